//
// Generated by NVIDIA NVVM Compiler
//
// Compiler Build ID: CL-36424714
// Cuda compilation tools, release 13.0, V13.0.88
// Based on NVVM 20.0.0
//

.version 9.0
.target sm_100
.address_size 64

	// .globl	_Z13evolution_chiPfS_S_S_S_fiii

.visible .entry _Z13evolution_chiPfS_S_S_S_fiii(
	.param .u64 .ptr .align 1 _Z13evolution_chiPfS_S_S_S_fiii_param_0,
	.param .u64 .ptr .align 1 _Z13evolution_chiPfS_S_S_S_fiii_param_1,
	.param .u64 .ptr .align 1 _Z13evolution_chiPfS_S_S_S_fiii_param_2,
	.param .u64 .ptr .align 1 _Z13evolution_chiPfS_S_S_S_fiii_param_3,
	.param .u64 .ptr .align 1 _Z13evolution_chiPfS_S_S_S_fiii_param_4,
	.param .f32 _Z13evolution_chiPfS_S_S_S_fiii_param_5,
	.param .u32 _Z13evolution_chiPfS_S_S_S_fiii_param_6,
	.param .u32 _Z13evolution_chiPfS_S_S_S_fiii_param_7,
	.param .u32 _Z13evolution_chiPfS_S_S_S_fiii_param_8
)
{
	.reg .pred 	%p<4>;
	.reg .b32 	%r<10>;
	.reg .b32 	%f<10>;
	.reg .b64 	%rd<20>;

	ld.param.u64 	%rd1, [_Z13evolution_chiPfS_S_S_S_fiii_param_0];
	ld.param.u64 	%rd2, [_Z13evolution_chiPfS_S_S_S_fiii_param_1];
	ld.param.u64 	%rd3, [_Z13evolution_chiPfS_S_S_S_fiii_param_2];
	ld.param.u64 	%rd4, [_Z13evolution_chiPfS_S_S_S_fiii_param_3];
	ld.param.u64 	%rd5, [_Z13evolution_chiPfS_S_S_S_fiii_param_4];
	ld.param.f32 	%f1, [_Z13evolution_chiPfS_S_S_S_fiii_param_5];
	ld.param.u32 	%r4, [_Z13evolution_chiPfS_S_S_S_fiii_param_6];
	ld.param.u32 	%r3, [_Z13evolution_chiPfS_S_S_S_fiii_param_7];
	ld.param.u32 	%r5, [_Z13evolution_chiPfS_S_S_S_fiii_param_8];
	mov.u32 	%r6, %tid.x;
	mov.u32 	%r7, %ntid.x;
	mov.u32 	%r8, %ctaid.x;
	mad.lo.s32 	%r1, %r7, %r8, %r6;
	mad.lo.s32 	%r2, %r3, %r4, %r1;
	mad.lo.s32 	%r9, %r5, %r3, -1;
	setp.ge.s32 	%p1, %r2, %r9;
	setp.ge.s32 	%p2, %r1, %r3;
	or.pred  	%p3, %p2, %p1;
	@%p3 bra 	$L__BB0_2;
	cvta.to.global.u64 	%rd6, %rd4;
	cvta.to.global.u64 	%rd7, %rd1;
	cvta.to.global.u64 	%rd8, %rd5;
	cvta.to.global.u64 	%rd9, %rd2;
	cvta.to.global.u64 	%rd10, %rd3;
	mul.wide.s32 	%rd11, %r2, 4;
	add.s64 	%rd12, %rd6, %rd11;
	ld.global.f32 	%f2, [%rd12];
	mul.wide.s32 	%rd13, %r1, 4;
	add.s64 	%rd14, %rd7, %rd13;
	ld.global.f32 	%f3, [%rd14];
	add.s64 	%rd15, %rd8, %rd13;
	ld.global.f32 	%f4, [%rd15];
	add.s64 	%rd16, %rd9, %rd13;
	ld.global.f32 	%f5, [%rd16];
	mul.f32 	%f6, %f4, %f5;
	fma.rn.f32 	%f7, %f2, %f3, %f6;
	add.s64 	%rd17, %rd10, %rd11;
	ld.global.f32 	%f8, [%rd17];
	fma.rn.f32 	%f9, %f1, %f7, %f8;
	mul.wide.s32 	%rd18, %r3, 4;
	add.s64 	%rd19, %rd17, %rd18;
	st.global.f32 	[%rd19], %f9;
$L__BB0_2:
	ret;

}
	// .globl	_Z11evolution_SPfS_S_S_S_S_ffiii
.visible .entry _Z11evolution_SPfS_S_S_S_S_ffiii(
	.param .u64 .ptr .align 1 _Z11evolution_SPfS_S_S_S_S_ffiii_param_0,
	.param .u64 .ptr .align 1 _Z11evolution_SPfS_S_S_S_S_ffiii_param_1,
	.param .u64 .ptr .align 1 _Z11evolution_SPfS_S_S_S_S_ffiii_param_2,
	.param .u64 .ptr .align 1 _Z11evolution_SPfS_S_S_S_S_ffiii_param_3,
	.param .u64 .ptr .align 1 _Z11evolution_SPfS_S_S_S_S_ffiii_param_4,
	.param .u64 .ptr .align 1 _Z11evolution_SPfS_S_S_S_S_ffiii_param_5,
	.param .f32 _Z11evolution_SPfS_S_S_S_S_ffiii_param_6,
	.param .f32 _Z11evolution_SPfS_S_S_S_S_ffiii_param_7,
	.param .u32 _Z11evolution_SPfS_S_S_S_S_ffiii_param_8,
	.param .u32 _Z11evolution_SPfS_S_S_S_S_ffiii_param_9,
	.param .u32 _Z11evolution_SPfS_S_S_S_S_ffiii_param_10
)
{
	.reg .pred 	%p<15>;
	.reg .b32 	%r<21>;
	.reg .b32 	%f<130>;
	.reg .b64 	%rd<50>;
	.reg .b64 	%fd<17>;

	ld.param.u64 	%rd16, [_Z11evolution_SPfS_S_S_S_S_ffiii_param_0];
	ld.param.u64 	%rd17, [_Z11evolution_SPfS_S_S_S_S_ffiii_param_1];
	ld.param.u64 	%rd18, [_Z11evolution_SPfS_S_S_S_S_ffiii_param_2];
	ld.param.u64 	%rd19, [_Z11evolution_SPfS_S_S_S_S_ffiii_param_3];
	ld.param.u64 	%rd20, [_Z11evolution_SPfS_S_S_S_S_ffiii_param_4];
	ld.param.u64 	%rd21, [_Z11evolution_SPfS_S_S_S_S_ffiii_param_5];
	ld.param.f32 	%f1, [_Z11evolution_SPfS_S_S_S_S_ffiii_param_6];
	ld.param.f32 	%f2, [_Z11evolution_SPfS_S_S_S_S_ffiii_param_7];
	ld.param.u32 	%r6, [_Z11evolution_SPfS_S_S_S_S_ffiii_param_8];
	ld.param.u32 	%r7, [_Z11evolution_SPfS_S_S_S_S_ffiii_param_9];
	ld.param.u32 	%r8, [_Z11evolution_SPfS_S_S_S_S_ffiii_param_10];
	cvta.to.global.u64 	%rd1, %rd21;
	cvta.to.global.u64 	%rd2, %rd19;
	cvta.to.global.u64 	%rd3, %rd17;
	cvta.to.global.u64 	%rd4, %rd20;
	cvta.to.global.u64 	%rd5, %rd18;
	cvta.to.global.u64 	%rd6, %rd16;
	mov.u32 	%r9, %tid.x;
	mov.u32 	%r10, %ntid.x;
	mov.u32 	%r11, %ctaid.x;
	mad.lo.s32 	%r1, %r10, %r11, %r9;
	setp.lt.s32 	%p2, %r8, 1;
	mul.wide.u32 	%rd22, %r1, 4;
	add.s64 	%rd7, %rd5, %rd22;
	add.s64 	%rd8, %rd3, %rd22;
	mul.wide.s32 	%rd23, %r1, 4;
	add.s64 	%rd9, %rd3, %rd23;
	@%p2 bra 	$L__BB1_11;
	setp.lt.s32 	%p3, %r1, %r6;
	mul.wide.s32 	%rd24, %r1, 4;
	add.s64 	%rd10, %rd5, %rd24;
	setp.gt.s32 	%p4, %r1, -1;
	and.pred  	%p1, %p4, %p3;
	add.s32 	%r2, %r6, -1;
	cvt.f64.f32 	%fd2, %f1;
	add.f64 	%fd1, %fd2, %fd2;
	mul.lo.s32 	%r12, %r7, %r6;
	add.s32 	%r13, %r12, %r1;
	mul.wide.s32 	%rd25, %r13, 4;
	add.s64 	%rd11, %rd4, %rd25;
	mul.wide.u32 	%rd26, %r1, 4;
	add.s64 	%rd12, %rd2, %rd26;
	add.s64 	%rd13, %rd1, %rd26;
	add.s64 	%rd14, %rd6, %rd26;
	mul.wide.s32 	%rd27, %r12, 4;
	add.s64 	%rd15, %rd4, %rd27;
	neg.s32 	%r20, %r8;
	not.pred 	%p6, %p1;
$L__BB1_2:
	setp.ge.s32 	%p5, %r1, %r6;
	@%p5 bra 	$L__BB1_4;
	mul.wide.s32 	%rd28, %r1, 4;
	add.s64 	%rd29, %rd6, %rd28;
	ld.global.f32 	%f3, [%rd29];
	st.global.f32 	[%rd10], %f3;
$L__BB1_4:
	@%p6 bra 	$L__BB1_10;
	setp.ne.s32 	%p7, %r1, %r2;
	@%p7 bra 	$L__BB1_7;
	ld.global.f32 	%f48, [%rd7];
	ld.global.f32 	%f49, [%rd10+-4];
	sub.f32 	%f50, %f48, %f49;
	div.rn.f32 	%f51, %f50, %f1;
	ld.global.f32 	%f52, [%rd11];
	ld.global.f32 	%f53, [%rd11+-4];
	sub.f32 	%f54, %f52, %f53;
	div.rn.f32 	%f55, %f54, %f1;
	ld.global.f32 	%f56, [%rd8];
	ld.global.f32 	%f57, [%rd9+-4];
	sub.f32 	%f58, %f56, %f57;
	div.rn.f32 	%f59, %f58, %f1;
	ld.global.f32 	%f60, [%rd12];
	mul.f32 	%f61, %f55, %f56;
	fma.rn.f32 	%f62, %f51, %f60, %f61;
	ld.global.f32 	%f63, [%rd13];
	fma.rn.f32 	%f64, %f63, %f48, %f59;
	fma.rn.f32 	%f65, %f52, %f64, %f62;
	ld.global.f32 	%f66, [%rd14];
	fma.rn.f32 	%f67, %f2, %f65, %f66;
	add.f32 	%f68, %f66, %f67;
	mul.f32 	%f69, %f68, 0f3F000000;
	st.global.f32 	[%rd7], %f69;
	bra.uni 	$L__BB1_10;
$L__BB1_7:
	setp.ne.s32 	%p8, %r1, 0;
	@%p8 bra 	$L__BB1_9;
	ld.global.f32 	%f29, [%rd5+4];
	ld.global.f32 	%f30, [%rd5];
	sub.f32 	%f31, %f29, %f30;
	div.rn.f32 	%f32, %f31, %f1;
	ld.global.f32 	%f33, [%rd3+4];
	ld.global.f32 	%f34, [%rd3];
	sub.f32 	%f35, %f33, %f34;
	div.rn.f32 	%f36, %f35, %f1;
	ld.global.f32 	%f37, [%rd2];
	mul.f32 	%f38, %f32, %f37;
	fma.rn.f32 	%f39, %f34, 0f00000000, %f38;
	ld.global.f32 	%f40, [%rd15];
	ld.global.f32 	%f41, [%rd1];
	fma.rn.f32 	%f42, %f41, %f30, %f36;
	fma.rn.f32 	%f43, %f40, %f42, %f39;
	ld.global.f32 	%f44, [%rd6];
	fma.rn.f32 	%f45, %f2, %f43, %f44;
	add.f32 	%f46, %f44, %f45;
	mul.f32 	%f47, %f46, 0f3F000000;
	st.global.f32 	[%rd5], %f47;
	bra.uni 	$L__BB1_10;
$L__BB1_9:
	ld.global.f32 	%f4, [%rd7+4];
	add.s32 	%r14, %r1, -1;
	mul.wide.u32 	%rd30, %r14, 4;
	add.s64 	%rd31, %rd5, %rd30;
	ld.global.f32 	%f5, [%rd31];
	sub.f32 	%f6, %f4, %f5;
	cvt.f64.f32 	%fd3, %f6;
	div.rn.f64 	%fd4, %fd3, %fd1;
	cvt.rn.f32.f64 	%f7, %fd4;
	ld.global.f32 	%f8, [%rd11+4];
	ld.global.f32 	%f9, [%rd11+-4];
	sub.f32 	%f10, %f8, %f9;
	cvt.f64.f32 	%fd5, %f10;
	div.rn.f64 	%fd6, %fd5, %fd1;
	cvt.rn.f32.f64 	%f11, %fd6;
	ld.global.f32 	%f12, [%rd8+4];
	add.s64 	%rd32, %rd3, %rd30;
	ld.global.f32 	%f13, [%rd32];
	sub.f32 	%f14, %f12, %f13;
	cvt.f64.f32 	%fd7, %f14;
	div.rn.f64 	%fd8, %fd7, %fd1;
	cvt.rn.f32.f64 	%f15, %fd8;
	ld.global.f32 	%f16, [%rd12];
	ld.global.f32 	%f17, [%rd8];
	mul.f32 	%f18, %f17, %f11;
	fma.rn.f32 	%f19, %f16, %f7, %f18;
	ld.global.f32 	%f20, [%rd11];
	ld.global.f32 	%f21, [%rd13];
	ld.global.f32 	%f22, [%rd7];
	fma.rn.f32 	%f23, %f21, %f22, %f15;
	fma.rn.f32 	%f24, %f20, %f23, %f19;
	ld.global.f32 	%f25, [%rd14];
	fma.rn.f32 	%f26, %f2, %f24, %f25;
	add.f32 	%f27, %f25, %f26;
	mul.f32 	%f28, %f27, 0f3F000000;
	st.global.f32 	[%rd7], %f28;
$L__BB1_10:
	bar.sync 	0;
	add.s32 	%r20, %r20, 1;
	setp.ne.s32 	%p9, %r20, 0;
	@%p9 bra 	$L__BB1_2;
$L__BB1_11:
	setp.ge.s32 	%p10, %r1, %r6;
	setp.lt.s32 	%p11, %r1, 0;
	or.pred  	%p12, %p11, %p10;
	@%p12 bra 	$L__BB1_17;
	add.s32 	%r15, %r6, -1;
	setp.ne.s32 	%p13, %r1, %r15;
	@%p13 bra 	$L__BB1_14;
	ld.global.f32 	%f110, [%rd7];
	ld.global.f32 	%f111, [%rd7+-4];
	sub.f32 	%f112, %f110, %f111;
	div.rn.f32 	%f113, %f112, %f1;
	mad.lo.s32 	%r19, %r7, %r6, %r1;
	mul.wide.s32 	%rd44, %r19, 4;
	add.s64 	%rd45, %rd4, %rd44;
	ld.global.f32 	%f114, [%rd45];
	ld.global.f32 	%f115, [%rd45+-4];
	sub.f32 	%f116, %f114, %f115;
	div.rn.f32 	%f117, %f116, %f1;
	ld.global.f32 	%f118, [%rd8];
	ld.global.f32 	%f119, [%rd9+-4];
	sub.f32 	%f120, %f118, %f119;
	div.rn.f32 	%f121, %f120, %f1;
	mul.wide.u32 	%rd46, %r1, 4;
	add.s64 	%rd47, %rd2, %rd46;
	ld.global.f32 	%f122, [%rd47];
	mul.f32 	%f123, %f117, %f118;
	fma.rn.f32 	%f124, %f113, %f122, %f123;
	add.s64 	%rd48, %rd1, %rd46;
	ld.global.f32 	%f125, [%rd48];
	fma.rn.f32 	%f126, %f125, %f110, %f121;
	fma.rn.f32 	%f127, %f114, %f126, %f124;
	add.s64 	%rd49, %rd6, %rd46;
	ld.global.f32 	%f128, [%rd49];
	fma.rn.f32 	%f129, %f2, %f127, %f128;
	st.global.f32 	[%rd49], %f129;
	bra.uni 	$L__BB1_17;
$L__BB1_14:
	setp.ne.s32 	%p14, %r1, 0;
	@%p14 bra 	$L__BB1_16;
	ld.global.f32 	%f93, [%rd5+4];
	ld.global.f32 	%f94, [%rd5];
	sub.f32 	%f95, %f93, %f94;
	div.rn.f32 	%f96, %f95, %f1;
	ld.global.f32 	%f97, [%rd3+4];
	ld.global.f32 	%f98, [%rd3];
	sub.f32 	%f99, %f97, %f98;
	div.rn.f32 	%f100, %f99, %f1;
	ld.global.f32 	%f101, [%rd2];
	mul.f32 	%f102, %f96, %f101;
	fma.rn.f32 	%f103, %f98, 0f00000000, %f102;
	mul.lo.s32 	%r18, %r7, %r6;
	mul.wide.s32 	%rd42, %r18, 4;
	add.s64 	%rd43, %rd4, %rd42;
	ld.global.f32 	%f104, [%rd43];
	ld.global.f32 	%f105, [%rd1];
	fma.rn.f32 	%f106, %f105, %f94, %f100;
	fma.rn.f32 	%f107, %f104, %f106, %f103;
	ld.global.f32 	%f108, [%rd6];
	fma.rn.f32 	%f109, %f2, %f107, %f108;
	st.global.f32 	[%rd6], %f109;
	bra.uni 	$L__BB1_17;
$L__BB1_16:
	ld.global.f32 	%f70, [%rd7+4];
	add.s32 	%r16, %r1, -1;
	mul.wide.u32 	%rd33, %r16, 4;
	add.s64 	%rd34, %rd5, %rd33;
	ld.global.f32 	%f71, [%rd34];
	sub.f32 	%f72, %f70, %f71;
	cvt.f64.f32 	%fd9, %f72;
	cvt.f64.f32 	%fd10, %f1;
	add.f64 	%fd11, %fd10, %fd10;
	div.rn.f64 	%fd12, %fd9, %fd11;
	cvt.rn.f32.f64 	%f73, %fd12;
	mad.lo.s32 	%r17, %r7, %r6, %r1;
	mul.wide.s32 	%rd35, %r17, 4;
	add.s64 	%rd36, %rd4, %rd35;
	ld.global.f32 	%f74, [%rd36+4];
	ld.global.f32 	%f75, [%rd36+-4];
	sub.f32 	%f76, %f74, %f75;
	cvt.f64.f32 	%fd13, %f76;
	div.rn.f64 	%fd14, %fd13, %fd11;
	cvt.rn.f32.f64 	%f77, %fd14;
	ld.global.f32 	%f78, [%rd8+4];
	add.s64 	%rd37, %rd3, %rd33;
	ld.global.f32 	%f79, [%rd37];
	sub.f32 	%f80, %f78, %f79;
	cvt.f64.f32 	%fd15, %f80;
	div.rn.f64 	%fd16, %fd15, %fd11;
	cvt.rn.f32.f64 	%f81, %fd16;
	mul.wide.u32 	%rd38, %r1, 4;
	add.s64 	%rd39, %rd2, %rd38;
	ld.global.f32 	%f82, [%rd39];
	ld.global.f32 	%f83, [%rd8];
	mul.f32 	%f84, %f83, %f77;
	fma.rn.f32 	%f85, %f82, %f73, %f84;
	ld.global.f32 	%f86, [%rd36];
	add.s64 	%rd40, %rd1, %rd38;
	ld.global.f32 	%f87, [%rd40];
	ld.global.f32 	%f88, [%rd7];
	fma.rn.f32 	%f89, %f87, %f88, %f81;
	fma.rn.f32 	%f90, %f86, %f89, %f85;
	add.s64 	%rd41, %rd6, %rd38;
	ld.global.f32 	%f91, [%rd41];
	fma.rn.f32 	%f92, %f2, %f90, %f91;
	st.global.f32 	[%rd41], %f92;
$L__BB1_17:
	bar.sync 	0;
	ret;

}
	// .globl	_Z11evolution_PPfS_S_S_S_S_ffiii
.visible .entry _Z11evolution_PPfS_S_S_S_S_ffiii(
	.param .u64 .ptr .align 1 _Z11evolution_PPfS_S_S_S_S_ffiii_param_0,
	.param .u64 .ptr .align 1 _Z11evolution_PPfS_S_S_S_S_ffiii_param_1,
	.param .u64 .ptr .align 1 _Z11evolution_PPfS_S_S_S_S_ffiii_param_2,
	.param .u64 .ptr .align 1 _Z11evolution_PPfS_S_S_S_S_ffiii_param_3,
	.param .u64 .ptr .align 1 _Z11evolution_PPfS_S_S_S_S_ffiii_param_4,
	.param .u64 .ptr .align 1 _Z11evolution_PPfS_S_S_S_S_ffiii_param_5,
	.param .f32 _Z11evolution_PPfS_S_S_S_S_ffiii_param_6,
	.param .f32 _Z11evolution_PPfS_S_S_S_S_ffiii_param_7,
	.param .u32 _Z11evolution_PPfS_S_S_S_S_ffiii_param_8,
	.param .u32 _Z11evolution_PPfS_S_S_S_S_ffiii_param_9,
	.param .u32 _Z11evolution_PPfS_S_S_S_S_ffiii_param_10
)
{
	.reg .pred 	%p<15>;
	.reg .b32 	%r<21>;
	.reg .b32 	%f<173>;
	.reg .b64 	%rd<61>;
	.reg .b64 	%fd<15>;

	ld.param.u64 	%rd15, [_Z11evolution_PPfS_S_S_S_S_ffiii_param_0];
	ld.param.u64 	%rd16, [_Z11evolution_PPfS_S_S_S_S_ffiii_param_1];
	ld.param.u64 	%rd13, [_Z11evolution_PPfS_S_S_S_S_ffiii_param_2];
	ld.param.u64 	%rd17, [_Z11evolution_PPfS_S_S_S_S_ffiii_param_3];
	ld.param.u64 	%rd18, [_Z11evolution_PPfS_S_S_S_S_ffiii_param_4];
	ld.param.u64 	%rd14, [_Z11evolution_PPfS_S_S_S_S_ffiii_param_5];
	ld.param.f32 	%f1, [_Z11evolution_PPfS_S_S_S_S_ffiii_param_6];
	ld.param.f32 	%f2, [_Z11evolution_PPfS_S_S_S_S_ffiii_param_7];
	ld.param.u32 	%r5, [_Z11evolution_PPfS_S_S_S_S_ffiii_param_8];
	ld.param.u32 	%r6, [_Z11evolution_PPfS_S_S_S_S_ffiii_param_9];
	ld.param.u32 	%r7, [_Z11evolution_PPfS_S_S_S_S_ffiii_param_10];
	cvta.to.global.u64 	%rd1, %rd17;
	cvta.to.global.u64 	%rd2, %rd13;
	cvta.to.global.u64 	%rd3, %rd14;
	cvta.to.global.u64 	%rd4, %rd18;
	cvta.to.global.u64 	%rd5, %rd16;
	cvta.to.global.u64 	%rd6, %rd15;
	mov.u32 	%r8, %tid.x;
	mov.u32 	%r9, %ntid.x;
	mov.u32 	%r10, %ctaid.x;
	mad.lo.s32 	%r1, %r9, %r10, %r8;
	setp.lt.s32 	%p2, %r7, 1;
	mul.wide.u32 	%rd19, %r1, 4;
	add.s64 	%rd7, %rd5, %rd19;
	add.s64 	%rd8, %rd3, %rd19;
	add.s64 	%rd9, %rd2, %rd19;
	@%p2 bra 	$L__BB2_11;
	setp.lt.s32 	%p3, %r1, %r5;
	setp.gt.s32 	%p4, %r1, -1;
	and.pred  	%p1, %p4, %p3;
	cvt.f64.f32 	%fd2, %f1;
	add.f64 	%fd1, %fd2, %fd2;
	mul.lo.s32 	%r11, %r6, %r5;
	add.s32 	%r12, %r11, %r1;
	mul.wide.s32 	%rd20, %r12, 4;
	add.s64 	%rd10, %rd4, %rd20;
	mul.wide.u32 	%rd21, %r1, 4;
	add.s64 	%rd11, %rd6, %rd21;
	mul.wide.s32 	%rd22, %r11, 4;
	add.s64 	%rd12, %rd4, %rd22;
	neg.s32 	%r20, %r7;
	not.pred 	%p6, %p1;
$L__BB2_2:
	setp.ge.s32 	%p5, %r1, %r5;
	@%p5 bra 	$L__BB2_4;
	mul.wide.s32 	%rd23, %r1, 4;
	add.s64 	%rd24, %rd6, %rd23;
	ld.global.f32 	%f3, [%rd24];
	add.s64 	%rd25, %rd5, %rd23;
	st.global.f32 	[%rd25], %f3;
$L__BB2_4:
	@%p6 bra 	$L__BB2_10;
	add.s32 	%r13, %r5, -1;
	setp.ne.s32 	%p7, %r1, %r13;
	@%p7 bra 	$L__BB2_7;
	ld.global.f32 	%f62, [%rd7];
	mul.wide.s32 	%rd32, %r1, 4;
	add.s64 	%rd33, %rd5, %rd32;
	ld.global.f32 	%f63, [%rd33+-4];
	sub.f32 	%f64, %f62, %f63;
	div.rn.f32 	%f65, %f64, %f1;
	ld.global.f32 	%f66, [%rd10];
	ld.global.f32 	%f67, [%rd10+-4];
	sub.f32 	%f68, %f66, %f67;
	div.rn.f32 	%f69, %f68, %f1;
	add.s64 	%rd34, %rd3, %rd32;
	ld.global.f32 	%f70, [%rd34+-4];
	mul.f32 	%f71, %f70, %f70;
	add.s64 	%rd35, %rd2, %rd32;
	ld.global.f32 	%f72, [%rd35+-4];
	mul.f32 	%f73, %f71, %f72;
	ld.global.f32 	%f74, [%rd8];
	mul.f32 	%f75, %f74, %f74;
	ld.global.f32 	%f76, [%rd9];
	mul.f32 	%f77, %f75, %f76;
	sub.f32 	%f78, %f77, %f73;
	div.rn.f32 	%f79, %f78, %f1;
	mul.wide.u32 	%rd36, %r1, 4;
	add.s64 	%rd37, %rd1, %rd36;
	ld.global.f32 	%f80, [%rd37];
	mul.f32 	%f81, %f69, %f76;
	fma.rn.f32 	%f82, %f65, %f80, %f81;
	mul.f32 	%f83, %f66, %f79;
	add.f32 	%f84, %f75, 0f3C23D70A;
	div.rn.f32 	%f85, %f83, %f84;
	add.f32 	%f86, %f82, %f85;
	ld.global.f32 	%f87, [%rd11];
	fma.rn.f32 	%f88, %f2, %f86, %f87;
	add.f32 	%f89, %f87, %f88;
	mul.f32 	%f90, %f89, 0f3F000000;
	st.global.f32 	[%rd7], %f90;
	bra.uni 	$L__BB2_10;
$L__BB2_7:
	setp.ne.s32 	%p8, %r1, 0;
	@%p8 bra 	$L__BB2_9;
	ld.global.f32 	%f36, [%rd5+4];
	ld.global.f32 	%f37, [%rd5];
	sub.f32 	%f38, %f36, %f37;
	div.rn.f32 	%f39, %f38, %f1;
	ld.global.f32 	%f40, [%rd3];
	mul.f32 	%f41, %f40, %f40;
	ld.global.f32 	%f42, [%rd2];
	mul.f32 	%f43, %f41, %f42;
	ld.global.f32 	%f44, [%rd3+4];
	mul.f32 	%f45, %f44, %f44;
	ld.global.f32 	%f46, [%rd2+4];
	mul.f32 	%f47, %f45, %f46;
	sub.f32 	%f48, %f47, %f43;
	div.rn.f32 	%f49, %f48, %f1;
	ld.global.f32 	%f50, [%rd1];
	mul.f32 	%f51, %f42, 0f00000000;
	fma.rn.f32 	%f52, %f39, %f50, %f51;
	ld.global.f32 	%f53, [%rd12];
	mul.f32 	%f54, %f53, %f49;
	add.f32 	%f55, %f41, 0f3C23D70A;
	div.rn.f32 	%f56, %f54, %f55;
	add.f32 	%f57, %f52, %f56;
	ld.global.f32 	%f58, [%rd6];
	fma.rn.f32 	%f59, %f2, %f57, %f58;
	add.f32 	%f60, %f58, %f59;
	mul.f32 	%f61, %f60, 0f3F000000;
	st.global.f32 	[%rd5], %f61;
	bra.uni 	$L__BB2_10;
$L__BB2_9:
	ld.global.f32 	%f4, [%rd7+4];
	add.s32 	%r14, %r1, -1;
	mul.wide.u32 	%rd26, %r14, 4;
	add.s64 	%rd27, %rd5, %rd26;
	ld.global.f32 	%f5, [%rd27];
	sub.f32 	%f6, %f4, %f5;
	cvt.f64.f32 	%fd3, %f6;
	div.rn.f64 	%fd4, %fd3, %fd1;
	cvt.rn.f32.f64 	%f7, %fd4;
	ld.global.f32 	%f8, [%rd10+4];
	ld.global.f32 	%f9, [%rd10+-4];
	sub.f32 	%f10, %f8, %f9;
	cvt.f64.f32 	%fd5, %f10;
	div.rn.f64 	%fd6, %fd5, %fd1;
	cvt.rn.f32.f64 	%f11, %fd6;
	add.s64 	%rd28, %rd3, %rd26;
	ld.global.f32 	%f12, [%rd28];
	mul.f32 	%f13, %f12, %f12;
	add.s64 	%rd29, %rd2, %rd26;
	ld.global.f32 	%f14, [%rd29];
	mul.f32 	%f15, %f13, %f14;
	ld.global.f32 	%f16, [%rd8+4];
	mul.f32 	%f17, %f16, %f16;
	ld.global.f32 	%f18, [%rd9+4];
	mul.f32 	%f19, %f17, %f18;
	sub.f32 	%f20, %f19, %f15;
	cvt.f64.f32 	%fd7, %f20;
	div.rn.f64 	%fd8, %fd7, %fd1;
	cvt.rn.f32.f64 	%f21, %fd8;
	mul.wide.u32 	%rd30, %r1, 4;
	add.s64 	%rd31, %rd1, %rd30;
	ld.global.f32 	%f22, [%rd31];
	ld.global.f32 	%f23, [%rd9];
	mul.f32 	%f24, %f23, %f11;
	fma.rn.f32 	%f25, %f22, %f7, %f24;
	ld.global.f32 	%f26, [%rd10];
	mul.f32 	%f27, %f26, %f21;
	ld.global.f32 	%f28, [%rd8];
	fma.rn.f32 	%f29, %f28, %f28, 0f3C23D70A;
	div.rn.f32 	%f30, %f27, %f29;
	add.f32 	%f31, %f25, %f30;
	ld.global.f32 	%f32, [%rd11];
	fma.rn.f32 	%f33, %f2, %f31, %f32;
	add.f32 	%f34, %f32, %f33;
	mul.f32 	%f35, %f34, 0f3F000000;
	st.global.f32 	[%rd7], %f35;
$L__BB2_10:
	bar.sync 	0;
	add.s32 	%r20, %r20, 1;
	setp.ne.s32 	%p9, %r20, 0;
	@%p9 bra 	$L__BB2_2;
$L__BB2_11:
	setp.ge.s32 	%p10, %r1, %r5;
	setp.lt.s32 	%p11, %r1, 0;
	or.pred  	%p12, %p11, %p10;
	@%p12 bra 	$L__BB2_17;
	add.s32 	%r15, %r5, -1;
	setp.ne.s32 	%p13, %r1, %r15;
	@%p13 bra 	$L__BB2_14;
	ld.param.u64 	%rd60, [_Z11evolution_PPfS_S_S_S_S_ffiii_param_5];
	ld.param.u64 	%rd59, [_Z11evolution_PPfS_S_S_S_S_ffiii_param_2];
	ld.global.f32 	%f146, [%rd7];
	ld.global.f32 	%f147, [%rd7+-4];
	sub.f32 	%f148, %f146, %f147;
	div.rn.f32 	%f149, %f148, %f1;
	mad.lo.s32 	%r19, %r6, %r5, %r1;
	mul.wide.s32 	%rd49, %r19, 4;
	add.s64 	%rd50, %rd4, %rd49;
	ld.global.f32 	%f150, [%rd50];
	ld.global.f32 	%f151, [%rd50+-4];
	sub.f32 	%f152, %f150, %f151;
	div.rn.f32 	%f153, %f152, %f1;
	cvta.to.global.u64 	%rd51, %rd60;
	mul.wide.s32 	%rd52, %r1, 4;
	add.s64 	%rd53, %rd51, %rd52;
	ld.global.f32 	%f154, [%rd53+-4];
	mul.f32 	%f155, %f154, %f154;
	cvta.to.global.u64 	%rd54, %rd59;
	add.s64 	%rd55, %rd54, %rd52;
	ld.global.f32 	%f156, [%rd55+-4];
	mul.f32 	%f157, %f155, %f156;
	ld.global.f32 	%f158, [%rd8];
	mul.f32 	%f159, %f158, %f158;
	ld.global.f32 	%f160, [%rd9];
	mul.f32 	%f161, %f159, %f160;
	sub.f32 	%f162, %f161, %f157;
	div.rn.f32 	%f163, %f162, %f1;
	mul.wide.u32 	%rd56, %r1, 4;
	add.s64 	%rd57, %rd1, %rd56;
	ld.global.f32 	%f164, [%rd57];
	mul.f32 	%f165, %f153, %f160;
	fma.rn.f32 	%f166, %f149, %f164, %f165;
	mul.f32 	%f167, %f150, %f163;
	add.f32 	%f168, %f159, 0f3C23D70A;
	div.rn.f32 	%f169, %f167, %f168;
	add.f32 	%f170, %f166, %f169;
	add.s64 	%rd58, %rd6, %rd56;
	ld.global.f32 	%f171, [%rd58];
	fma.rn.f32 	%f172, %f2, %f170, %f171;
	st.global.f32 	[%rd58], %f172;
	bra.uni 	$L__BB2_17;
$L__BB2_14:
	setp.ne.s32 	%p14, %r1, 0;
	@%p14 bra 	$L__BB2_16;
	ld.global.f32 	%f122, [%rd5+4];
	ld.global.f32 	%f123, [%rd5];
	sub.f32 	%f124, %f122, %f123;
	div.rn.f32 	%f125, %f124, %f1;
	ld.global.f32 	%f126, [%rd3];
	mul.f32 	%f127, %f126, %f126;
	ld.global.f32 	%f128, [%rd2];
	mul.f32 	%f129, %f127, %f128;
	ld.global.f32 	%f130, [%rd3+4];
	mul.f32 	%f131, %f130, %f130;
	ld.global.f32 	%f132, [%rd2+4];
	mul.f32 	%f133, %f131, %f132;
	sub.f32 	%f134, %f133, %f129;
	div.rn.f32 	%f135, %f134, %f1;
	ld.global.f32 	%f136, [%rd1];
	mul.f32 	%f137, %f128, 0f00000000;
	fma.rn.f32 	%f138, %f125, %f136, %f137;
	mul.lo.s32 	%r18, %r6, %r5;
	mul.wide.s32 	%rd47, %r18, 4;
	add.s64 	%rd48, %rd4, %rd47;
	ld.global.f32 	%f139, [%rd48];
	mul.f32 	%f140, %f139, %f135;
	add.f32 	%f141, %f127, 0f3C23D70A;
	div.rn.f32 	%f142, %f140, %f141;
	add.f32 	%f143, %f138, %f142;
	ld.global.f32 	%f144, [%rd6];
	fma.rn.f32 	%f145, %f2, %f143, %f144;
	st.global.f32 	[%rd6], %f145;
	bra.uni 	$L__BB2_17;
$L__BB2_16:
	ld.global.f32 	%f91, [%rd7+4];
	add.s32 	%r16, %r1, -1;
	mul.wide.u32 	%rd38, %r16, 4;
	add.s64 	%rd39, %rd5, %rd38;
	ld.global.f32 	%f92, [%rd39];
	sub.f32 	%f93, %f91, %f92;
	cvt.f64.f32 	%fd9, %f93;
	cvt.f64.f32 	%fd10, %f1;
	add.f64 	%fd11, %fd10, %fd10;
	div.rn.f64 	%fd12, %fd9, %fd11;
	cvt.rn.f32.f64 	%f94, %fd12;
	mad.lo.s32 	%r17, %r6, %r5, %r1;
	mul.wide.s32 	%rd40, %r17, 4;
	add.s64 	%rd41, %rd4, %rd40;
	ld.global.f32 	%f95, [%rd41+4];
	ld.global.f32 	%f96, [%rd41+-4];
	sub.f32 	%f97, %f95, %f96;
	cvt.f64.f32 	%fd13, %f97;
	div.rn.f64 	%fd14, %fd13, %fd11;
	cvt.rn.f32.f64 	%f98, %fd14;
	add.s64 	%rd42, %rd3, %rd38;
	ld.global.f32 	%f99, [%rd42];
	mul.f32 	%f100, %f99, %f99;
	add.s64 	%rd43, %rd2, %rd38;
	ld.global.f32 	%f101, [%rd43];
	mul.f32 	%f102, %f100, %f101;
	ld.global.f32 	%f103, [%rd8+4];
	mul.f32 	%f104, %f103, %f103;
	ld.global.f32 	%f105, [%rd9+4];
	mul.f32 	%f106, %f104, %f105;
	sub.f32 	%f107, %f106, %f102;
	add.f32 	%f108, %f1, %f1;
	div.rn.f32 	%f109, %f107, %f108;
	mul.wide.u32 	%rd44, %r1, 4;
	add.s64 	%rd45, %rd1, %rd44;
	ld.global.f32 	%f110, [%rd45];
	ld.global.f32 	%f111, [%rd9];
	mul.f32 	%f112, %f111, %f98;
	fma.rn.f32 	%f113, %f110, %f94, %f112;
	ld.global.f32 	%f114, [%rd41];
	mul.f32 	%f115, %f114, %f109;
	ld.global.f32 	%f116, [%rd8];
	fma.rn.f32 	%f117, %f116, %f116, 0f3C23D70A;
	div.rn.f32 	%f118, %f115, %f117;
	add.f32 	%f119, %f113, %f118;
	add.s64 	%rd46, %rd6, %rd44;
	ld.global.f32 	%f120, [%rd46];
	fma.rn.f32 	%f121, %f2, %f119, %f120;
	st.global.f32 	[%rd46], %f121;
$L__BB2_17:
	bar.sync 	0;
	ret;

}
	// .globl	_Z11evolution_RPfS_S_S_S_ffiii
.visible .entry _Z11evolution_RPfS_S_S_S_ffiii(
	.param .u64 .ptr .align 1 _Z11evolution_RPfS_S_S_S_ffiii_param_0,
	.param .u64 .ptr .align 1 _Z11evolution_RPfS_S_S_S_ffiii_param_1,
	.param .u64 .ptr .align 1 _Z11evolution_RPfS_S_S_S_ffiii_param_2,
	.param .u64 .ptr .align 1 _Z11evolution_RPfS_S_S_S_ffiii_param_3,
	.param .u64 .ptr .align 1 _Z11evolution_RPfS_S_S_S_ffiii_param_4,
	.param .f32 _Z11evolution_RPfS_S_S_S_ffiii_param_5,
	.param .f32 _Z11evolution_RPfS_S_S_S_ffiii_param_6,
	.param .u32 _Z11evolution_RPfS_S_S_S_ffiii_param_7,
	.param .u32 _Z11evolution_RPfS_S_S_S_ffiii_param_8,
	.param .u32 _Z11evolution_RPfS_S_S_S_ffiii_param_9
)
{
	.reg .pred 	%p<26>;
	.reg .b32 	%r<22>;
	.reg .b32 	%f<133>;
	.reg .b64 	%rd<64>;
	.reg .b64 	%fd<117>;

	ld.param.u64 	%rd14, [_Z11evolution_RPfS_S_S_S_ffiii_param_0];
	ld.param.u64 	%rd15, [_Z11evolution_RPfS_S_S_S_ffiii_param_1];
	ld.param.u64 	%rd16, [_Z11evolution_RPfS_S_S_S_ffiii_param_2];
	ld.param.u64 	%rd17, [_Z11evolution_RPfS_S_S_S_ffiii_param_3];
	ld.param.u64 	%rd18, [_Z11evolution_RPfS_S_S_S_ffiii_param_4];
	ld.param.f32 	%f2, [_Z11evolution_RPfS_S_S_S_ffiii_param_5];
	ld.param.f32 	%f3, [_Z11evolution_RPfS_S_S_S_ffiii_param_6];
	ld.param.u32 	%r6, [_Z11evolution_RPfS_S_S_S_ffiii_param_7];
	ld.param.u32 	%r7, [_Z11evolution_RPfS_S_S_S_ffiii_param_8];
	ld.param.u32 	%r8, [_Z11evolution_RPfS_S_S_S_ffiii_param_9];
	cvta.to.global.u64 	%rd1, %rd18;
	cvta.to.global.u64 	%rd2, %rd17;
	cvta.to.global.u64 	%rd3, %rd16;
	cvta.to.global.u64 	%rd4, %rd15;
	cvta.to.global.u64 	%rd5, %rd14;
	mov.u32 	%r9, %tid.x;
	mov.u32 	%r10, %ntid.x;
	mov.u32 	%r11, %ctaid.x;
	mad.lo.s32 	%r1, %r10, %r11, %r9;
	setp.lt.s32 	%p2, %r8, 1;
	mul.wide.u32 	%rd19, %r1, 4;
	add.s64 	%rd6, %rd4, %rd19;
	add.s32 	%r12, %r1, -1;
	mul.wide.u32 	%rd20, %r12, 4;
	add.s64 	%rd7, %rd4, %rd20;
	@%p2 bra 	$L__BB3_30;
	setp.lt.s32 	%p3, %r1, %r6;
	setp.gt.s32 	%p4, %r1, -1;
	and.pred  	%p1, %p4, %p3;
	add.s32 	%r2, %r6, -1;
	add.f32 	%f1, %f2, %f2;
	mul.lo.s32 	%r13, %r7, %r6;
	add.s32 	%r14, %r13, %r1;
	mul.wide.s32 	%rd21, %r14, 4;
	add.s64 	%rd8, %rd2, %rd21;
	add.s64 	%rd9, %rd1, %rd19;
	cvt.f64.f32 	%fd1, %f3;
	mul.wide.s32 	%rd23, %r13, 4;
	add.s64 	%rd10, %rd2, %rd23;
	setp.eq.s32 	%p5, %r8, 1;
	@%p5 bra 	$L__BB3_20;
	and.b32  	%r15, %r8, 2147483646;
	neg.s32 	%r21, %r15;
	mul.wide.s32 	%rd24, %r1, 4;
	not.pred 	%p7, %p1;
$L__BB3_3:
	setp.ge.s32 	%p6, %r1, %r6;
	@%p6 bra 	$L__BB3_5;
	add.s64 	%rd25, %rd5, %rd24;
	ld.global.f32 	%f4, [%rd25];
	add.s64 	%rd26, %rd4, %rd24;
	st.global.f32 	[%rd26], %f4;
$L__BB3_5:
	@%p7 bra 	$L__BB3_11;
	setp.ne.s32 	%p8, %r1, %r2;
	@%p8 bra 	$L__BB3_8;
	ld.global.f32 	%f26, [%rd6];
	mul.wide.s32 	%rd30, %r1, 4;
	add.s64 	%rd31, %rd4, %rd30;
	ld.global.f32 	%f27, [%rd31+-4];
	sub.f32 	%f28, %f26, %f27;
	div.rn.f32 	%f29, %f28, %f2;
	mul.wide.u32 	%rd32, %r1, 4;
	add.s64 	%rd33, %rd3, %rd32;
	ld.global.f32 	%f30, [%rd33];
	mul.f32 	%f31, %f30, %f29;
	cvt.f64.f32 	%fd20, %f31;
	ld.global.f32 	%f32, [%rd8];
	cvt.f64.f32 	%fd21, %f32;
	mul.f64 	%fd22, %fd21, 0d3FE0000000000000;
	cvt.f64.f32 	%fd23, %f26;
	mul.f64 	%fd24, %fd22, %fd23;
	ld.global.f32 	%f33, [%rd9];
	cvt.f64.f32 	%fd25, %f33;
	fma.rn.f64 	%fd26, %fd24, %fd25, %fd20;
	add.s64 	%rd34, %rd5, %rd32;
	ld.global.f32 	%f34, [%rd34];
	cvt.f64.f32 	%fd27, %f34;
	fma.rn.f64 	%fd28, %fd26, %fd1, %fd27;
	cvt.rn.f32.f64 	%f35, %fd28;
	add.f32 	%f36, %f34, %f35;
	mul.f32 	%f37, %f36, 0f3F000000;
	st.global.f32 	[%rd6], %f37;
	bra.uni 	$L__BB3_11;
$L__BB3_8:
	setp.ne.s32 	%p9, %r1, 0;
	@%p9 bra 	$L__BB3_10;
	ld.global.f32 	%f18, [%rd3];
	cvt.f64.f32 	%fd11, %f18;
	ld.global.f32 	%f19, [%rd10];
	cvt.f64.f32 	%fd12, %f19;
	mul.f64 	%fd13, %fd12, 0d3FE0000000000000;
	ld.global.f32 	%f20, [%rd4];
	cvt.f64.f32 	%fd14, %f20;
	mul.f64 	%fd15, %fd13, %fd14;
	ld.global.f32 	%f21, [%rd1];
	cvt.f64.f32 	%fd16, %f21;
	fma.rn.f64 	%fd17, %fd15, %fd16, %fd11;
	ld.global.f32 	%f22, [%rd5];
	cvt.f64.f32 	%fd18, %f22;
	fma.rn.f64 	%fd19, %fd17, %fd1, %fd18;
	cvt.rn.f32.f64 	%f23, %fd19;
	add.f32 	%f24, %f22, %f23;
	mul.f32 	%f25, %f24, 0f3F000000;
	st.global.f32 	[%rd4], %f25;
	bra.uni 	$L__BB3_11;
$L__BB3_10:
	ld.global.f32 	%f5, [%rd6+4];
	ld.global.f32 	%f6, [%rd7];
	sub.f32 	%f7, %f5, %f6;
	div.rn.f32 	%f8, %f7, %f1;
	mul.wide.u32 	%rd27, %r1, 4;
	add.s64 	%rd28, %rd3, %rd27;
	ld.global.f32 	%f9, [%rd28];
	mul.f32 	%f10, %f9, %f8;
	cvt.f64.f32 	%fd2, %f10;
	ld.global.f32 	%f11, [%rd8];
	cvt.f64.f32 	%fd3, %f11;
	mul.f64 	%fd4, %fd3, 0d3FE0000000000000;
	ld.global.f32 	%f12, [%rd6];
	cvt.f64.f32 	%fd5, %f12;
	mul.f64 	%fd6, %fd4, %fd5;
	ld.global.f32 	%f13, [%rd9];
	cvt.f64.f32 	%fd7, %f13;
	fma.rn.f64 	%fd8, %fd6, %fd7, %fd2;
	add.s64 	%rd29, %rd5, %rd27;
	ld.global.f32 	%f14, [%rd29];
	cvt.f64.f32 	%fd9, %f14;
	fma.rn.f64 	%fd10, %fd8, %fd1, %fd9;
	cvt.rn.f32.f64 	%f15, %fd10;
	add.f32 	%f16, %f14, %f15;
	mul.f32 	%f17, %f16, 0f3F000000;
	st.global.f32 	[%rd6], %f17;
$L__BB3_11:
	bar.sync 	0;
	@%p6 bra 	$L__BB3_13;
	mul.wide.s32 	%rd35, %r1, 4;
	add.s64 	%rd36, %rd5, %rd35;
	ld.global.f32 	%f38, [%rd36];
	add.s64 	%rd37, %rd4, %rd35;
	st.global.f32 	[%rd37], %f38;
$L__BB3_13:
	@%p7 bra 	$L__BB3_19;
	setp.eq.s32 	%p12, %r1, %r2;
	@%p12 bra 	$L__BB3_18;
	setp.eq.s32 	%p13, %r1, 0;
	@%p13 bra 	$L__BB3_17;
	ld.global.f32 	%f39, [%rd6+4];
	ld.global.f32 	%f40, [%rd7];
	sub.f32 	%f41, %f39, %f40;
	div.rn.f32 	%f42, %f41, %f1;
	mul.wide.u32 	%rd38, %r1, 4;
	add.s64 	%rd39, %rd3, %rd38;
	ld.global.f32 	%f43, [%rd39];
	mul.f32 	%f44, %f43, %f42;
	cvt.f64.f32 	%fd29, %f44;
	ld.global.f32 	%f45, [%rd8];
	cvt.f64.f32 	%fd30, %f45;
	mul.f64 	%fd31, %fd30, 0d3FE0000000000000;
	ld.global.f32 	%f46, [%rd6];
	cvt.f64.f32 	%fd32, %f46;
	mul.f64 	%fd33, %fd31, %fd32;
	ld.global.f32 	%f47, [%rd9];
	cvt.f64.f32 	%fd34, %f47;
	fma.rn.f64 	%fd35, %fd33, %fd34, %fd29;
	add.s64 	%rd40, %rd5, %rd38;
	ld.global.f32 	%f48, [%rd40];
	cvt.f64.f32 	%fd36, %f48;
	fma.rn.f64 	%fd37, %fd35, %fd1, %fd36;
	cvt.rn.f32.f64 	%f49, %fd37;
	add.f32 	%f50, %f48, %f49;
	mul.f32 	%f51, %f50, 0f3F000000;
	st.global.f32 	[%rd6], %f51;
	bra.uni 	$L__BB3_19;
$L__BB3_17:
	ld.global.f32 	%f52, [%rd3];
	cvt.f64.f32 	%fd38, %f52;
	ld.global.f32 	%f53, [%rd10];
	cvt.f64.f32 	%fd39, %f53;
	mul.f64 	%fd40, %fd39, 0d3FE0000000000000;
	ld.global.f32 	%f54, [%rd4];
	cvt.f64.f32 	%fd41, %f54;
	mul.f64 	%fd42, %fd40, %fd41;
	ld.global.f32 	%f55, [%rd1];
	cvt.f64.f32 	%fd43, %f55;
	fma.rn.f64 	%fd44, %fd42, %fd43, %fd38;
	ld.global.f32 	%f56, [%rd5];
	cvt.f64.f32 	%fd45, %f56;
	fma.rn.f64 	%fd46, %fd44, %fd1, %fd45;
	cvt.rn.f32.f64 	%f57, %fd46;
	add.f32 	%f58, %f56, %f57;
	mul.f32 	%f59, %f58, 0f3F000000;
	st.global.f32 	[%rd4], %f59;
	bra.uni 	$L__BB3_19;
$L__BB3_18:
	ld.global.f32 	%f60, [%rd6];
	mul.wide.s32 	%rd41, %r1, 4;
	add.s64 	%rd42, %rd4, %rd41;
	ld.global.f32 	%f61, [%rd42+-4];
	sub.f32 	%f62, %f60, %f61;
	div.rn.f32 	%f63, %f62, %f2;
	mul.wide.u32 	%rd43, %r1, 4;
	add.s64 	%rd44, %rd3, %rd43;
	ld.global.f32 	%f64, [%rd44];
	mul.f32 	%f65, %f64, %f63;
	cvt.f64.f32 	%fd47, %f65;
	ld.global.f32 	%f66, [%rd8];
	cvt.f64.f32 	%fd48, %f66;
	mul.f64 	%fd49, %fd48, 0d3FE0000000000000;
	cvt.f64.f32 	%fd50, %f60;
	mul.f64 	%fd51, %fd49, %fd50;
	ld.global.f32 	%f67, [%rd9];
	cvt.f64.f32 	%fd52, %f67;
	fma.rn.f64 	%fd53, %fd51, %fd52, %fd47;
	add.s64 	%rd45, %rd5, %rd43;
	ld.global.f32 	%f68, [%rd45];
	cvt.f64.f32 	%fd54, %f68;
	fma.rn.f64 	%fd55, %fd53, %fd1, %fd54;
	cvt.rn.f32.f64 	%f69, %fd55;
	add.f32 	%f70, %f68, %f69;
	mul.f32 	%f71, %f70, 0f3F000000;
	st.global.f32 	[%rd6], %f71;
$L__BB3_19:
	bar.sync 	0;
	add.s32 	%r21, %r21, 2;
	setp.ne.s32 	%p14, %r21, 0;
	@%p14 bra 	$L__BB3_3;
$L__BB3_20:
	and.b32  	%r16, %r8, 1;
	setp.eq.b32 	%p15, %r16, 1;
	not.pred 	%p16, %p15;
	@%p16 bra 	$L__BB3_30;
	mul.wide.s32 	%rd46, %r1, 4;
	add.s64 	%rd11, %rd4, %rd46;
	setp.ge.s32 	%p17, %r1, %r6;
	@%p17 bra 	$L__BB3_23;
	add.s64 	%rd48, %rd5, %rd46;
	ld.global.f32 	%f72, [%rd48];
	st.global.f32 	[%rd11], %f72;
$L__BB3_23:
	not.pred 	%p18, %p1;
	@%p18 bra 	$L__BB3_29;
	mul.wide.u32 	%rd49, %r1, 4;
	add.s64 	%rd12, %rd5, %rd49;
	add.s64 	%rd13, %rd3, %rd49;
	setp.eq.s32 	%p19, %r1, %r2;
	@%p19 bra 	$L__BB3_28;
	setp.eq.s32 	%p20, %r1, 0;
	@%p20 bra 	$L__BB3_27;
	ld.global.f32 	%f73, [%rd6+4];
	ld.global.f32 	%f74, [%rd7];
	sub.f32 	%f75, %f73, %f74;
	div.rn.f32 	%f76, %f75, %f1;
	ld.global.f32 	%f77, [%rd13];
	mul.f32 	%f78, %f77, %f76;
	cvt.f64.f32 	%fd56, %f78;
	ld.global.f32 	%f79, [%rd8];
	cvt.f64.f32 	%fd57, %f79;
	mul.f64 	%fd58, %fd57, 0d3FE0000000000000;
	ld.global.f32 	%f80, [%rd6];
	cvt.f64.f32 	%fd59, %f80;
	mul.f64 	%fd60, %fd58, %fd59;
	ld.global.f32 	%f81, [%rd9];
	cvt.f64.f32 	%fd61, %f81;
	fma.rn.f64 	%fd62, %fd60, %fd61, %fd56;
	ld.global.f32 	%f82, [%rd12];
	cvt.f64.f32 	%fd63, %f82;
	fma.rn.f64 	%fd64, %fd62, %fd1, %fd63;
	cvt.rn.f32.f64 	%f83, %fd64;
	add.f32 	%f84, %f82, %f83;
	mul.f32 	%f85, %f84, 0f3F000000;
	st.global.f32 	[%rd6], %f85;
	bra.uni 	$L__BB3_29;
$L__BB3_27:
	ld.global.f32 	%f86, [%rd3];
	cvt.f64.f32 	%fd65, %f86;
	ld.global.f32 	%f87, [%rd10];
	cvt.f64.f32 	%fd66, %f87;
	mul.f64 	%fd67, %fd66, 0d3FE0000000000000;
	ld.global.f32 	%f88, [%rd4];
	cvt.f64.f32 	%fd68, %f88;
	mul.f64 	%fd69, %fd67, %fd68;
	ld.global.f32 	%f89, [%rd1];
	cvt.f64.f32 	%fd70, %f89;
	fma.rn.f64 	%fd71, %fd69, %fd70, %fd65;
	ld.global.f32 	%f90, [%rd5];
	cvt.f64.f32 	%fd72, %f90;
	fma.rn.f64 	%fd73, %fd71, %fd1, %fd72;
	cvt.rn.f32.f64 	%f91, %fd73;
	add.f32 	%f92, %f90, %f91;
	mul.f32 	%f93, %f92, 0f3F000000;
	st.global.f32 	[%rd4], %f93;
	bra.uni 	$L__BB3_29;
$L__BB3_28:
	ld.global.f32 	%f94, [%rd6];
	ld.global.f32 	%f95, [%rd11+-4];
	sub.f32 	%f96, %f94, %f95;
	div.rn.f32 	%f97, %f96, %f2;
	ld.global.f32 	%f98, [%rd13];
	mul.f32 	%f99, %f98, %f97;
	cvt.f64.f32 	%fd74, %f99;
	ld.global.f32 	%f100, [%rd8];
	cvt.f64.f32 	%fd75, %f100;
	mul.f64 	%fd76, %fd75, 0d3FE0000000000000;
	cvt.f64.f32 	%fd77, %f94;
	mul.f64 	%fd78, %fd76, %fd77;
	ld.global.f32 	%f101, [%rd9];
	cvt.f64.f32 	%fd79, %f101;
	fma.rn.f64 	%fd80, %fd78, %fd79, %fd74;
	ld.global.f32 	%f102, [%rd12];
	cvt.f64.f32 	%fd81, %f102;
	fma.rn.f64 	%fd82, %fd80, %fd1, %fd81;
	cvt.rn.f32.f64 	%f103, %fd82;
	add.f32 	%f104, %f102, %f103;
	mul.f32 	%f105, %f104, 0f3F000000;
	st.global.f32 	[%rd6], %f105;
$L__BB3_29:
	bar.sync 	0;
$L__BB3_30:
	setp.ge.s32 	%p21, %r1, %r6;
	setp.lt.s32 	%p22, %r1, 0;
	or.pred  	%p23, %p22, %p21;
	@%p23 bra 	$L__BB3_36;
	add.s32 	%r17, %r6, -1;
	setp.ne.s32 	%p24, %r1, %r17;
	@%p24 bra 	$L__BB3_33;
	ld.global.f32 	%f123, [%rd6];
	ld.global.f32 	%f124, [%rd6+-4];
	sub.f32 	%f125, %f123, %f124;
	div.rn.f32 	%f126, %f125, %f2;
	mul.wide.u32 	%rd58, %r1, 4;
	add.s64 	%rd59, %rd3, %rd58;
	ld.global.f32 	%f127, [%rd59];
	mul.f32 	%f128, %f127, %f126;
	cvt.f64.f32 	%fd107, %f128;
	mad.lo.s32 	%r20, %r7, %r6, %r1;
	mul.wide.s32 	%rd60, %r20, 4;
	add.s64 	%rd61, %rd2, %rd60;
	ld.global.f32 	%f129, [%rd61];
	cvt.f64.f32 	%fd108, %f129;
	mul.f64 	%fd109, %fd108, 0d3FE0000000000000;
	cvt.f64.f32 	%fd110, %f123;
	mul.f64 	%fd111, %fd109, %fd110;
	add.s64 	%rd62, %rd1, %rd58;
	ld.global.f32 	%f130, [%rd62];
	cvt.f64.f32 	%fd112, %f130;
	fma.rn.f64 	%fd113, %fd111, %fd112, %fd107;
	cvt.f64.f32 	%fd114, %f3;
	add.s64 	%rd63, %rd5, %rd58;
	ld.global.f32 	%f131, [%rd63];
	cvt.f64.f32 	%fd115, %f131;
	fma.rn.f64 	%fd116, %fd113, %fd114, %fd115;
	cvt.rn.f32.f64 	%f132, %fd116;
	st.global.f32 	[%rd63], %f132;
	bra.uni 	$L__BB3_36;
$L__BB3_33:
	setp.ne.s32 	%p25, %r1, 0;
	@%p25 bra 	$L__BB3_35;
	ld.global.f32 	%f117, [%rd3];
	cvt.f64.f32 	%fd97, %f117;
	mul.lo.s32 	%r19, %r7, %r6;
	mul.wide.s32 	%rd56, %r19, 4;
	add.s64 	%rd57, %rd2, %rd56;
	ld.global.f32 	%f118, [%rd57];
	cvt.f64.f32 	%fd98, %f118;
	mul.f64 	%fd99, %fd98, 0d3FE0000000000000;
	ld.global.f32 	%f119, [%rd4];
	cvt.f64.f32 	%fd100, %f119;
	mul.f64 	%fd101, %fd99, %fd100;
	ld.global.f32 	%f120, [%rd1];
	cvt.f64.f32 	%fd102, %f120;
	fma.rn.f64 	%fd103, %fd101, %fd102, %fd97;
	cvt.f64.f32 	%fd104, %f3;
	ld.global.f32 	%f121, [%rd5];
	cvt.f64.f32 	%fd105, %f121;
	fma.rn.f64 	%fd106, %fd103, %fd104, %fd105;
	cvt.rn.f32.f64 	%f122, %fd106;
	st.global.f32 	[%rd5], %f122;
	bra.uni 	$L__BB3_36;
$L__BB3_35:
	ld.global.f32 	%f106, [%rd6+4];
	ld.global.f32 	%f107, [%rd7];
	sub.f32 	%f108, %f106, %f107;
	cvt.f64.f32 	%fd83, %f108;
	cvt.f64.f32 	%fd84, %f2;
	add.f64 	%fd85, %fd84, %fd84;
	div.rn.f64 	%fd86, %fd83, %fd85;
	cvt.rn.f32.f64 	%f109, %fd86;
	mul.wide.u32 	%rd50, %r1, 4;
	add.s64 	%rd51, %rd3, %rd50;
	ld.global.f32 	%f110, [%rd51];
	mul.f32 	%f111, %f110, %f109;
	cvt.f64.f32 	%fd87, %f111;
	mad.lo.s32 	%r18, %r7, %r6, %r1;
	mul.wide.s32 	%rd52, %r18, 4;
	add.s64 	%rd53, %rd2, %rd52;
	ld.global.f32 	%f112, [%rd53];
	cvt.f64.f32 	%fd88, %f112;
	mul.f64 	%fd89, %fd88, 0d3FE0000000000000;
	ld.global.f32 	%f113, [%rd6];
	cvt.f64.f32 	%fd90, %f113;
	mul.f64 	%fd91, %fd89, %fd90;
	add.s64 	%rd54, %rd1, %rd50;
	ld.global.f32 	%f114, [%rd54];
	cvt.f64.f32 	%fd92, %f114;
	fma.rn.f64 	%fd93, %fd91, %fd92, %fd87;
	cvt.f64.f32 	%fd94, %f3;
	add.s64 	%rd55, %rd5, %rd50;
	ld.global.f32 	%f115, [%rd55];
	cvt.f64.f32 	%fd95, %f115;
	fma.rn.f64 	%fd96, %fd93, %fd94, %fd95;
	cvt.rn.f32.f64 	%f116, %fd96;
	st.global.f32 	[%rd55], %f116;
$L__BB3_36:
	bar.sync 	0;
	ret;

}
	// .globl	_Z7N_lapsoPfS_S_S_fiiS_S_S_S_i
.visible .entry _Z7N_lapsoPfS_S_S_fiiS_S_S_S_i(
	.param .u64 .ptr .align 1 _Z7N_lapsoPfS_S_S_fiiS_S_S_S_i_param_0,
	.param .u64 .ptr .align 1 _Z7N_lapsoPfS_S_S_fiiS_S_S_S_i_param_1,
	.param .u64 .ptr .align 1 _Z7N_lapsoPfS_S_S_fiiS_S_S_S_i_param_2,
	.param .u64 .ptr .align 1 _Z7N_lapsoPfS_S_S_fiiS_S_S_S_i_param_3,
	.param .f32 _Z7N_lapsoPfS_S_S_fiiS_S_S_S_i_param_4,
	.param .u32 _Z7N_lapsoPfS_S_S_fiiS_S_S_S_i_param_5,
	.param .u32 _Z7N_lapsoPfS_S_S_fiiS_S_S_S_i_param_6,
	.param .u64 .ptr .align 1 _Z7N_lapsoPfS_S_S_fiiS_S_S_S_i_param_7,
	.param .u64 .ptr .align 1 _Z7N_lapsoPfS_S_S_fiiS_S_S_S_i_param_8,
	.param .u64 .ptr .align 1 _Z7N_lapsoPfS_S_S_fiiS_S_S_S_i_param_9,
	.param .u64 .ptr .align 1 _Z7N_lapsoPfS_S_S_fiiS_S_S_S_i_param_10,
	.param .u32 _Z7N_lapsoPfS_S_S_fiiS_S_S_S_i_param_11
)
{
	.reg .pred 	%p<26>;
	.reg .b32 	%r<54>;
	.reg .b32 	%f<138>;
	.reg .b64 	%rd<120>;
	.reg .b64 	%fd<12>;

	ld.param.u64 	%rd19, [_Z7N_lapsoPfS_S_S_fiiS_S_S_S_i_param_0];
	ld.param.u64 	%rd16, [_Z7N_lapsoPfS_S_S_fiiS_S_S_S_i_param_1];
	ld.param.u64 	%rd18, [_Z7N_lapsoPfS_S_S_fiiS_S_S_S_i_param_3];
	ld.param.f32 	%f7, [_Z7N_lapsoPfS_S_S_fiiS_S_S_S_i_param_4];
	ld.param.u32 	%r26, [_Z7N_lapsoPfS_S_S_fiiS_S_S_S_i_param_5];
	ld.param.u64 	%rd20, [_Z7N_lapsoPfS_S_S_fiiS_S_S_S_i_param_7];
	ld.param.u64 	%rd21, [_Z7N_lapsoPfS_S_S_fiiS_S_S_S_i_param_8];
	ld.param.u64 	%rd22, [_Z7N_lapsoPfS_S_S_fiiS_S_S_S_i_param_9];
	ld.param.u64 	%rd23, [_Z7N_lapsoPfS_S_S_fiiS_S_S_S_i_param_10];
	ld.param.u32 	%r27, [_Z7N_lapsoPfS_S_S_fiiS_S_S_S_i_param_11];
	cvta.to.global.u64 	%rd1, %rd19;
	cvta.to.global.u64 	%rd2, %rd23;
	cvta.to.global.u64 	%rd3, %rd22;
	cvta.to.global.u64 	%rd4, %rd21;
	cvta.to.global.u64 	%rd5, %rd20;
	mov.u32 	%r28, %tid.x;
	mov.u32 	%r29, %ntid.x;
	mov.u32 	%r30, %ctaid.x;
	mad.lo.s32 	%r1, %r29, %r30, %r28;
	setp.ge.s32 	%p1, %r1, %r26;
	@%p1 bra 	$L__BB4_6;
	setp.ne.s32 	%p2, %r1, 0;
	@%p2 bra 	$L__BB4_3;
	mov.f32 	%f28, 0fBF800000;
	div.rn.f32 	%f29, %f28, %f7;
	st.global.f32 	[%rd4], %f29;
	rcp.rn.f32 	%f30, %f7;
	st.global.f32 	[%rd3], %f30;
	bra.uni 	$L__BB4_6;
$L__BB4_3:
	add.s32 	%r31, %r26, -1;
	setp.ne.s32 	%p3, %r1, %r31;
	@%p3 bra 	$L__BB4_5;
	mul.wide.s32 	%rd34, %r1, 4;
	add.s64 	%rd35, %rd4, %rd34;
	mov.b32 	%r32, 1065353216;
	st.global.u32 	[%rd35], %r32;
	add.s64 	%rd36, %rd5, %rd34;
	mov.b32 	%r33, 0;
	st.global.u32 	[%rd36], %r33;
	bra.uni 	$L__BB4_6;
$L__BB4_5:
	ld.param.u64 	%rd118, [_Z7N_lapsoPfS_S_S_fiiS_S_S_S_i_param_2];
	cvta.to.global.u64 	%rd24, %rd16;
	mul.wide.s32 	%rd25, %r1, 4;
	add.s64 	%rd26, %rd24, %rd25;
	ld.global.f32 	%f8, [%rd26+4];
	ld.global.f32 	%f9, [%rd26+-4];
	sub.f32 	%f10, %f8, %f9;
	cvt.f64.f32 	%fd1, %f10;
	cvt.f64.f32 	%fd2, %f7;
	add.f64 	%fd3, %fd2, %fd2;
	div.rn.f64 	%fd4, %fd1, %fd3;
	cvt.rn.f32.f64 	%f11, %fd4;
	cvta.to.global.u64 	%rd27, %rd118;
	add.s64 	%rd28, %rd27, %rd25;
	ld.global.f32 	%f12, [%rd28];
	cvt.f64.f32 	%fd5, %f12;
	mul.f64 	%fd6, %fd5, 0d3FF8000000000000;
	cvta.to.global.u64 	%rd29, %rd18;
	add.s64 	%rd30, %rd29, %rd25;
	ld.global.f32 	%f13, [%rd30];
	mul.f32 	%f14, %f13, %f13;
	mul.f32 	%f15, %f14, 0f41C90E56;
	cvt.f64.f32 	%fd7, %f15;
	fma.rn.f64 	%fd8, %fd6, %fd5, %fd7;
	cvt.rn.f32.f64 	%f16, %fd8;
	ld.global.f32 	%f17, [%rd26];
	mul.f32 	%f18, %f7, %f11;
	sub.f32 	%f19, %f17, %f18;
	add.s64 	%rd31, %rd5, %rd25;
	st.global.f32 	[%rd31], %f19;
	ld.global.f32 	%f20, [%rd26];
	cvt.f64.f32 	%fd9, %f20;
	mul.f32 	%f21, %f7, %f16;
	mul.f32 	%f22, %f7, %f21;
	mul.f32 	%f23, %f20, %f22;
	cvt.f64.f32 	%fd10, %f23;
	fma.rn.f64 	%fd11, %fd9, 0d4000000000000000, %fd10;
	cvt.rn.f32.f64 	%f24, %fd11;
	neg.f32 	%f25, %f24;
	add.s64 	%rd32, %rd4, %rd25;
	st.global.f32 	[%rd32], %f25;
	ld.global.f32 	%f26, [%rd26];
	add.f32 	%f27, %f18, %f26;
	add.s64 	%rd33, %rd3, %rd25;
	st.global.f32 	[%rd33], %f27;
$L__BB4_6:
	bar.sync 	0;
	setp.ne.s32 	%p4, %r1, 0;
	@%p4 bra 	$L__BB4_43;
	add.s32 	%r2, %r26, -1;
	setp.lt.s32 	%p5, %r26, 2;
	@%p5 bra 	$L__BB4_22;
	add.s32 	%r35, %r26, -2;
	setp.lt.u32 	%p6, %r35, 3;
	mov.b32 	%r46, 0;
	@%p6 bra 	$L__BB4_12;
	and.b32  	%r46, %r2, -4;
	neg.s32 	%r48, %r46;
	mov.b32 	%r49, 0;
	mov.b64 	%rd119, 0;
$L__BB4_10:
	.pragma "nounroll";
	setp.ne.s32 	%p7, %r49, 0;
	add.s64 	%rd8, %rd2, %rd119;
	@%p7 bra 	$L__BB4_27;
	ld.global.f32 	%f37, [%rd3];
	ld.global.f32 	%f38, [%rd4];
	div.rn.f32 	%f137, %f37, %f38;
	st.global.f32 	[%rd2], %f137;
	bra.uni 	$L__BB4_28;
$L__BB4_12:
	and.b32  	%r5, %r2, 3;
	setp.eq.s32 	%p9, %r5, 0;
	@%p9 bra 	$L__BB4_22;
	setp.eq.s32 	%p10, %r5, 1;
	@%p10 bra 	$L__BB4_18;
	setp.eq.s32 	%p11, %r46, 0;
	@%p11 bra 	$L__BB4_16;
	mul.wide.u32 	%rd44, %r46, 4;
	add.s64 	%rd45, %rd3, %rd44;
	ld.global.f32 	%f57, [%rd45];
	add.s64 	%rd46, %rd4, %rd44;
	ld.global.f32 	%f58, [%rd46];
	add.s64 	%rd47, %rd5, %rd44;
	ld.global.f32 	%f59, [%rd47];
	mul.wide.s32 	%rd48, %r46, 4;
	add.s64 	%rd49, %rd2, %rd48;
	ld.global.f32 	%f60, [%rd49+-4];
	mul.f32 	%f61, %f59, %f60;
	sub.f32 	%f62, %f58, %f61;
	div.rn.f32 	%f136, %f57, %f62;
	add.s64 	%rd50, %rd2, %rd44;
	st.global.f32 	[%rd50], %f136;
	bra.uni 	$L__BB4_17;
$L__BB4_16:
	ld.global.f32 	%f63, [%rd3];
	ld.global.f32 	%f64, [%rd4];
	div.rn.f32 	%f136, %f63, %f64;
	st.global.f32 	[%rd2], %f136;
$L__BB4_17:
	mul.wide.u32 	%rd51, %r46, 4;
	add.s64 	%rd52, %rd3, %rd51;
	ld.global.f32 	%f65, [%rd52+4];
	add.s64 	%rd53, %rd4, %rd51;
	ld.global.f32 	%f66, [%rd53+4];
	add.s64 	%rd54, %rd5, %rd51;
	ld.global.f32 	%f67, [%rd54+4];
	mul.f32 	%f68, %f67, %f136;
	sub.f32 	%f69, %f66, %f68;
	div.rn.f32 	%f70, %f65, %f69;
	add.s64 	%rd55, %rd2, %rd51;
	st.global.f32 	[%rd55+4], %f70;
	add.s32 	%r46, %r46, 2;
$L__BB4_18:
	and.b32  	%r38, %r2, 1;
	setp.eq.b32 	%p12, %r38, 1;
	not.pred 	%p13, %p12;
	@%p13 bra 	$L__BB4_22;
	setp.eq.s32 	%p14, %r46, 0;
	@%p14 bra 	$L__BB4_21;
	mul.wide.u32 	%rd56, %r46, 4;
	add.s64 	%rd57, %rd3, %rd56;
	ld.global.f32 	%f71, [%rd57];
	add.s64 	%rd58, %rd4, %rd56;
	ld.global.f32 	%f72, [%rd58];
	add.s64 	%rd59, %rd5, %rd56;
	ld.global.f32 	%f73, [%rd59];
	mul.wide.s32 	%rd60, %r46, 4;
	add.s64 	%rd61, %rd2, %rd60;
	ld.global.f32 	%f74, [%rd61+-4];
	mul.f32 	%f75, %f73, %f74;
	sub.f32 	%f76, %f72, %f75;
	div.rn.f32 	%f77, %f71, %f76;
	add.s64 	%rd62, %rd2, %rd56;
	st.global.f32 	[%rd62], %f77;
	bra.uni 	$L__BB4_22;
$L__BB4_21:
	ld.global.f32 	%f78, [%rd3];
	ld.global.f32 	%f79, [%rd4];
	div.rn.f32 	%f80, %f78, %f79;
	st.global.f32 	[%rd2], %f80;
$L__BB4_22:
	setp.lt.s32 	%p15, %r26, 1;
	@%p15 bra 	$L__BB4_43;
	mul.lo.s32 	%r8, %r27, %r26;
	mul.wide.u32 	%rd63, %r26, 4;
	add.s64 	%rd6, %rd2, %rd63;
	and.b32  	%r9, %r26, 3;
	setp.lt.u32 	%p16, %r26, 4;
	mov.u32 	%r52, %r26;
	@%p16 bra 	$L__BB4_31;
	and.b32  	%r10, %r26, 2147483644;
	mov.b32 	%r51, 0;
	cvt.s64.s32 	%rd11, %r8;
	cvt.s64.s32 	%rd73, %r26;
	add.s64 	%rd74, %rd73, %rd11;
	shl.b64 	%rd75, %rd74, 2;
	add.s64 	%rd76, %rd1, %rd75;
	mov.u32 	%r52, %r26;
$L__BB4_25:
	.pragma "nounroll";
	add.s32 	%r18, %r52, -1;
	setp.ne.s32 	%p17, %r52, %r26;
	add.s32 	%r40, %r52, %r8;
	mul.wide.s32 	%rd64, %r40, 4;
	add.s64 	%rd10, %rd1, %rd64;
	cvt.s64.s32 	%rd65, %r52;
	add.s64 	%rd66, %rd65, %rd11;
	shl.b64 	%rd67, %rd66, 2;
	add.s64 	%rd12, %rd1, %rd67;
	@%p17 bra 	$L__BB4_29;
	mul.wide.u32 	%rd70, %r18, 4;
	add.s64 	%rd71, %rd4, %rd70;
	ld.global.f32 	%f86, [%rd71];
	add.s64 	%rd72, %rd5, %rd70;
	ld.global.f32 	%f87, [%rd72];
	ld.global.f32 	%f88, [%rd6+-8];
	mul.f32 	%f89, %f87, %f88;
	sub.f32 	%f90, %f86, %f89;
	rcp.rn.f32 	%f91, %f90;
	st.global.f32 	[%rd76+-4], %f91;
	bra.uni 	$L__BB4_30;
$L__BB4_27:
	add.s64 	%rd38, %rd3, %rd119;
	ld.global.f32 	%f31, [%rd38];
	add.s64 	%rd39, %rd4, %rd119;
	ld.global.f32 	%f32, [%rd39];
	add.s64 	%rd40, %rd5, %rd119;
	ld.global.f32 	%f33, [%rd40];
	ld.global.f32 	%f34, [%rd8+-4];
	mul.f32 	%f35, %f33, %f34;
	sub.f32 	%f36, %f32, %f35;
	div.rn.f32 	%f137, %f31, %f36;
	st.global.f32 	[%rd8], %f137;
$L__BB4_28:
	add.s64 	%rd41, %rd3, %rd119;
	ld.global.f32 	%f39, [%rd41+4];
	add.s64 	%rd42, %rd4, %rd119;
	ld.global.f32 	%f40, [%rd42+4];
	add.s64 	%rd43, %rd5, %rd119;
	ld.global.f32 	%f41, [%rd43+4];
	mul.f32 	%f42, %f41, %f137;
	sub.f32 	%f43, %f40, %f42;
	div.rn.f32 	%f44, %f39, %f43;
	st.global.f32 	[%rd8+4], %f44;
	ld.global.f32 	%f45, [%rd41+8];
	ld.global.f32 	%f46, [%rd42+8];
	ld.global.f32 	%f47, [%rd43+8];
	mul.f32 	%f48, %f47, %f44;
	sub.f32 	%f49, %f46, %f48;
	div.rn.f32 	%f50, %f45, %f49;
	st.global.f32 	[%rd8+8], %f50;
	ld.global.f32 	%f51, [%rd41+12];
	ld.global.f32 	%f52, [%rd42+12];
	ld.global.f32 	%f53, [%rd43+12];
	mul.f32 	%f54, %f53, %f50;
	sub.f32 	%f55, %f52, %f54;
	div.rn.f32 	%f56, %f51, %f55;
	st.global.f32 	[%rd8+12], %f56;
	add.s32 	%r49, %r49, 4;
	add.s32 	%r48, %r48, 4;
	add.s64 	%rd119, %rd119, 16;
	setp.eq.s32 	%p8, %r48, 0;
	@%p8 bra 	$L__BB4_12;
	bra.uni 	$L__BB4_10;
$L__BB4_29:
	mul.wide.u32 	%rd68, %r18, 4;
	add.s64 	%rd69, %rd2, %rd68;
	ld.global.f32 	%f81, [%rd69];
	ld.global.f32 	%f82, [%rd10];
	mul.f32 	%f83, %f81, %f82;
	mov.f32 	%f84, 0f00000000;
	sub.f32 	%f85, %f84, %f83;
	st.global.f32 	[%rd12+-4], %f85;
$L__BB4_30:
	add.s32 	%r41, %r52, -2;
	mul.wide.u32 	%rd77, %r41, 4;
	add.s64 	%rd78, %rd2, %rd77;
	ld.global.f32 	%f92, [%rd78];
	ld.global.f32 	%f93, [%rd10+-4];
	mul.f32 	%f94, %f92, %f93;
	mov.f32 	%f95, 0f00000000;
	sub.f32 	%f96, %f95, %f94;
	st.global.f32 	[%rd10+-8], %f96;
	add.s32 	%r42, %r52, -3;
	mul.wide.u32 	%rd79, %r42, 4;
	add.s64 	%rd80, %rd2, %rd79;
	ld.global.f32 	%f97, [%rd80];
	mul.f32 	%f98, %f97, %f96;
	sub.f32 	%f99, %f95, %f98;
	st.global.f32 	[%rd10+-12], %f99;
	add.s32 	%r52, %r52, -4;
	mul.wide.u32 	%rd81, %r52, 4;
	add.s64 	%rd82, %rd2, %rd81;
	ld.global.f32 	%f100, [%rd82];
	mul.f32 	%f101, %f100, %f99;
	sub.f32 	%f102, %f95, %f101;
	st.global.f32 	[%rd12+-16], %f102;
	add.s32 	%r51, %r51, 4;
	setp.ne.s32 	%p18, %r51, %r10;
	@%p18 bra 	$L__BB4_25;
$L__BB4_31:
	setp.eq.s32 	%p19, %r9, 0;
	@%p19 bra 	$L__BB4_43;
	setp.eq.s32 	%p20, %r9, 1;
	@%p20 bra 	$L__BB4_39;
	add.s32 	%r22, %r52, -1;
	setp.eq.s32 	%p21, %r52, %r26;
	add.s32 	%r43, %r52, %r8;
	mul.wide.s32 	%rd83, %r43, 4;
	add.s64 	%rd13, %rd1, %rd83;
	cvt.s64.s32 	%rd14, %r8;
	cvt.s64.s32 	%rd84, %r52;
	add.s64 	%rd85, %rd84, %rd14;
	shl.b64 	%rd86, %rd85, 2;
	add.s64 	%rd15, %rd1, %rd86;
	@%p21 bra 	$L__BB4_35;
	mul.wide.u32 	%rd87, %r22, 4;
	add.s64 	%rd88, %rd2, %rd87;
	ld.global.f32 	%f103, [%rd88];
	ld.global.f32 	%f104, [%rd13];
	mul.f32 	%f105, %f103, %f104;
	mov.f32 	%f106, 0f00000000;
	sub.f32 	%f107, %f106, %f105;
	st.global.f32 	[%rd15+-4], %f107;
	bra.uni 	$L__BB4_36;
$L__BB4_35:
	mul.wide.u32 	%rd89, %r22, 4;
	add.s64 	%rd90, %rd4, %rd89;
	ld.global.f32 	%f108, [%rd90];
	add.s64 	%rd91, %rd5, %rd89;
	ld.global.f32 	%f109, [%rd91];
	ld.global.f32 	%f110, [%rd6+-8];
	mul.f32 	%f111, %f109, %f110;
	sub.f32 	%f112, %f108, %f111;
	rcp.rn.f32 	%f113, %f112;
	cvt.s64.s32 	%rd92, %r26;
	add.s64 	%rd93, %rd92, %rd14;
	shl.b64 	%rd94, %rd93, 2;
	add.s64 	%rd95, %rd1, %rd94;
	st.global.f32 	[%rd95+-4], %f113;
$L__BB4_36:
	add.s32 	%r52, %r52, -2;
	setp.eq.s32 	%p22, %r22, %r26;
	@%p22 bra 	$L__BB4_38;
	mul.wide.u32 	%rd96, %r52, 4;
	add.s64 	%rd97, %rd2, %rd96;
	ld.global.f32 	%f114, [%rd97];
	ld.global.f32 	%f115, [%rd13+-4];
	mul.f32 	%f116, %f114, %f115;
	mov.f32 	%f117, 0f00000000;
	sub.f32 	%f118, %f117, %f116;
	st.global.f32 	[%rd15+-8], %f118;
	bra.uni 	$L__BB4_39;
$L__BB4_38:
	mul.wide.u32 	%rd98, %r52, 4;
	add.s64 	%rd99, %rd4, %rd98;
	ld.global.f32 	%f119, [%rd99];
	add.s64 	%rd100, %rd5, %rd98;
	ld.global.f32 	%f120, [%rd100];
	ld.global.f32 	%f121, [%rd6+-8];
	mul.f32 	%f122, %f120, %f121;
	sub.f32 	%f123, %f119, %f122;
	rcp.rn.f32 	%f124, %f123;
	st.global.f32 	[%rd15+-8], %f124;
$L__BB4_39:
	and.b32  	%r44, %r26, 1;
	setp.eq.b32 	%p23, %r44, 1;
	not.pred 	%p24, %p23;
	@%p24 bra 	$L__BB4_43;
	add.s32 	%r25, %r52, -1;
	setp.eq.s32 	%p25, %r52, %r26;
	@%p25 bra 	$L__BB4_42;
	mul.wide.u32 	%rd101, %r25, 4;
	add.s64 	%rd102, %rd2, %rd101;
	ld.global.f32 	%f125, [%rd102];
	add.s32 	%r45, %r52, %r8;
	mul.wide.s32 	%rd103, %r45, 4;
	add.s64 	%rd104, %rd1, %rd103;
	ld.global.f32 	%f126, [%rd104];
	mul.f32 	%f127, %f125, %f126;
	mov.f32 	%f128, 0f00000000;
	sub.f32 	%f129, %f128, %f127;
	cvt.s64.s32 	%rd105, %r8;
	cvt.s64.s32 	%rd106, %r52;
	add.s64 	%rd107, %rd106, %rd105;
	shl.b64 	%rd108, %rd107, 2;
	add.s64 	%rd109, %rd1, %rd108;
	st.global.f32 	[%rd109+-4], %f129;
	bra.uni 	$L__BB4_43;
$L__BB4_42:
	mul.wide.u32 	%rd110, %r25, 4;
	add.s64 	%rd111, %rd4, %rd110;
	ld.global.f32 	%f130, [%rd111];
	add.s64 	%rd112, %rd5, %rd110;
	ld.global.f32 	%f131, [%rd112];
	ld.global.f32 	%f132, [%rd6+-8];
	mul.f32 	%f133, %f131, %f132;
	sub.f32 	%f134, %f130, %f133;
	rcp.rn.f32 	%f135, %f134;
	cvt.s64.s32 	%rd113, %r8;
	cvt.s64.s32 	%rd114, %r26;
	add.s64 	%rd115, %rd114, %rd113;
	shl.b64 	%rd116, %rd115, 2;
	add.s64 	%rd117, %rd1, %rd116;
	st.global.f32 	[%rd117+-4], %f135;
$L__BB4_43:
	bar.sync 	0;
	ret;

}
	// .globl	_Z14beta_constrainPfS_S_fii
.visible .entry _Z14beta_constrainPfS_S_fii(
	.param .u64 .ptr .align 1 _Z14beta_constrainPfS_S_fii_param_0,
	.param .u64 .ptr .align 1 _Z14beta_constrainPfS_S_fii_param_1,
	.param .u64 .ptr .align 1 _Z14beta_constrainPfS_S_fii_param_2,
	.param .f32 _Z14beta_constrainPfS_S_fii_param_3,
	.param .u32 _Z14beta_constrainPfS_S_fii_param_4,
	.param .u32 _Z14beta_constrainPfS_S_fii_param_5
)
{
	.reg .pred 	%p<23>;
	.reg .b32 	%r<87>;
	.reg .b32 	%f<230>;
	.reg .b64 	%rd<59>;
	.reg .b64 	%fd<19>;

	ld.param.u64 	%rd18, [_Z14beta_constrainPfS_S_fii_param_0];
	ld.param.u64 	%rd19, [_Z14beta_constrainPfS_S_fii_param_1];
	ld.param.u64 	%rd20, [_Z14beta_constrainPfS_S_fii_param_2];
	ld.param.f32 	%f28, [_Z14beta_constrainPfS_S_fii_param_3];
	ld.param.u32 	%r51, [_Z14beta_constrainPfS_S_fii_param_4];
	ld.param.u32 	%r52, [_Z14beta_constrainPfS_S_fii_param_5];
	cvta.to.global.u64 	%rd1, %rd18;
	cvta.to.global.u64 	%rd2, %rd19;
	cvta.to.global.u64 	%rd3, %rd20;
	mov.u32 	%r53, %tid.x;
	mov.u32 	%r54, %ntid.x;
	mov.u32 	%r55, %ctaid.x;
	mad.lo.s32 	%r1, %r54, %r55, %r53;
	setp.ge.s32 	%p1, %r1, %r51;
	setp.lt.s32 	%p2, %r1, 0;
	or.pred  	%p3, %p2, %p1;
	@%p3 bra 	$L__BB5_33;
	mul.lo.s32 	%r2, %r52, %r51;
	add.s32 	%r56, %r2, %r1;
	mul.wide.s32 	%rd21, %r56, 4;
	add.s64 	%rd22, %rd3, %rd21;
	ld.global.f32 	%f29, [%rd22];
	mul.wide.u32 	%rd23, %r1, 4;
	add.s64 	%rd24, %rd2, %rd23;
	ld.global.f32 	%f30, [%rd24];
	mul.f32 	%f1, %f29, %f30;
	setp.eq.s32 	%p4, %r1, 0;
	@%p4 bra 	$L__BB5_34;
	setp.lt.u32 	%p5, %r1, 3;
	mov.f64 	%fd17, 0d0000000000000000;
	@%p5 bra 	$L__BB5_17;
	add.s32 	%r58, %r1, -3;
	shr.u32 	%r59, %r58, 1;
	add.s32 	%r3, %r59, 1;
	and.b32  	%r4, %r3, 15;
	setp.lt.u32 	%p6, %r58, 30;
	mov.f32 	%f219, 0f00000000;
	mov.b32 	%r72, 2;
	@%p6 bra 	$L__BB5_7;
	and.b32  	%r61, %r3, 2147483632;
	neg.s32 	%r77, %r61;
	add.s64 	%rd4, %rd3, 64;
	add.s32 	%r76, %r2, 2;
	add.s64 	%rd56, %rd2, 64;
	mov.f32 	%f219, 0f00000000;
	mov.b32 	%r78, 0;
$L__BB5_5:
	.pragma "nounroll";
	mul.wide.s32 	%rd25, %r76, 4;
	add.s64 	%rd26, %rd4, %rd25;
	ld.global.f32 	%f34, [%rd26+-64];
	ld.global.f32 	%f35, [%rd56+-56];
	fma.rn.f32 	%f36, %f34, %f35, %f219;
	ld.global.f32 	%f37, [%rd26+-56];
	ld.global.f32 	%f38, [%rd56+-48];
	fma.rn.f32 	%f39, %f37, %f38, %f36;
	ld.global.f32 	%f40, [%rd26+-48];
	ld.global.f32 	%f41, [%rd56+-40];
	fma.rn.f32 	%f42, %f40, %f41, %f39;
	ld.global.f32 	%f43, [%rd26+-40];
	ld.global.f32 	%f44, [%rd56+-32];
	fma.rn.f32 	%f45, %f43, %f44, %f42;
	ld.global.f32 	%f46, [%rd26+-32];
	ld.global.f32 	%f47, [%rd56+-24];
	fma.rn.f32 	%f48, %f46, %f47, %f45;
	ld.global.f32 	%f49, [%rd26+-24];
	ld.global.f32 	%f50, [%rd56+-16];
	fma.rn.f32 	%f51, %f49, %f50, %f48;
	ld.global.f32 	%f52, [%rd26+-16];
	ld.global.f32 	%f53, [%rd56+-8];
	fma.rn.f32 	%f54, %f52, %f53, %f51;
	ld.global.f32 	%f55, [%rd26+-8];
	ld.global.f32 	%f56, [%rd56];
	fma.rn.f32 	%f57, %f55, %f56, %f54;
	ld.global.f32 	%f58, [%rd26];
	ld.global.f32 	%f59, [%rd56+8];
	fma.rn.f32 	%f60, %f58, %f59, %f57;
	ld.global.f32 	%f61, [%rd26+8];
	ld.global.f32 	%f62, [%rd56+16];
	fma.rn.f32 	%f63, %f61, %f62, %f60;
	ld.global.f32 	%f64, [%rd26+16];
	ld.global.f32 	%f65, [%rd56+24];
	fma.rn.f32 	%f66, %f64, %f65, %f63;
	ld.global.f32 	%f67, [%rd26+24];
	ld.global.f32 	%f68, [%rd56+32];
	fma.rn.f32 	%f69, %f67, %f68, %f66;
	ld.global.f32 	%f70, [%rd26+32];
	ld.global.f32 	%f71, [%rd56+40];
	fma.rn.f32 	%f72, %f70, %f71, %f69;
	ld.global.f32 	%f73, [%rd26+40];
	ld.global.f32 	%f74, [%rd56+48];
	fma.rn.f32 	%f75, %f73, %f74, %f72;
	ld.global.f32 	%f76, [%rd26+48];
	ld.global.f32 	%f77, [%rd56+56];
	fma.rn.f32 	%f78, %f76, %f77, %f75;
	ld.global.f32 	%f79, [%rd26+56];
	ld.global.f32 	%f80, [%rd56+64];
	fma.rn.f32 	%f219, %f79, %f80, %f78;
	add.s32 	%r78, %r78, 32;
	add.s32 	%r77, %r77, 16;
	add.s32 	%r76, %r76, 32;
	add.s64 	%rd56, %rd56, 128;
	setp.eq.s32 	%p7, %r77, 0;
	@%p7 bra 	$L__BB5_6;
	bra.uni 	$L__BB5_5;
$L__BB5_6:
	add.s32 	%r72, %r78, 2;
$L__BB5_7:
	setp.eq.s32 	%p8, %r4, 0;
	@%p8 bra 	$L__BB5_16;
	and.b32  	%r9, %r3, 7;
	setp.lt.u32 	%p9, %r4, 8;
	@%p9 bra 	$L__BB5_10;
	add.s32 	%r62, %r72, %r2;
	mul.wide.s32 	%rd27, %r62, 4;
	add.s64 	%rd28, %rd3, %rd27;
	ld.global.f32 	%f82, [%rd28];
	mul.wide.u32 	%rd29, %r72, 4;
	add.s64 	%rd30, %rd2, %rd29;
	ld.global.f32 	%f83, [%rd30];
	fma.rn.f32 	%f84, %f82, %f83, %f219;
	ld.global.f32 	%f85, [%rd28+8];
	ld.global.f32 	%f86, [%rd30+8];
	fma.rn.f32 	%f87, %f85, %f86, %f84;
	ld.global.f32 	%f88, [%rd28+16];
	ld.global.f32 	%f89, [%rd30+16];
	fma.rn.f32 	%f90, %f88, %f89, %f87;
	ld.global.f32 	%f91, [%rd28+24];
	ld.global.f32 	%f92, [%rd30+24];
	fma.rn.f32 	%f93, %f91, %f92, %f90;
	ld.global.f32 	%f94, [%rd28+32];
	ld.global.f32 	%f95, [%rd30+32];
	fma.rn.f32 	%f96, %f94, %f95, %f93;
	ld.global.f32 	%f97, [%rd28+40];
	ld.global.f32 	%f98, [%rd30+40];
	fma.rn.f32 	%f99, %f97, %f98, %f96;
	ld.global.f32 	%f100, [%rd28+48];
	ld.global.f32 	%f101, [%rd30+48];
	fma.rn.f32 	%f102, %f100, %f101, %f99;
	ld.global.f32 	%f103, [%rd28+56];
	ld.global.f32 	%f104, [%rd30+56];
	fma.rn.f32 	%f219, %f103, %f104, %f102;
	add.s32 	%r72, %r72, 16;
$L__BB5_10:
	setp.eq.s32 	%p10, %r9, 0;
	@%p10 bra 	$L__BB5_16;
	and.b32  	%r12, %r3, 3;
	setp.lt.u32 	%p11, %r9, 4;
	@%p11 bra 	$L__BB5_13;
	add.s32 	%r63, %r72, %r2;
	mul.wide.s32 	%rd31, %r63, 4;
	add.s64 	%rd32, %rd3, %rd31;
	ld.global.f32 	%f106, [%rd32];
	mul.wide.u32 	%rd33, %r72, 4;
	add.s64 	%rd34, %rd2, %rd33;
	ld.global.f32 	%f107, [%rd34];
	fma.rn.f32 	%f108, %f106, %f107, %f219;
	ld.global.f32 	%f109, [%rd32+8];
	ld.global.f32 	%f110, [%rd34+8];
	fma.rn.f32 	%f111, %f109, %f110, %f108;
	ld.global.f32 	%f112, [%rd32+16];
	ld.global.f32 	%f113, [%rd34+16];
	fma.rn.f32 	%f114, %f112, %f113, %f111;
	ld.global.f32 	%f115, [%rd32+24];
	ld.global.f32 	%f116, [%rd34+24];
	fma.rn.f32 	%f219, %f115, %f116, %f114;
	add.s32 	%r72, %r72, 8;
$L__BB5_13:
	setp.eq.s32 	%p12, %r12, 0;
	@%p12 bra 	$L__BB5_16;
	mul.wide.u32 	%rd35, %r72, 4;
	add.s64 	%rd55, %rd2, %rd35;
	add.s32 	%r75, %r72, %r2;
	neg.s32 	%r74, %r12;
$L__BB5_15:
	.pragma "nounroll";
	mul.wide.s32 	%rd36, %r75, 4;
	add.s64 	%rd37, %rd3, %rd36;
	ld.global.f32 	%f117, [%rd37];
	ld.global.f32 	%f118, [%rd55];
	fma.rn.f32 	%f219, %f117, %f118, %f219;
	add.s64 	%rd55, %rd55, 8;
	add.s32 	%r75, %r75, 2;
	add.s32 	%r74, %r74, 1;
	setp.ne.s32 	%p13, %r74, 0;
	@%p13 bra 	$L__BB5_15;
$L__BB5_16:
	cvt.f64.f32 	%fd6, %f219;
	add.f64 	%fd17, %fd6, %fd6;
$L__BB5_17:
	setp.eq.s32 	%p14, %r1, 1;
	mov.f64 	%fd18, 0d0000000000000000;
	@%p14 bra 	$L__BB5_32;
	add.s32 	%r65, %r1, -2;
	shr.u32 	%r66, %r65, 1;
	add.s32 	%r21, %r66, 1;
	and.b32  	%r22, %r21, 15;
	setp.lt.u32 	%p15, %r65, 30;
	mov.f32 	%f229, 0f00000000;
	mov.b32 	%r83, 1;
	@%p15 bra 	$L__BB5_22;
	and.b32  	%r68, %r21, 2147483632;
	neg.s32 	%r80, %r68;
	add.s64 	%rd9, %rd3, 64;
	add.s32 	%r79, %r2, 1;
	add.s64 	%rd57, %rd2, 68;
	mov.f32 	%f229, 0f00000000;
	mov.b32 	%r81, 0;
$L__BB5_20:
	.pragma "nounroll";
	mul.wide.s32 	%rd38, %r79, 4;
	add.s64 	%rd39, %rd9, %rd38;
	ld.global.f32 	%f122, [%rd39+-64];
	ld.global.f32 	%f123, [%rd57+-64];
	fma.rn.f32 	%f124, %f122, %f123, %f229;
	ld.global.f32 	%f125, [%rd39+-56];
	ld.global.f32 	%f126, [%rd57+-56];
	fma.rn.f32 	%f127, %f125, %f126, %f124;
	ld.global.f32 	%f128, [%rd39+-48];
	ld.global.f32 	%f129, [%rd57+-48];
	fma.rn.f32 	%f130, %f128, %f129, %f127;
	ld.global.f32 	%f131, [%rd39+-40];
	ld.global.f32 	%f132, [%rd57+-40];
	fma.rn.f32 	%f133, %f131, %f132, %f130;
	ld.global.f32 	%f134, [%rd39+-32];
	ld.global.f32 	%f135, [%rd57+-32];
	fma.rn.f32 	%f136, %f134, %f135, %f133;
	ld.global.f32 	%f137, [%rd39+-24];
	ld.global.f32 	%f138, [%rd57+-24];
	fma.rn.f32 	%f139, %f137, %f138, %f136;
	ld.global.f32 	%f140, [%rd39+-16];
	ld.global.f32 	%f141, [%rd57+-16];
	fma.rn.f32 	%f142, %f140, %f141, %f139;
	ld.global.f32 	%f143, [%rd39+-8];
	ld.global.f32 	%f144, [%rd57+-8];
	fma.rn.f32 	%f145, %f143, %f144, %f142;
	ld.global.f32 	%f146, [%rd39];
	ld.global.f32 	%f147, [%rd57];
	fma.rn.f32 	%f148, %f146, %f147, %f145;
	ld.global.f32 	%f149, [%rd39+8];
	ld.global.f32 	%f150, [%rd57+8];
	fma.rn.f32 	%f151, %f149, %f150, %f148;
	ld.global.f32 	%f152, [%rd39+16];
	ld.global.f32 	%f153, [%rd57+16];
	fma.rn.f32 	%f154, %f152, %f153, %f151;
	ld.global.f32 	%f155, [%rd39+24];
	ld.global.f32 	%f156, [%rd57+24];
	fma.rn.f32 	%f157, %f155, %f156, %f154;
	ld.global.f32 	%f158, [%rd39+32];
	ld.global.f32 	%f159, [%rd57+32];
	fma.rn.f32 	%f160, %f158, %f159, %f157;
	ld.global.f32 	%f161, [%rd39+40];
	ld.global.f32 	%f162, [%rd57+40];
	fma.rn.f32 	%f163, %f161, %f162, %f160;
	ld.global.f32 	%f164, [%rd39+48];
	ld.global.f32 	%f165, [%rd57+48];
	fma.rn.f32 	%f166, %f164, %f165, %f163;
	ld.global.f32 	%f167, [%rd39+56];
	ld.global.f32 	%f168, [%rd57+56];
	fma.rn.f32 	%f229, %f167, %f168, %f166;
	add.s32 	%r81, %r81, 32;
	add.s32 	%r80, %r80, 16;
	add.s32 	%r79, %r79, 32;
	add.s64 	%rd57, %rd57, 128;
	setp.ne.s32 	%p16, %r80, 0;
	@%p16 bra 	$L__BB5_20;
	add.s32 	%r83, %r81, 1;
$L__BB5_22:
	setp.eq.s32 	%p17, %r22, 0;
	@%p17 bra 	$L__BB5_31;
	and.b32  	%r39, %r21, 7;
	setp.lt.u32 	%p18, %r22, 8;
	@%p18 bra 	$L__BB5_25;
	add.s32 	%r69, %r83, %r2;
	mul.wide.s32 	%rd40, %r69, 4;
	add.s64 	%rd41, %rd3, %rd40;
	ld.global.f32 	%f170, [%rd41];
	mul.wide.u32 	%rd42, %r83, 4;
	add.s64 	%rd43, %rd2, %rd42;
	ld.global.f32 	%f171, [%rd43];
	fma.rn.f32 	%f172, %f170, %f171, %f229;
	ld.global.f32 	%f173, [%rd41+8];
	ld.global.f32 	%f174, [%rd43+8];
	fma.rn.f32 	%f175, %f173, %f174, %f172;
	ld.global.f32 	%f176, [%rd41+16];
	ld.global.f32 	%f177, [%rd43+16];
	fma.rn.f32 	%f178, %f176, %f177, %f175;
	ld.global.f32 	%f179, [%rd41+24];
	ld.global.f32 	%f180, [%rd43+24];
	fma.rn.f32 	%f181, %f179, %f180, %f178;
	ld.global.f32 	%f182, [%rd41+32];
	ld.global.f32 	%f183, [%rd43+32];
	fma.rn.f32 	%f184, %f182, %f183, %f181;
	ld.global.f32 	%f185, [%rd41+40];
	ld.global.f32 	%f186, [%rd43+40];
	fma.rn.f32 	%f187, %f185, %f186, %f184;
	ld.global.f32 	%f188, [%rd41+48];
	ld.global.f32 	%f189, [%rd43+48];
	fma.rn.f32 	%f190, %f188, %f189, %f187;
	ld.global.f32 	%f191, [%rd41+56];
	ld.global.f32 	%f192, [%rd43+56];
	fma.rn.f32 	%f229, %f191, %f192, %f190;
	add.s32 	%r83, %r83, 16;
$L__BB5_25:
	setp.eq.s32 	%p19, %r39, 0;
	@%p19 bra 	$L__BB5_31;
	and.b32  	%r42, %r21, 3;
	setp.lt.u32 	%p20, %r39, 4;
	@%p20 bra 	$L__BB5_28;
	add.s32 	%r70, %r83, %r2;
	mul.wide.s32 	%rd44, %r70, 4;
	add.s64 	%rd45, %rd3, %rd44;
	ld.global.f32 	%f194, [%rd45];
	mul.wide.u32 	%rd46, %r83, 4;
	add.s64 	%rd47, %rd2, %rd46;
	ld.global.f32 	%f195, [%rd47];
	fma.rn.f32 	%f196, %f194, %f195, %f229;
	ld.global.f32 	%f197, [%rd45+8];
	ld.global.f32 	%f198, [%rd47+8];
	fma.rn.f32 	%f199, %f197, %f198, %f196;
	ld.global.f32 	%f200, [%rd45+16];
	ld.global.f32 	%f201, [%rd47+16];
	fma.rn.f32 	%f202, %f200, %f201, %f199;
	ld.global.f32 	%f203, [%rd45+24];
	ld.global.f32 	%f204, [%rd47+24];
	fma.rn.f32 	%f229, %f203, %f204, %f202;
	add.s32 	%r83, %r83, 8;
$L__BB5_28:
	setp.eq.s32 	%p21, %r42, 0;
	@%p21 bra 	$L__BB5_31;
	mul.wide.u32 	%rd48, %r83, 4;
	add.s64 	%rd58, %rd2, %rd48;
	add.s32 	%r86, %r83, %r2;
	neg.s32 	%r85, %r42;
$L__BB5_30:
	.pragma "nounroll";
	mul.wide.s32 	%rd49, %r86, 4;
	add.s64 	%rd50, %rd3, %rd49;
	ld.global.f32 	%f205, [%rd50];
	ld.global.f32 	%f206, [%rd58];
	fma.rn.f32 	%f229, %f205, %f206, %f229;
	add.s64 	%rd58, %rd58, 8;
	add.s32 	%r86, %r86, 2;
	add.s32 	%r85, %r85, 1;
	setp.ne.s32 	%p22, %r85, 0;
	@%p22 bra 	$L__BB5_30;
$L__BB5_31:
	cvt.f64.f32 	%fd8, %f229;
	mul.f64 	%fd18, %fd8, 0d4010000000000000;
$L__BB5_32:
	ld.global.f32 	%f207, [%rd1];
	cvt.f64.f32 	%fd9, %f207;
	add.f64 	%fd10, %fd18, %fd9;
	add.f64 	%fd11, %fd17, %fd10;
	cvt.f64.f32 	%fd12, %f1;
	add.f64 	%fd13, %fd11, %fd12;
	cvt.f64.f32 	%fd14, %f28;
	div.rn.f64 	%fd15, %fd14, 0d4008000000000000;
	mul.f64 	%fd16, %fd15, %fd13;
	cvt.rn.f32.f64 	%f208, %fd16;
	add.s64 	%rd52, %rd1, %rd23;
	st.global.f32 	[%rd52], %f208;
$L__BB5_33:
	bar.sync 	0;
	ret;
$L__BB5_34:
	mul.wide.s32 	%rd53, %r2, 4;
	add.s64 	%rd54, %rd3, %rd53;
	ld.global.f32 	%f209, [%rd54];
	ld.global.f32 	%f210, [%rd2];
	mul.f32 	%f211, %f209, %f210;
	st.global.f32 	[%rd1], %f211;
	bra.uni 	$L__BB5_33;

}
	// .globl	_Z2KAPfS_S_S_fi
.visible .entry _Z2KAPfS_S_S_fi(
	.param .u64 .ptr .align 1 _Z2KAPfS_S_S_fi_param_0,
	.param .u64 .ptr .align 1 _Z2KAPfS_S_S_fi_param_1,
	.param .u64 .ptr .align 1 _Z2KAPfS_S_S_fi_param_2,
	.param .u64 .ptr .align 1 _Z2KAPfS_S_S_fi_param_3,
	.param .f32 _Z2KAPfS_S_S_fi_param_4,
	.param .u32 _Z2KAPfS_S_S_fi_param_5
)
{
	.reg .pred 	%p<20>;
	.reg .b32 	%r<57>;
	.reg .b32 	%f<276>;
	.reg .b64 	%rd<63>;
	.reg .b64 	%fd<28>;

	ld.param.u64 	%rd23, [_Z2KAPfS_S_S_fi_param_0];
	ld.param.u64 	%rd24, [_Z2KAPfS_S_S_fi_param_1];
	ld.param.u64 	%rd25, [_Z2KAPfS_S_S_fi_param_2];
	ld.param.u64 	%rd26, [_Z2KAPfS_S_S_fi_param_3];
	ld.param.f32 	%f27, [_Z2KAPfS_S_S_fi_param_4];
	ld.param.u32 	%r30, [_Z2KAPfS_S_S_fi_param_5];
	cvta.to.global.u64 	%rd1, %rd23;
	cvta.to.global.u64 	%rd2, %rd26;
	cvta.to.global.u64 	%rd3, %rd24;
	cvta.to.global.u64 	%rd4, %rd25;
	mov.u32 	%r31, %tid.x;
	mov.u32 	%r32, %ntid.x;
	mov.u32 	%r33, %ctaid.x;
	mad.lo.s32 	%r1, %r32, %r33, %r31;
	setp.ge.s32 	%p1, %r1, %r30;
	@%p1 bra 	$L__BB6_33;
	mul.wide.s32 	%rd27, %r1, 4;
	add.s64 	%rd28, %rd4, %rd27;
	ld.global.f32 	%f28, [%rd28];
	add.s64 	%rd29, %rd3, %rd27;
	ld.global.f32 	%f29, [%rd29];
	mul.f32 	%f30, %f28, %f29;
	add.s64 	%rd30, %rd2, %rd27;
	ld.global.f32 	%f1, [%rd30];
	mul.f32 	%f31, %f30, %f1;
	mul.f32 	%f2, %f1, %f31;
	setp.ne.s32 	%p2, %r1, 0;
	@%p2 bra 	$L__BB6_3;
	ld.global.f32 	%f249, [%rd4];
	mul.f32 	%f250, %f249, 0fC1C90E56;
	ld.global.f32 	%f251, [%rd3];
	mul.f32 	%f252, %f250, %f251;
	ld.global.f32 	%f253, [%rd2];
	mul.f32 	%f254, %f252, %f253;
	mul.f32 	%f255, %f253, %f254;
	mul.f32 	%f256, %f253, %f255;
	cvt.f64.f32 	%fd20, %f256;
	cvt.f64.f32 	%fd21, %f27;
	div.rn.f64 	%fd22, %fd21, 0d4008000000000000;
	mul.f64 	%fd23, %fd22, %fd20;
	mul.f32 	%f257, %f253, %f253;
	fma.rn.f32 	%f258, %f253, %f257, 0f3C23D70A;
	cvt.f64.f32 	%fd24, %f258;
	div.rn.f64 	%fd25, %fd23, %fd24;
	cvt.rn.f32.f64 	%f259, %fd25;
	st.global.f32 	[%rd1], %f259;
	bra.uni 	$L__BB6_33;
$L__BB6_3:
	setp.lt.s32 	%p3, %r1, 1;
	@%p3 bra 	$L__BB6_33;
	setp.lt.u32 	%p4, %r1, 3;
	mov.f64 	%fd26, 0d0000000000000000;
	@%p4 bra 	$L__BB6_18;
	add.s32 	%r2, %r1, -3;
	shr.u32 	%r35, %r2, 1;
	add.s32 	%r3, %r35, 1;
	and.b32  	%r4, %r3, 7;
	setp.lt.u32 	%p5, %r2, 14;
	mov.f32 	%f266, 0f00000000;
	mov.b32 	%r48, 2;
	@%p5 bra 	$L__BB6_9;
	and.b32  	%r37, %r3, 2147483640;
	neg.s32 	%r50, %r37;
	add.s64 	%rd59, %rd4, 32;
	add.s64 	%rd58, %rd3, 32;
	add.s64 	%rd57, %rd2, 32;
	mov.f32 	%f266, 0f00000000;
	mov.b32 	%r51, 0;
$L__BB6_7:
	.pragma "nounroll";
	ld.global.f32 	%f35, [%rd59+-24];
	ld.global.f32 	%f36, [%rd58+-24];
	mul.f32 	%f37, %f35, %f36;
	ld.global.f32 	%f38, [%rd57+-24];
	mul.f32 	%f39, %f37, %f38;
	mul.f32 	%f40, %f38, %f39;
	fma.rn.f32 	%f41, %f38, %f40, %f266;
	ld.global.f32 	%f42, [%rd59+-16];
	ld.global.f32 	%f43, [%rd58+-16];
	mul.f32 	%f44, %f42, %f43;
	ld.global.f32 	%f45, [%rd57+-16];
	mul.f32 	%f46, %f44, %f45;
	mul.f32 	%f47, %f45, %f46;
	fma.rn.f32 	%f48, %f45, %f47, %f41;
	ld.global.f32 	%f49, [%rd59+-8];
	ld.global.f32 	%f50, [%rd58+-8];
	mul.f32 	%f51, %f49, %f50;
	ld.global.f32 	%f52, [%rd57+-8];
	mul.f32 	%f53, %f51, %f52;
	mul.f32 	%f54, %f52, %f53;
	fma.rn.f32 	%f55, %f52, %f54, %f48;
	ld.global.f32 	%f56, [%rd59];
	ld.global.f32 	%f57, [%rd58];
	mul.f32 	%f58, %f56, %f57;
	ld.global.f32 	%f59, [%rd57];
	mul.f32 	%f60, %f58, %f59;
	mul.f32 	%f61, %f59, %f60;
	fma.rn.f32 	%f62, %f59, %f61, %f55;
	ld.global.f32 	%f63, [%rd59+8];
	ld.global.f32 	%f64, [%rd58+8];
	mul.f32 	%f65, %f63, %f64;
	ld.global.f32 	%f66, [%rd57+8];
	mul.f32 	%f67, %f65, %f66;
	mul.f32 	%f68, %f66, %f67;
	fma.rn.f32 	%f69, %f66, %f68, %f62;
	ld.global.f32 	%f70, [%rd59+16];
	ld.global.f32 	%f71, [%rd58+16];
	mul.f32 	%f72, %f70, %f71;
	ld.global.f32 	%f73, [%rd57+16];
	mul.f32 	%f74, %f72, %f73;
	mul.f32 	%f75, %f73, %f74;
	fma.rn.f32 	%f76, %f73, %f75, %f69;
	ld.global.f32 	%f77, [%rd59+24];
	ld.global.f32 	%f78, [%rd58+24];
	mul.f32 	%f79, %f77, %f78;
	ld.global.f32 	%f80, [%rd57+24];
	mul.f32 	%f81, %f79, %f80;
	mul.f32 	%f82, %f80, %f81;
	fma.rn.f32 	%f83, %f80, %f82, %f76;
	ld.global.f32 	%f84, [%rd59+32];
	ld.global.f32 	%f85, [%rd58+32];
	mul.f32 	%f86, %f84, %f85;
	ld.global.f32 	%f87, [%rd57+32];
	mul.f32 	%f88, %f86, %f87;
	mul.f32 	%f89, %f87, %f88;
	fma.rn.f32 	%f266, %f87, %f89, %f83;
	add.s32 	%r51, %r51, 16;
	add.s32 	%r50, %r50, 8;
	add.s64 	%rd59, %rd59, 64;
	add.s64 	%rd58, %rd58, 64;
	add.s64 	%rd57, %rd57, 64;
	setp.eq.s32 	%p6, %r50, 0;
	@%p6 bra 	$L__BB6_8;
	bra.uni 	$L__BB6_7;
$L__BB6_8:
	add.s32 	%r48, %r51, 2;
$L__BB6_9:
	setp.eq.s32 	%p7, %r4, 0;
	@%p7 bra 	$L__BB6_17;
	setp.lt.u32 	%p8, %r4, 4;
	@%p8 bra 	$L__BB6_12;
	mul.wide.u32 	%rd31, %r48, 4;
	add.s64 	%rd32, %rd4, %rd31;
	ld.global.f32 	%f91, [%rd32];
	add.s64 	%rd33, %rd3, %rd31;
	ld.global.f32 	%f92, [%rd33];
	mul.f32 	%f93, %f91, %f92;
	add.s64 	%rd34, %rd2, %rd31;
	ld.global.f32 	%f94, [%rd34];
	mul.f32 	%f95, %f93, %f94;
	mul.f32 	%f96, %f94, %f95;
	fma.rn.f32 	%f97, %f94, %f96, %f266;
	ld.global.f32 	%f98, [%rd32+8];
	ld.global.f32 	%f99, [%rd33+8];
	mul.f32 	%f100, %f98, %f99;
	ld.global.f32 	%f101, [%rd34+8];
	mul.f32 	%f102, %f100, %f101;
	mul.f32 	%f103, %f101, %f102;
	fma.rn.f32 	%f104, %f101, %f103, %f97;
	ld.global.f32 	%f105, [%rd32+16];
	ld.global.f32 	%f106, [%rd33+16];
	mul.f32 	%f107, %f105, %f106;
	ld.global.f32 	%f108, [%rd34+16];
	mul.f32 	%f109, %f107, %f108;
	mul.f32 	%f110, %f108, %f109;
	fma.rn.f32 	%f111, %f108, %f110, %f104;
	ld.global.f32 	%f112, [%rd32+24];
	ld.global.f32 	%f113, [%rd33+24];
	mul.f32 	%f114, %f112, %f113;
	ld.global.f32 	%f115, [%rd34+24];
	mul.f32 	%f116, %f114, %f115;
	mul.f32 	%f117, %f115, %f116;
	fma.rn.f32 	%f266, %f115, %f117, %f111;
	add.s32 	%r48, %r48, 8;
$L__BB6_12:
	and.b32  	%r38, %r3, 3;
	setp.eq.s32 	%p9, %r38, 0;
	@%p9 bra 	$L__BB6_17;
	setp.eq.s32 	%p10, %r38, 1;
	@%p10 bra 	$L__BB6_15;
	mul.wide.u32 	%rd35, %r48, 4;
	add.s64 	%rd36, %rd4, %rd35;
	ld.global.f32 	%f119, [%rd36];
	add.s64 	%rd37, %rd3, %rd35;
	ld.global.f32 	%f120, [%rd37];
	mul.f32 	%f121, %f119, %f120;
	add.s64 	%rd38, %rd2, %rd35;
	ld.global.f32 	%f122, [%rd38];
	mul.f32 	%f123, %f121, %f122;
	mul.f32 	%f124, %f122, %f123;
	fma.rn.f32 	%f125, %f122, %f124, %f266;
	ld.global.f32 	%f126, [%rd36+8];
	ld.global.f32 	%f127, [%rd37+8];
	mul.f32 	%f128, %f126, %f127;
	ld.global.f32 	%f129, [%rd38+8];
	mul.f32 	%f130, %f128, %f129;
	mul.f32 	%f131, %f129, %f130;
	fma.rn.f32 	%f266, %f129, %f131, %f125;
	add.s32 	%r48, %r48, 4;
$L__BB6_15:
	and.b32  	%r39, %r2, 2;
	setp.ne.s32 	%p11, %r39, 0;
	@%p11 bra 	$L__BB6_17;
	mul.wide.u32 	%rd39, %r48, 4;
	add.s64 	%rd40, %rd4, %rd39;
	ld.global.f32 	%f132, [%rd40];
	add.s64 	%rd41, %rd3, %rd39;
	ld.global.f32 	%f133, [%rd41];
	mul.f32 	%f134, %f132, %f133;
	add.s64 	%rd42, %rd2, %rd39;
	ld.global.f32 	%f135, [%rd42];
	mul.f32 	%f136, %f134, %f135;
	mul.f32 	%f137, %f135, %f136;
	fma.rn.f32 	%f266, %f135, %f137, %f266;
$L__BB6_17:
	cvt.f64.f32 	%fd6, %f266;
	add.f64 	%fd26, %fd6, %fd6;
$L__BB6_18:
	setp.eq.s32 	%p12, %r1, 1;
	mov.f64 	%fd27, 0d0000000000000000;
	@%p12 bra 	$L__BB6_32;
	max.u32 	%r41, %r1, 3;
	add.s32 	%r12, %r41, -2;
	shr.u32 	%r42, %r12, 1;
	add.s32 	%r13, %r42, 1;
	and.b32  	%r14, %r13, 7;
	setp.lt.u32 	%p13, %r1, 16;
	mov.f32 	%f275, 0f00000000;
	mov.b32 	%r55, 1;
	@%p13 bra 	$L__BB6_23;
	and.b32  	%r44, %r13, 2147483640;
	neg.s32 	%r52, %r44;
	add.s64 	%rd62, %rd4, 36;
	add.s64 	%rd61, %rd3, 36;
	add.s64 	%rd60, %rd2, 36;
	mov.f32 	%f275, 0f00000000;
	mov.b32 	%r53, 0;
$L__BB6_21:
	.pragma "nounroll";
	ld.global.f32 	%f141, [%rd62+-32];
	ld.global.f32 	%f142, [%rd61+-32];
	mul.f32 	%f143, %f141, %f142;
	ld.global.f32 	%f144, [%rd60+-32];
	mul.f32 	%f145, %f143, %f144;
	mul.f32 	%f146, %f144, %f145;
	fma.rn.f32 	%f147, %f144, %f146, %f275;
	ld.global.f32 	%f148, [%rd62+-24];
	ld.global.f32 	%f149, [%rd61+-24];
	mul.f32 	%f150, %f148, %f149;
	ld.global.f32 	%f151, [%rd60+-24];
	mul.f32 	%f152, %f150, %f151;
	mul.f32 	%f153, %f151, %f152;
	fma.rn.f32 	%f154, %f151, %f153, %f147;
	ld.global.f32 	%f155, [%rd62+-16];
	ld.global.f32 	%f156, [%rd61+-16];
	mul.f32 	%f157, %f155, %f156;
	ld.global.f32 	%f158, [%rd60+-16];
	mul.f32 	%f159, %f157, %f158;
	mul.f32 	%f160, %f158, %f159;
	fma.rn.f32 	%f161, %f158, %f160, %f154;
	ld.global.f32 	%f162, [%rd62+-8];
	ld.global.f32 	%f163, [%rd61+-8];
	mul.f32 	%f164, %f162, %f163;
	ld.global.f32 	%f165, [%rd60+-8];
	mul.f32 	%f166, %f164, %f165;
	mul.f32 	%f167, %f165, %f166;
	fma.rn.f32 	%f168, %f165, %f167, %f161;
	ld.global.f32 	%f169, [%rd62];
	ld.global.f32 	%f170, [%rd61];
	mul.f32 	%f171, %f169, %f170;
	ld.global.f32 	%f172, [%rd60];
	mul.f32 	%f173, %f171, %f172;
	mul.f32 	%f174, %f172, %f173;
	fma.rn.f32 	%f175, %f172, %f174, %f168;
	ld.global.f32 	%f176, [%rd62+8];
	ld.global.f32 	%f177, [%rd61+8];
	mul.f32 	%f178, %f176, %f177;
	ld.global.f32 	%f179, [%rd60+8];
	mul.f32 	%f180, %f178, %f179;
	mul.f32 	%f181, %f179, %f180;
	fma.rn.f32 	%f182, %f179, %f181, %f175;
	ld.global.f32 	%f183, [%rd62+16];
	ld.global.f32 	%f184, [%rd61+16];
	mul.f32 	%f185, %f183, %f184;
	ld.global.f32 	%f186, [%rd60+16];
	mul.f32 	%f187, %f185, %f186;
	mul.f32 	%f188, %f186, %f187;
	fma.rn.f32 	%f189, %f186, %f188, %f182;
	ld.global.f32 	%f190, [%rd62+24];
	ld.global.f32 	%f191, [%rd61+24];
	mul.f32 	%f192, %f190, %f191;
	ld.global.f32 	%f193, [%rd60+24];
	mul.f32 	%f194, %f192, %f193;
	mul.f32 	%f195, %f193, %f194;
	fma.rn.f32 	%f275, %f193, %f195, %f189;
	add.s32 	%r53, %r53, 16;
	add.s32 	%r52, %r52, 8;
	add.s64 	%rd62, %rd62, 64;
	add.s64 	%rd61, %rd61, 64;
	add.s64 	%rd60, %rd60, 64;
	setp.ne.s32 	%p14, %r52, 0;
	@%p14 bra 	$L__BB6_21;
	add.s32 	%r55, %r53, 1;
$L__BB6_23:
	setp.eq.s32 	%p15, %r14, 0;
	@%p15 bra 	$L__BB6_31;
	setp.lt.u32 	%p16, %r14, 4;
	@%p16 bra 	$L__BB6_26;
	mul.wide.u32 	%rd43, %r55, 4;
	add.s64 	%rd44, %rd4, %rd43;
	ld.global.f32 	%f197, [%rd44];
	add.s64 	%rd45, %rd3, %rd43;
	ld.global.f32 	%f198, [%rd45];
	mul.f32 	%f199, %f197, %f198;
	add.s64 	%rd46, %rd2, %rd43;
	ld.global.f32 	%f200, [%rd46];
	mul.f32 	%f201, %f199, %f200;
	mul.f32 	%f202, %f200, %f201;
	fma.rn.f32 	%f203, %f200, %f202, %f275;
	ld.global.f32 	%f204, [%rd44+8];
	ld.global.f32 	%f205, [%rd45+8];
	mul.f32 	%f206, %f204, %f205;
	ld.global.f32 	%f207, [%rd46+8];
	mul.f32 	%f208, %f206, %f207;
	mul.f32 	%f209, %f207, %f208;
	fma.rn.f32 	%f210, %f207, %f209, %f203;
	ld.global.f32 	%f211, [%rd44+16];
	ld.global.f32 	%f212, [%rd45+16];
	mul.f32 	%f213, %f211, %f212;
	ld.global.f32 	%f214, [%rd46+16];
	mul.f32 	%f215, %f213, %f214;
	mul.f32 	%f216, %f214, %f215;
	fma.rn.f32 	%f217, %f214, %f216, %f210;
	ld.global.f32 	%f218, [%rd44+24];
	ld.global.f32 	%f219, [%rd45+24];
	mul.f32 	%f220, %f218, %f219;
	ld.global.f32 	%f221, [%rd46+24];
	mul.f32 	%f222, %f220, %f221;
	mul.f32 	%f223, %f221, %f222;
	fma.rn.f32 	%f275, %f221, %f223, %f217;
	add.s32 	%r55, %r55, 8;
$L__BB6_26:
	and.b32  	%r45, %r13, 3;
	setp.eq.s32 	%p17, %r45, 0;
	@%p17 bra 	$L__BB6_31;
	setp.eq.s32 	%p18, %r45, 1;
	@%p18 bra 	$L__BB6_29;
	mul.wide.u32 	%rd47, %r55, 4;
	add.s64 	%rd48, %rd4, %rd47;
	ld.global.f32 	%f225, [%rd48];
	add.s64 	%rd49, %rd3, %rd47;
	ld.global.f32 	%f226, [%rd49];
	mul.f32 	%f227, %f225, %f226;
	add.s64 	%rd50, %rd2, %rd47;
	ld.global.f32 	%f228, [%rd50];
	mul.f32 	%f229, %f227, %f228;
	mul.f32 	%f230, %f228, %f229;
	fma.rn.f32 	%f231, %f228, %f230, %f275;
	ld.global.f32 	%f232, [%rd48+8];
	ld.global.f32 	%f233, [%rd49+8];
	mul.f32 	%f234, %f232, %f233;
	ld.global.f32 	%f235, [%rd50+8];
	mul.f32 	%f236, %f234, %f235;
	mul.f32 	%f237, %f235, %f236;
	fma.rn.f32 	%f275, %f235, %f237, %f231;
	add.s32 	%r55, %r55, 4;
$L__BB6_29:
	and.b32  	%r46, %r12, 2;
	setp.ne.s32 	%p19, %r46, 0;
	@%p19 bra 	$L__BB6_31;
	mul.wide.u32 	%rd51, %r55, 4;
	add.s64 	%rd52, %rd4, %rd51;
	ld.global.f32 	%f238, [%rd52];
	add.s64 	%rd53, %rd3, %rd51;
	ld.global.f32 	%f239, [%rd53];
	mul.f32 	%f240, %f238, %f239;
	add.s64 	%rd54, %rd2, %rd51;
	ld.global.f32 	%f241, [%rd54];
	mul.f32 	%f242, %f240, %f241;
	mul.f32 	%f243, %f241, %f242;
	fma.rn.f32 	%f275, %f241, %f243, %f275;
$L__BB6_31:
	cvt.f64.f32 	%fd8, %f275;
	mul.f64 	%fd27, %fd8, 0d4010000000000000;
$L__BB6_32:
	ld.global.f32 	%f244, [%rd1];
	cvt.f64.f32 	%fd9, %f244;
	add.f64 	%fd10, %fd27, %fd9;
	add.f64 	%fd11, %fd26, %fd10;
	mul.f32 	%f245, %f1, %f2;
	cvt.f64.f32 	%fd12, %f245;
	add.f64 	%fd13, %fd11, %fd12;
	mul.f64 	%fd14, %fd13, 0dC03921CAC0000000;
	cvt.f64.f32 	%fd15, %f27;
	div.rn.f64 	%fd16, %fd15, 0d4008000000000000;
	mul.f64 	%fd17, %fd16, %fd14;
	mul.f32 	%f246, %f1, %f1;
	fma.rn.f32 	%f247, %f1, %f246, 0f3C23D70A;
	cvt.f64.f32 	%fd18, %f247;
	div.rn.f64 	%fd19, %fd17, %fd18;
	cvt.rn.f32.f64 	%f248, %fd19;
	mul.wide.u32 	%rd55, %r1, 4;
	add.s64 	%rd56, %rd1, %rd55;
	st.global.f32 	[%rd56], %f248;
$L__BB6_33:
	bar.sync 	0;
	ret;

}


// ===== COMPILED SASS (sm_100) =====

	.target	sm_100

	.elftype	@"ET_EXEC"


//--------------------- .note.nv.tkinfo           --------------------------
	.section	.note.nv.tkinfo,"",@"SHT_NOTE"
	.sectionflags	@"SHF_NOTE_NV_TKINFO"
	.tkinfo
        /*0018*/ 	.word	0x00000002
        /*0030*/ 	.string	""
        /*0030*/ 	.string	"ptxas"
        /*0030*/ 	.string	"Cuda compilation tools, release 13.0, V13.0.88"
        /*0030*/ 	.string	"Build cuda_13.0.r13.0/compiler.36424714_0"
        /*0030*/ 	.string	"-arch sm_100 -m 64 "



//--------------------- .note.nv.cuinfo           --------------------------
	.section	.note.nv.cuinfo,"",@"SHT_NOTE"
	.sectionflags	@"SHF_NOTE_NV_CUINFO"
        /*0018*/ 	.short	0x0002
        /*001a*/ 	.short	0x0064
        /*001c*/ 	.short	0x0082
	.zero		2


//--------------------- .nv.info                  --------------------------
	.section	.nv.info,"",@"SHT_CUDA_INFO"
	.align	4


	//----- nvinfo : EIATTR_REGCOUNT
	.align		4
        /*0000*/ 	.byte	0x04, 0x2f
        /*0002*/ 	.short	(.L_1 - .L_0)
	.align		4
.L_0:
        /*0004*/ 	.word	index@(_Z13evolution_chiPfS_S_S_S_fiii)
        /*0008*/ 	.word	0x00000012


	//----- nvinfo : EIATTR_FRAME_SIZE
	.align		4
.L_1:
        /*000c*/ 	.byte	0x04, 0x11
        /*000e*/ 	.short	(.L_3 - .L_2)
	.align		4
.L_2:
        /*0010*/ 	.word	index@(_Z13evolution_chiPfS_S_S_S_fiii)
        /*0014*/ 	.word	0x00000000


	//----- nvinfo : EIATTR_REGCOUNT
	.align		4
.L_3:
        /*0018*/ 	.byte	0x04, 0x2f
        /*001a*/ 	.short	(.L_5 - .L_4)
	.align		4
.L_4:
        /*001c*/ 	.word	index@(_Z11evolution_SPfS_S_S_S_S_ffiii)
        /*0020*/ 	.word	0x0000002e


	//----- nvinfo : EIATTR_FRAME_SIZE
	.align		4
.L_5:
        /*0024*/ 	.byte	0x04, 0x11
        /*0026*/ 	.short	(.L_7 - .L_6)
	.align		4
.L_6:
        /*0028*/ 	.word	index@($__internal_10_$__cuda_sm3x_div_rn_noftz_f32_slowpath)
        /*002c*/ 	.word	0x00000000


	//----- nvinfo : EIATTR_FRAME_SIZE
	.align		4
.L_7:
        /*0030*/ 	.byte	0x04, 0x11
        /*0032*/ 	.short	(.L_9 - .L_8)
	.align		4
.L_8:
        /*0034*/ 	.word	index@($__internal_9_$__cuda_sm20_div_rn_f64_full)
        /*0038*/ 	.word	0x00000000


	//----- nvinfo : EIATTR_FRAME_SIZE
	.align		4
.L_9:
        /*003c*/ 	.byte	0x04, 0x11
        /*003e*/ 	.short	(.L_11 - .L_10)
	.align		4
.L_10:
        /*0040*/ 	.word	index@(_Z11evolution_SPfS_S_S_S_S_ffiii)
        /*0044*/ 	.word	0x00000000


	//----- nvinfo : EIATTR_REGCOUNT
	.align		4
.L_11:
        /*0048*/ 	.byte	0x04, 0x2f
        /*004a*/ 	.short	(.L_13 - .L_12)
	.align		4
.L_12:
        /*004c*/ 	.word	index@(_Z11evolution_PPfS_S_S_S_S_ffiii)
        /*0050*/ 	.word	0x00000028


	//----- nvinfo : EIATTR_FRAME_SIZE
	.align		4
.L_13:
        /*0054*/ 	.byte	0x04, 0x11
        /*0056*/ 	.short	(.L_15 - .L_14)
	.align		4
.L_14:
        /*0058*/ 	.word	index@($__internal_8_$__cuda_sm3x_div_rn_noftz_f32_slowpath)
        /*005c*/ 	.word	0x00000000


	//----- nvinfo : EIATTR_FRAME_SIZE
	.align		4
.L_15:
        /*0060*/ 	.byte	0x04, 0x11
        /*0062*/ 	.short	(.L_17 - .L_16)
	.align		4
.L_16:
        /*0064*/ 	.word	index@($__internal_7_$__cuda_sm20_div_rn_f64_full)
        /*0068*/ 	.word	0x00000000


	//----- nvinfo : EIATTR_FRAME_SIZE
	.align		4
.L_17:
        /*006c*/ 	.byte	0x04, 0x11
        /*006e*/ 	.short	(.L_19 - .L_18)
	.align		4
.L_18:
        /*0070*/ 	.word	index@(_Z11evolution_PPfS_S_S_S_S_ffiii)
        /*0074*/ 	.word	0x00000000


	//----- nvinfo : EIATTR_REGCOUNT
	.align		4
.L_19:
        /*0078*/ 	.byte	0x04, 0x2f
        /*007a*/ 	.short	(.L_21 - .L_20)
	.align		4
.L_20:
        /*007c*/ 	.word	index@(_Z11evolution_RPfS_S_S_S_ffiii)
        /*0080*/ 	.word	0x00000020


	//----- nvinfo : EIATTR_FRAME_SIZE
	.align		4
.L_21:
        /*0084*/ 	.byte	0x04, 0x11
        /*0086*/ 	.short	(.L_23 - .L_22)
	.align		4
.L_22:
        /*0088*/ 	.word	index@($__internal_6_$__cuda_sm3x_div_rn_noftz_f32_slowpath)
        /*008c*/ 	.word	0x00000000


	//----- nvinfo : EIATTR_FRAME_SIZE
	.align		4
.L_23:
        /*0090*/ 	.byte	0x04, 0x11
        /*0092*/ 	.short	(.L_25 - .L_24)
	.align		4
.L_24:
        /*0094*/ 	.word	index@($__internal_5_$__cuda_sm20_div_rn_f64_full)
        /*0098*/ 	.word	0x00000000


	//----- nvinfo : EIATTR_FRAME_SIZE
	.align		4
.L_25:
        /*009c*/ 	.byte	0x04, 0x11
        /*009e*/ 	.short	(.L_27 - .L_26)
	.align		4
.L_26:
        /*00a0*/ 	.word	index@(_Z11evolution_RPfS_S_S_S_ffiii)
        /*00a4*/ 	.word	0x00000000


	//----- nvinfo : EIATTR_REGCOUNT
	.align		4
.L_27:
        /*00a8*/ 	.byte	0x04, 0x2f
        /*00aa*/ 	.short	(.L_29 - .L_28)
	.align		4
.L_28:
        /*00ac*/ 	.word	index@(_Z7N_lapsoPfS_S_S_fiiS_S_S_S_i)
        /*00b0*/ 	.word	0x00000026


	//----- nvinfo : EIATTR_FRAME_SIZE
	.align		4
.L_29:
        /*00b4*/ 	.byte	0x04, 0x11
        /*00b6*/ 	.short	(.L_31 - .L_30)
	.align		4
.L_30:
        /*00b8*/ 	.word	index@($__internal_4_$__cuda_sm3x_div_rn_noftz_f32_slowpath)
        /*00bc*/ 	.word	0x00000000


	//----- nvinfo : EIATTR_FRAME_SIZE
	.align		4
.L_31:
        /*00c0*/ 	.byte	0x04, 0x11
        /*00c2*/ 	.short	(.L_33 - .L_32)
	.align		4
.L_32:
        /*00c4*/ 	.word	index@($__internal_3_$__cuda_sm20_rcp_rn_f32_slowpath)
        /*00c8*/ 	.word	0x00000000


	//----- nvinfo : EIATTR_FRAME_SIZE
	.align		4
.L_33:
        /*00cc*/ 	.byte	0x04, 0x11
        /*00ce*/ 	.short	(.L_35 - .L_34)
	.align		4
.L_34:
        /*00d0*/ 	.word	index@($__internal_2_$__cuda_sm20_div_rn_f64_full)
        /*00d4*/ 	.word	0x00000000


	//----- nvinfo : EIATTR_FRAME_SIZE
	.align		4
.L_35:
        /*00d8*/ 	.byte	0x04, 0x11
        /*00da*/ 	.short	(.L_37 - .L_36)
	.align		4
.L_36:
        /*00dc*/ 	.word	index@(_Z7N_lapsoPfS_S_S_fiiS_S_S_S_i)
        /*00e0*/ 	.word	0x00000000


	//----- nvinfo : EIATTR_REGCOUNT
	.align		4
.L_37:
        /*00e4*/ 	.byte	0x04, 0x2f
        /*00e6*/ 	.short	(.L_39 - .L_38)
	.align		4
.L_38:
        /*00e8*/ 	.word	index@(_Z14beta_constrainPfS_S_fii)
        /*00ec*/ 	.word	0x00000020


	//----- nvinfo : EIATTR_FRAME_SIZE
	.align		4
.L_39:
        /*00f0*/ 	.byte	0x04, 0x11
        /*00f2*/ 	.short	(.L_41 - .L_40)
	.align		4
.L_40:
        /*00f4*/ 	.word	index@($__internal_1_$__cuda_sm20_div_rn_f64_full)
        /*00f8*/ 	.word	0x00000000


	//----- nvinfo : EIATTR_FRAME_SIZE
	.align		4
.L_41:
        /*00fc*/ 	.byte	0x04, 0x11
        /*00fe*/ 	.short	(.L_43 - .L_42)
	.align		4
.L_42:
        /*0100*/ 	.word	index@(_Z14beta_constrainPfS_S_fii)
        /*0104*/ 	.word	0x00000000


	//----- nvinfo : EIATTR_REGCOUNT
	.align		4
.L_43:
        /*0108*/ 	.byte	0x04, 0x2f
        /*010a*/ 	.short	(.L_45 - .L_44)
	.align		4
.L_44:
        /*010c*/ 	.word	index@(_Z2KAPfS_S_S_fi)
        /*0110*/ 	.word	0x00000027


	//----- nvinfo : EIATTR_FRAME_SIZE
	.align		4
.L_45:
        /*0114*/ 	.byte	0x04, 0x11
        /*0116*/ 	.short	(.L_47 - .L_46)
	.align		4
.L_46:
        /*0118*/ 	.word	index@($__internal_0_$__cuda_sm20_div_rn_f64_full)
        /*011c*/ 	.word	0x00000000


	//----- nvinfo : EIATTR_FRAME_SIZE
	.align		4
.L_47:
        /*0120*/ 	.byte	0x04, 0x11
        /*0122*/ 	.short	(.L_49 - .L_48)
	.align		4
.L_48:
        /*0124*/ 	.word	index@(_Z2KAPfS_S_S_fi)
        /*0128*/ 	.word	0x00000000


	//----- nvinfo : EIATTR_MIN_STACK_SIZE
	.align		4
.L_49:
        /*012c*/ 	.byte	0x04, 0x12
        /*012e*/ 	.short	(.L_51 - .L_50)
	.align		4
.L_50:
        /*0130*/ 	.word	index@(_Z2KAPfS_S_S_fi)
        /*0134*/ 	.word	0x00000000


	//----- nvinfo : EIATTR_MIN_STACK_SIZE
	.align		4
.L_51:
        /*0138*/ 	.byte	0x04, 0x12
        /*013a*/ 	.short	(.L_53 - .L_52)
	.align		4
.L_52:
        /*013c*/ 	.word	index@(_Z14beta_constrainPfS_S_fii)
        /*0140*/ 	.word	0x00000000


	//----- nvinfo : EIATTR_MIN_STACK_SIZE
	.align		4
.L_53:
        /*0144*/ 	.byte	0x04, 0x12
        /*0146*/ 	.short	(.L_55 - .L_54)
	.align		4
.L_54:
        /*0148*/ 	.word	index@(_Z7N_lapsoPfS_S_S_fiiS_S_S_S_i)
        /*014c*/ 	.word	0x00000000


	//----- nvinfo : EIATTR_MIN_STACK_SIZE
	.align		4
.L_55:
        /*0150*/ 	.byte	0x04, 0x12
        /*0152*/ 	.short	(.L_57 - .L_56)
	.align		4
.L_56:
        /*0154*/ 	.word	index@(_Z11evolution_RPfS_S_S_S_ffiii)
        /*0158*/ 	.word	0x00000000


	//----- nvinfo : EIATTR_MIN_STACK_SIZE
	.align		4
.L_57:
        /*015c*/ 	.byte	0x04, 0x12
        /*015e*/ 	.short	(.L_59 - .L_58)
	.align		4
.L_58:
        /*0160*/ 	.word	index@(_Z11evolution_PPfS_S_S_S_S_ffiii)
        /*0164*/ 	.word	0x00000000


	//----- nvinfo : EIATTR_MIN_STACK_SIZE
	.align		4
.L_59:
        /*0168*/ 	.byte	0x04, 0x12
        /*016a*/ 	.short	(.L_61 - .L_60)
	.align		4
.L_60:
        /*016c*/ 	.word	index@(_Z11evolution_SPfS_S_S_S_S_ffiii)
        /*0170*/ 	.word	0x00000000


	//----- nvinfo : EIATTR_MIN_STACK_SIZE
	.align		4
.L_61:
        /*0174*/ 	.byte	0x04, 0x12
        /*0176*/ 	.short	(.L_63 - .L_62)
	.align		4
.L_62:
        /*0178*/ 	.word	index@(_Z13evolution_chiPfS_S_S_S_fiii)
        /*017c*/ 	.word	0x00000000
.L_63:


//--------------------- .nv.compat                --------------------------
	.section	.nv.compat,"",@"SHT_CUDA_COMPAT_INFO"
	.align	4
        /*0000*/ 	.byte	0x02, 0x09, 0x00, 0x00, 0x02, 0x02, 0x01, 0x00, 0x02, 0x05, 0x05, 0x00, 0x03, 0x07, 0x01, 0x01
        /*0010*/ 	.byte	0x02, 0x03, 0x00, 0x00, 0x02, 0x06, 0x01, 0x00, 0x04, 0x0b, 0x08, 0x00, 0x01, 0x00, 0x00, 0x00
        /*0020*/ 	.byte	0x00, 0x00, 0x00, 0x00


//--------------------- .nv.info._Z2KAPfS_S_S_fi  --------------------------
	.section	.nv.info._Z2KAPfS_S_S_fi,"",@"SHT_CUDA_INFO"
	.sectionflags	@""
	.align	4


	//----- nvinfo : EIATTR_CUDA_API_VERSION
	.align		4
        /*0000*/ 	.byte	0x04, 0x37
        /*0002*/ 	.short	(.L_65 - .L_64)
.L_64:
        /*0004*/ 	.word	0x00000082


	//----- nvinfo : EIATTR_KPARAM_INFO
	.align		4
.L_65:
        /*0008*/ 	.byte	0x04, 0x17
        /*000a*/ 	.short	(.L_67 - .L_66)
.L_66:
        /*000c*/ 	.word	0x00000000
        /*0010*/ 	.short	0x0005
        /*0012*/ 	.short	0x0024
        /*0014*/ 	.byte	0x00, 0xf0, 0x11, 0x00


	//----- nvinfo : EIATTR_KPARAM_INFO
	.align		4
.L_67:
        /*0018*/ 	.byte	0x04, 0x17
        /*001a*/ 	.short	(.L_69 - .L_68)
.L_68:
        /*001c*/ 	.word	0x00000000
        /*0020*/ 	.short	0x0004
        /*0022*/ 	.short	0x0020
        /*0024*/ 	.byte	0x00, 0xf0, 0x11, 0x00


	//----- nvinfo : EIATTR_KPARAM_INFO
	.align		4
.L_69:
        /*0028*/ 	.byte	0x04, 0x17
        /*002a*/ 	.short	(.L_71 - .L_70)
.L_70:
        /*002c*/ 	.word	0x00000000
        /*0030*/ 	.short	0x0003
        /*0032*/ 	.short	0x0018
        /*0034*/ 	.byte	0x00, 0xf5, 0x21, 0x00


	//----- nvinfo : EIATTR_KPARAM_INFO
	.align		4
.L_71:
        /*0038*/ 	.byte	0x04, 0x17
        /*003a*/ 	.short	(.L_73 - .L_72)
.L_72:
        /*003c*/ 	.word	0x00000000
        /*0040*/ 	.short	0x0002
        /*0042*/ 	.short	0x0010
        /*0044*/ 	.byte	0x00, 0xf5, 0x21, 0x00


	//----- nvinfo : EIATTR_KPARAM_INFO
	.align		4
.L_73:
        /*0048*/ 	.byte	0x04, 0x17
        /*004a*/ 	.short	(.L_75 - .L_74)
.L_74:
        /*004c*/ 	.word	0x00000000
        /*0050*/ 	.short	0x0001
        /*0052*/ 	.short	0x0008
        /*0054*/ 	.byte	0x00, 0xf5, 0x21, 0x00


	//----- nvinfo : EIATTR_KPARAM_INFO
	.align		4
.L_75:
        /*0058*/ 	.byte	0x04, 0x17
        /*005a*/ 	.short	(.L_77 - .L_76)
.L_76:
        /*005c*/ 	.word	0x00000000
        /*0060*/ 	.short	0x0000
        /*0062*/ 	.short	0x0000
        /*0064*/ 	.byte	0x00, 0xf5, 0x21, 0x00


	//----- nvinfo : EIATTR_SPARSE_MMA_MASK
	.align		4
.L_77:
        /*0068*/ 	.byte	0x03, 0x50
        /*006a*/ 	.short	0x0000


	//----- nvinfo : EIATTR_MAXREG_COUNT
	.align		4
        /*006c*/ 	.byte	0x03, 0x1b
        /*006e*/ 	.short	0x00ff


	//----- nvinfo : EIATTR_NUM_BARRIERS
	.align		4
        /*0070*/ 	.byte	0x02, 0x4c
        /*0072*/ 	.byte	0x01
	.zero		1


	//----- nvinfo : EIATTR_MERCURY_ISA_VERSION
	.align		4
        /*0074*/ 	.byte	0x03, 0x5f
        /*0076*/ 	.short	0x0101


	//----- nvinfo : EIATTR_VRC_CTA_INIT_COUNT
	.align		4
        /*0078*/ 	.byte	0x02, 0x4a
	.zero		1
	.zero		1


	//----- nvinfo : EIATTR_EXIT_INSTR_OFFSETS
	.align		4
        /*007c*/ 	.byte	0x04, 0x1c
        /*007e*/ 	.short	(.L_79 - .L_78)


	//   ....[0]....
.L_78:
        /*0080*/ 	.word	0x00002780


	//----- nvinfo : EIATTR_CRS_STACK_SIZE
	.align		4
.L_79:
        /*0084*/ 	.byte	0x04, 0x1e
        /*0086*/ 	.short	(.L_81 - .L_80)
.L_80:
        /*0088*/ 	.word	0x00000000


	//----- nvinfo : EIATTR_CBANK_PARAM_SIZE
	.align		4
.L_81:
        /*008c*/ 	.byte	0x03, 0x19
        /*008e*/ 	.short	0x0028


	//----- nvinfo : EIATTR_PARAM_CBANK
	.align		4
        /*0090*/ 	.byte	0x04, 0x0a
        /*0092*/ 	.short	(.L_83 - .L_82)
	.align		4
.L_82:
        /*0094*/ 	.word	index@(.nv.constant0._Z2KAPfS_S_S_fi)
        /*0098*/ 	.short	0x0380
        /*009a*/ 	.short	0x0028


	//----- nvinfo : EIATTR_SW_WAR
	.align		4
.L_83:
        /*009c*/ 	.byte	0x04, 0x36
        /*009e*/ 	.short	(.L_85 - .L_84)
.L_84:
        /*00a0*/ 	.word	0x00000008
.L_85:


//--------------------- .nv.info._Z14beta_constrainPfS_S_fii --------------------------
	.section	.nv.info._Z14beta_constrainPfS_S_fii,"",@"SHT_CUDA_INFO"
	.sectionflags	@""
	.align	4


	//----- nvinfo : EIATTR_CUDA_API_VERSION
	.align		4
        /*0000*/ 	.byte	0x04, 0x37
        /*0002*/ 	.short	(.L_87 - .L_86)
.L_86:
        /*0004*/ 	.word	0x00000082


	//----- nvinfo : EIATTR_KPARAM_INFO
	.align		4
.L_87:
        /*0008*/ 	.byte	0x04, 0x17
        /*000a*/ 	.short	(.L_89 - .L_88)
.L_88:
        /*000c*/ 	.word	0x00000000
        /*0010*/ 	.short	0x0005
        /*0012*/ 	.short	0x0020
        /*0014*/ 	.byte	0x00, 0xf0, 0x11, 0x00


	//----- nvinfo : EIATTR_KPARAM_INFO
	.align		4
.L_89:
        /*0018*/ 	.byte	0x04, 0x17
        /*001a*/ 	.short	(.L_91 - .L_90)
.L_90:
        /*001c*/ 	.word	0x00000000
        /*0020*/ 	.short	0x0004
        /*0022*/ 	.short	0x001c
        /*0024*/ 	.byte	0x00, 0xf0, 0x11, 0x00


	//----- nvinfo : EIATTR_KPARAM_INFO
	.align		4
.L_91:
        /*0028*/ 	.byte	0x04, 0x17
        /*002a*/ 	.short	(.L_93 - .L_92)
.L_92:
        /*002c*/ 	.word	0x00000000
        /*0030*/ 	.short	0x0003
        /*0032*/ 	.short	0x0018
        /*0034*/ 	.byte	0x00, 0xf0, 0x11, 0x00


	//----- nvinfo : EIATTR_KPARAM_INFO
	.align		4
.L_93:
        /*0038*/ 	.byte	0x04, 0x17
        /*003a*/ 	.short	(.L_95 - .L_94)
.L_94:
        /*003c*/ 	.word	0x00000000
        /*0040*/ 	.short	0x0002
        /*0042*/ 	.short	0x0010
        /*0044*/ 	.byte	0x00, 0xf5, 0x21, 0x00


	//----- nvinfo : EIATTR_KPARAM_INFO
	.align		4
.L_95:
        /*0048*/ 	.byte	0x04, 0x17
        /*004a*/ 	.short	(.L_97 - .L_96)
.L_96:
        /*004c*/ 	.word	0x00000000
        /*0050*/ 	.short	0x0001
        /*0052*/ 	.short	0x0008
        /*0054*/ 	.byte	0x00, 0xf5, 0x21, 0x00


	//----- nvinfo : EIATTR_KPARAM_INFO
	.align		4
.L_97:
        /*0058*/ 	.byte	0x04, 0x17
        /*005a*/ 	.short	(.L_99 - .L_98)
.L_98:
        /*005c*/ 	.word	0x00000000
        /*0060*/ 	.short	0x0000
        /*0062*/ 	.short	0x0000
        /*0064*/ 	.byte	0x00, 0xf5, 0x21, 0x00


	//----- nvinfo : EIATTR_SPARSE_MMA_MASK
	.align		4
.L_99:
        /*0068*/ 	.byte	0x03, 0x50
        /*006a*/ 	.short	0x0000


	//----- nvinfo : EIATTR_MAXREG_COUNT
	.align		4
        /*006c*/ 	.byte	0x03, 0x1b
        /*006e*/ 	.short	0x00ff


	//----- nvinfo : EIATTR_NUM_BARRIERS
	.align		4
        /*0070*/ 	.byte	0x02, 0x4c
        /*0072*/ 	.byte	0x01
	.zero		1


	//----- nvinfo : EIATTR_MERCURY_ISA_VERSION
	.align		4
        /*0074*/ 	.byte	0x03, 0x5f
        /*0076*/ 	.short	0x0101


	//----- nvinfo : EIATTR_VRC_CTA_INIT_COUNT
	.align		4
        /*0078*/ 	.byte	0x02, 0x4a
	.zero		1
	.zero		1


	//----- nvinfo : EIATTR_EXIT_INSTR_OFFSETS
	.align		4
        /*007c*/ 	.byte	0x04, 0x1c
        /*007e*/ 	.short	(.L_101 - .L_100)


	//   ....[0]....
.L_100:
        /*0080*/ 	.word	0x00002010


	//----- nvinfo : EIATTR_CRS_STACK_SIZE
	.align		4
.L_101:
        /*0084*/ 	.byte	0x04, 0x1e
        /*0086*/ 	.short	(.L_103 - .L_102)
.L_102:
        /*0088*/ 	.word	0x00000000


	//----- nvinfo : EIATTR_CBANK_PARAM_SIZE
	.align		4
.L_103:
        /*008c*/ 	.byte	0x03, 0x19
        /*008e*/ 	.short	0x0024


	//----- nvinfo : EIATTR_PARAM_CBANK
	.align		4
        /*0090*/ 	.byte	0x04, 0x0a
        /*0092*/ 	.short	(.L_105 - .L_104)
	.align		4
.L_104:
        /*0094*/ 	.word	index@(.nv.constant0._Z14beta_constrainPfS_S_fii)
        /*0098*/ 	.short	0x0380
        /*009a*/ 	.short	0x0024


	//----- nvinfo : EIATTR_SW_WAR
	.align		4
.L_105:
        /*009c*/ 	.byte	0x04, 0x36
        /*009e*/ 	.short	(.L_107 - .L_106)
.L_106:
        /*00a0*/ 	.word	0x00000008
.L_107:


//--------------------- .nv.info._Z7N_lapsoPfS_S_S_fiiS_S_S_S_i --------------------------
	.section	.nv.info._Z7N_lapsoPfS_S_S_fiiS_S_S_S_i,"",@"SHT_CUDA_INFO"
	.sectionflags	@""
	.align	4


	//----- nvinfo : EIATTR_CUDA_API_VERSION
	.align		4
        /*0000*/ 	.byte	0x04, 0x37
        /*0002*/ 	.short	(.L_109 - .L_108)
.L_108:
        /*0004*/ 	.word	0x00000082


	//----- nvinfo : EIATTR_KPARAM_INFO
	.align		4
.L_109:
        /*0008*/ 	.byte	0x04, 0x17
        /*000a*/ 	.short	(.L_111 - .L_110)
.L_110:
        /*000c*/ 	.word	0x00000000
        /*0010*/ 	.short	0x000b
        /*0012*/ 	.short	0x0050
        /*0014*/ 	.byte	0x00, 0xf0, 0x11, 0x00


	//----- nvinfo : EIATTR_KPARAM_INFO
	.align		4
.L_111:
        /*0018*/ 	.byte	0x04, 0x17
        /*001a*/ 	.short	(.L_113 - .L_112)
.L_112:
        /*001c*/ 	.word	0x00000000
        /*0020*/ 	.short	0x000a
        /*0022*/ 	.short	0x0048
        /*0024*/ 	.byte	0x00, 0xf5, 0x21, 0x00


	//----- nvinfo : EIATTR_KPARAM_INFO
	.align		4
.L_113:
        /*0028*/ 	.byte	0x04, 0x17
        /*002a*/ 	.short	(.L_115 - .L_114)
.L_114:
        /*002c*/ 	.word	0x00000000
        /*0030*/ 	.short	0x0009
        /*0032*/ 	.short	0x0040
        /*0034*/ 	.byte	0x00, 0xf5, 0x21, 0x00


	//----- nvinfo : EIATTR_KPARAM_INFO
	.align		4
.L_115:
        /*0038*/ 	.byte	0x04, 0x17
        /*003a*/ 	.short	(.L_117 - .L_116)
.L_116:
        /*003c*/ 	.word	0x00000000
        /*0040*/ 	.short	0x0008
        /*0042*/ 	.short	0x0038
        /*0044*/ 	.byte	0x00, 0xf5, 0x21, 0x00


	//----- nvinfo : EIATTR_KPARAM_INFO
	.align		4
.L_117:
        /*0048*/ 	.byte	0x04, 0x17
        /*004a*/ 	.short	(.L_119 - .L_118)
.L_118:
        /*004c*/ 	.word	0x00000000
        /*0050*/ 	.short	0x0007
        /*0052*/ 	.short	0x0030
        /*0054*/ 	.byte	0x00, 0xf5, 0x21, 0x00


	//----- nvinfo : EIATTR_KPARAM_INFO
	.align		4
.L_119:
        /*0058*/ 	.byte	0x04, 0x17
        /*005a*/ 	.short	(.L_121 - .L_120)
.L_120:
        /*005c*/ 	.word	0x00000000
        /*0060*/ 	.short	0x0006
        /*0062*/ 	.short	0x0028
        /*0064*/ 	.byte	0x00, 0xf0, 0x11, 0x00


	//----- nvinfo : EIATTR_KPARAM_INFO
	.align		4
.L_121:
        /*0068*/ 	.byte	0x04, 0x17
        /*006a*/ 	.short	(.L_123 - .L_122)
.L_122:
        /*006c*/ 	.word	0x00000000
        /*0070*/ 	.short	0x0005
        /*0072*/ 	.short	0x0024
        /*0074*/ 	.byte	0x00, 0xf0, 0x11, 0x00


	//----- nvinfo : EIATTR_KPARAM_INFO
	.align		4
.L_123:
        /*0078*/ 	.byte	0x04, 0x17
        /*007a*/ 	.short	(.L_125 - .L_124)
.L_124:
        /*007c*/ 	.word	0x00000000
        /*0080*/ 	.short	0x0004
        /*0082*/ 	.short	0x0020
        /*0084*/ 	.byte	0x00, 0xf0, 0x11, 0x00


	//----- nvinfo : EIATTR_KPARAM_INFO
	.align		4
.L_125:
        /*0088*/ 	.byte	0x04, 0x17
        /*008a*/ 	.short	(.L_127 - .L_126)
.L_126:
        /*008c*/ 	.word	0x00000000
        /*0090*/ 	.short	0x0003
        /*0092*/ 	.short	0x0018
        /*0094*/ 	.byte	0x00, 0xf5, 0x21, 0x00


	//----- nvinfo : EIATTR_KPARAM_INFO
	.align		4
.L_127:
        /*0098*/ 	.byte	0x04, 0x17
        /*009a*/ 	.short	(.L_129 - .L_128)
.L_128:
        /*009c*/ 	.word	0x00000000
        /*00a0*/ 	.short	0x0002
        /*00a2*/ 	.short	0x0010
        /*00a4*/ 	.byte	0x00, 0xf5, 0x21, 0x00


	//----- nvinfo : EIATTR_KPARAM_INFO
	.align		4
.L_129:
        /*00a8*/ 	.byte	0x04, 0x17
        /*00aa*/ 	.short	(.L_131 - .L_130)
.L_130:
        /*00ac*/ 	.word	0x00000000
        /*00b0*/ 	.short	0x0001
        /*00b2*/ 	.short	0x0008
        /*00b4*/ 	.byte	0x00, 0xf5, 0x21, 0x00


	//----- nvinfo : EIATTR_KPARAM_INFO
	.align		4
.L_131:
        /*00b8*/ 	.byte	0x04, 0x17
        /*00ba*/ 	.short	(.L_133 - .L_132)
.L_132:
        /*00bc*/ 	.word	0x00000000
        /*00c0*/ 	.short	0x0000
        /*00c2*/ 	.short	0x0000
        /*00c4*/ 	.byte	0x00, 0xf5, 0x21, 0x00


	//----- nvinfo : EIATTR_SPARSE_MMA_MASK
	.align		4
.L_133:
        /*00c8*/ 	.byte	0x03, 0x50
        /*00ca*/ 	.short	0x0000


	//----- nvinfo : EIATTR_MAXREG_COUNT
	.align		4
        /*00cc*/ 	.byte	0x03, 0x1b
        /*00ce*/ 	.short	0x00ff


	//----- nvinfo : EIATTR_NUM_BARRIERS
	.align		4
        /*00d0*/ 	.byte	0x02, 0x4c
        /*00d2*/ 	.byte	0x01
	.zero		1


	//----- nvinfo : EIATTR_MERCURY_ISA_VERSION
	.align		4
        /*00d4*/ 	.byte	0x03, 0x5f
        /*00d6*/ 	.short	0x0101


	//----- nvinfo : EIATTR_VRC_CTA_INIT_COUNT
	.align		4
        /*00d8*/ 	.byte	0x02, 0x4a
	.zero		1
	.zero		1


	//----- nvinfo : EIATTR_EXIT_INSTR_OFFSETS
	.align		4
        /*00dc*/ 	.byte	0x04, 0x1c
        /*00de*/ 	.short	(.L_135 - .L_134)


	//   ....[0]....
.L_134:
        /*00e0*/ 	.word	0x00002680


	//----- nvinfo : EIATTR_CRS_STACK_SIZE
	.align		4
.L_135:
        /*00e4*/ 	.byte	0x04, 0x1e
        /*00e6*/ 	.short	(.L_137 - .L_136)
.L_136:
        /*00e8*/ 	.word	0x00000000


	//----- nvinfo : EIATTR_CBANK_PARAM_SIZE
	.align		4
.L_137:
        /*00ec*/ 	.byte	0x03, 0x19
        /*00ee*/ 	.short	0x0054


	//----- nvinfo : EIATTR_PARAM_CBANK
	.align		4
        /*00f0*/ 	.byte	0x04, 0x0a
        /*00f2*/ 	.short	(.L_139 - .L_138)
	.align		4
.L_138:
        /*00f4*/ 	.word	index@(.nv.constant0._Z7N_lapsoPfS_S_S_fiiS_S_S_S_i)
        /*00f8*/ 	.short	0x0380
        /*00fa*/ 	.short	0x0054


	//----- nvinfo : EIATTR_SW_WAR
	.align		4
.L_139:
        /*00fc*/ 	.byte	0x04, 0x36
        /*00fe*/ 	.short	(.L_141 - .L_140)
.L_140:
        /*0100*/ 	.word	0x00000008
.L_141:


//--------------------- .nv.info._Z11evolution_RPfS_S_S_S_ffiii --------------------------
	.section	.nv.info._Z11evolution_RPfS_S_S_S_ffiii,"",@"SHT_CUDA_INFO"
	.sectionflags	@""
	.align	4


	//----- nvinfo : EIATTR_CUDA_API_VERSION
	.align		4
        /*0000*/ 	.byte	0x04, 0x37
        /*0002*/ 	.short	(.L_143 - .L_142)
.L_142:
        /*0004*/ 	.word	0x00000082


	//----- nvinfo : EIATTR_KPARAM_INFO
	.align		4
.L_143:
        /*0008*/ 	.byte	0x04, 0x17
        /*000a*/ 	.short	(.L_145 - .L_144)
.L_144:
        /*000c*/ 	.word	0x00000000
        /*0010*/ 	.short	0x0009
        /*0012*/ 	.short	0x0038
        /*0014*/ 	.byte	0x00, 0xf0, 0x11, 0x00


	//----- nvinfo : EIATTR_KPARAM_INFO
	.align		4
.L_145:
        /*0018*/ 	.byte	0x04, 0x17
        /*001a*/ 	.short	(.L_147 - .L_146)
.L_146:
        /*001c*/ 	.word	0x00000000
        /*0020*/ 	.short	0x0008
        /*0022*/ 	.short	0x0034
        /*0024*/ 	.byte	0x00, 0xf0, 0x11, 0x00


	//----- nvinfo : EIATTR_KPARAM_INFO
	.align		4
.L_147:
        /*0028*/ 	.byte	0x04, 0x17
        /*002a*/ 	.short	(.L_149 - .L_148)
.L_148:
        /*002c*/ 	.word	0x00000000
        /*0030*/ 	.short	0x0007
        /*0032*/ 	.short	0x0030
        /*0034*/ 	.byte	0x00, 0xf0, 0x11, 0x00


	//----- nvinfo : EIATTR_KPARAM_INFO
	.align		4
.L_149:
        /*0038*/ 	.byte	0x04, 0x17
        /*003a*/ 	.short	(.L_151 - .L_150)
.L_150:
        /*003c*/ 	.word	0x00000000
        /*0040*/ 	.short	0x0006
        /*0042*/ 	.short	0x002c
        /*0044*/ 	.byte	0x00, 0xf0, 0x11, 0x00


	//----- nvinfo : EIATTR_KPARAM_INFO
	.align		4
.L_151:
        /*0048*/ 	.byte	0x04, 0x17
        /*004a*/ 	.short	(.L_153 - .L_152)
.L_152:
        /*004c*/ 	.word	0x00000000
        /*0050*/ 	.short	0x0005
        /*0052*/ 	.short	0x0028
        /*0054*/ 	.byte	0x00, 0xf0, 0x11, 0x00


	//----- nvinfo : EIATTR_KPARAM_INFO
	.align		4
.L_153:
        /*0058*/ 	.byte	0x04, 0x17
        /*005a*/ 	.short	(.L_155 - .L_154)
.L_154:
        /*005c*/ 	.word	0x00000000
        /*0060*/ 	.short	0x0004
        /*0062*/ 	.short	0x0020
        /*0064*/ 	.byte	0x00, 0xf5, 0x21, 0x00


	//----- nvinfo : EIATTR_KPARAM_INFO
	.align		4
.L_155:
        /*0068*/ 	.byte	0x04, 0x17
        /*006a*/ 	.short	(.L_157 - .L_156)
.L_156:
        /*006c*/ 	.word	0x00000000
        /*0070*/ 	.short	0x0003
        /*0072*/ 	.short	0x0018
        /*0074*/ 	.byte	0x00, 0xf5, 0x21, 0x00


	//----- nvinfo : EIATTR_KPARAM_INFO
	.align		4
.L_157:
        /*0078*/ 	.byte	0x04, 0x17
        /*007a*/ 	.short	(.L_159 - .L_158)
.L_158:
        /*007c*/ 	.word	0x00000000
        /*0080*/ 	.short	0x0002
        /*0082*/ 	.short	0x0010
        /*0084*/ 	.byte	0x00, 0xf5, 0x21, 0x00


	//----- nvinfo : EIATTR_KPARAM_INFO
	.align		4
.L_159:
        /*0088*/ 	.byte	0x04, 0x17
        /*008a*/ 	.short	(.L_161 - .L_160)
.L_160:
        /*008c*/ 	.word	0x00000000
        /*0090*/ 	.short	0x0001
        /*0092*/ 	.short	0x0008
        /*0094*/ 	.byte	0x00, 0xf5, 0x21, 0x00


	//----- nvinfo : EIATTR_KPARAM_INFO
	.align		4
.L_161:
        /*0098*/ 	.byte	0x04, 0x17
        /*009a*/ 	.short	(.L_163 - .L_162)
.L_162:
        /*009c*/ 	.word	0x00000000
        /*00a0*/ 	.short	0x0000
        /*00a2*/ 	.short	0x0000
        /*00a4*/ 	.byte	0x00, 0xf5, 0x21, 0x00


	//----- nvinfo : EIATTR_SPARSE_MMA_MASK
	.align		4
.L_163:
        /*00a8*/ 	.byte	0x03, 0x50
        /*00aa*/ 	.short	0x0000


	//----- nvinfo : EIATTR_MAXREG_COUNT
	.align		4
        /*00ac*/ 	.byte	0x03, 0x1b
        /*00ae*/ 	.short	0x00ff


	//----- nvinfo : EIATTR_NUM_BARRIERS
	.align		4
        /*00b0*/ 	.byte	0x02, 0x4c
        /*00b2*/ 	.byte	0x01
	.zero		1


	//----- nvinfo : EIATTR_MERCURY_ISA_VERSION
	.align		4
        /*00b4*/ 	.byte	0x03, 0x5f
        /*00b6*/ 	.short	0x0101


	//----- nvinfo : EIATTR_VRC_CTA_INIT_COUNT
	.align		4
        /*00b8*/ 	.byte	0x02, 0x4a
	.zero		1
	.zero		1


	//----- nvinfo : EIATTR_EXIT_INSTR_OFFSETS
	.align		4
        /*00bc*/ 	.byte	0x04, 0x1c
        /*00be*/ 	.short	(.L_165 - .L_164)


	//   ....[0]....
.L_164:
        /*00c0*/ 	.word	0x00002270


	//----- nvinfo : EIATTR_CRS_STACK_SIZE
	.align		4
.L_165:
        /*00c4*/ 	.byte	0x04, 0x1e
        /*00c6*/ 	.short	(.L_167 - .L_166)
.L_166:
        /*00c8*/ 	.word	0x00000000


	//----- nvinfo : EIATTR_CBANK_PARAM_SIZE
	.align		4
.L_167:
        /*00cc*/ 	.byte	0x03, 0x19
        /*00ce*/ 	.short	0x003c


	//----- nvinfo : EIATTR_PARAM_CBANK
	.align		4
        /*00d0*/ 	.byte	0x04, 0x0a
        /*00d2*/ 	.short	(.L_169 - .L_168)
	.align		4
.L_168:
        /*00d4*/ 	.word	index@(.nv.constant0._Z11evolution_RPfS_S_S_S_ffiii)
        /*00d8*/ 	.short	0x0380
        /*00da*/ 	.short	0x003c


	//----- nvinfo : EIATTR_SW_WAR
	.align		4
.L_169:
        /*00dc*/ 	.byte	0x04, 0x36
        /*00de*/ 	.short	(.L_171 - .L_170)
.L_170:
        /*00e0*/ 	.word	0x00000008
.L_171:


//--------------------- .nv.info._Z11evolution_PPfS_S_S_S_S_ffiii --------------------------
	.section	.nv.info._Z11evolution_PPfS_S_S_S_S_ffiii,"",@"SHT_CUDA_INFO"
	.sectionflags	@""
	.align	4


	//----- nvinfo : EIATTR_CUDA_API_VERSION
	.align		4
        /*0000*/ 	.byte	0x04, 0x37
        /*0002*/ 	.short	(.L_173 - .L_172)
.L_172:
        /*0004*/ 	.word	0x00000082


	//----- nvinfo : EIATTR_KPARAM_INFO
	.align		4
.L_173:
        /*0008*/ 	.byte	0x04, 0x17
        /*000a*/ 	.short	(.L_175 - .L_174)
.L_174:
        /*000c*/ 	.word	0x00000000
        /*0010*/ 	.short	0x000a
        /*0012*/ 	.short	0x0040
        /*0014*/ 	.byte	0x00, 0xf0, 0x11, 0x00


	//----- nvinfo : EIATTR_KPARAM_INFO
	.align		4
.L_175:
        /*0018*/ 	.byte	0x04, 0x17
        /*001a*/ 	.short	(.L_177 - .L_176)
.L_176:
        /*001c*/ 	.word	0x00000000
        /*0020*/ 	.short	0x0009
        /*0022*/ 	.short	0x003c
        /*0024*/ 	.byte	0x00, 0xf0, 0x11, 0x00


	//----- nvinfo : EIATTR_KPARAM_INFO
	.align		4
.L_177:
        /*0028*/ 	.byte	0x04, 0x17
        /*002a*/ 	.short	(.L_179 - .L_178)
.L_178:
        /*002c*/ 	.word	0x00000000
        /*0030*/ 	.short	0x0008
        /*0032*/ 	.short	0x0038
        /*0034*/ 	.byte	0x00, 0xf0, 0x11, 0x00


	//----- nvinfo : EIATTR_KPARAM_INFO
	.align		4
.L_179:
        /*0038*/ 	.byte	0x04, 0x17
        /*003a*/ 	.short	(.L_181 - .L_180)
.L_180:
        /*003c*/ 	.word	0x00000000
        /*0040*/ 	.short	0x0007
        /*0042*/ 	.short	0x0034
        /*0044*/ 	.byte	0x00, 0xf0, 0x11, 0x00


	//----- nvinfo : EIATTR_KPARAM_INFO
	.align		4
.L_181:
        /*0048*/ 	.byte	0x04, 0x17
        /*004a*/ 	.short	(.L_183 - .L_182)
.L_182:
        /*004c*/ 	.word	0x00000000
        /*0050*/ 	.short	0x0006
        /*0052*/ 	.short	0x0030
        /*0054*/ 	.byte	0x00, 0xf0, 0x11, 0x00


	//----- nvinfo : EIATTR_KPARAM_INFO
	.align		4
.L_183:
        /*0058*/ 	.byte	0x04, 0x17
        /*005a*/ 	.short	(.L_185 - .L_184)
.L_184:
        /*005c*/ 	.word	0x00000000
        /*0060*/ 	.short	0x0005
        /*0062*/ 	.short	0x0028
        /*0064*/ 	.byte	0x00, 0xf5, 0x21, 0x00


	//----- nvinfo : EIATTR_KPARAM_INFO
	.align		4
.L_185:
        /*0068*/ 	.byte	0x04, 0x17
        /*006a*/ 	.short	(.L_187 - .L_186)
.L_186:
        /*006c*/ 	.word	0x00000000
        /*0070*/ 	.short	0x0004
        /*0072*/ 	.short	0x0020
        /*0074*/ 	.byte	0x00, 0xf5, 0x21, 0x00


	//----- nvinfo : EIATTR_KPARAM_INFO
	.align		4
.L_187:
        /*0078*/ 	.byte	0x04, 0x17
        /*007a*/ 	.short	(.L_189 - .L_188)
.L_188:
        /*007c*/ 	.word	0x00000000
        /*0080*/ 	.short	0x0003
        /*0082*/ 	.short	0x0018
        /*0084*/ 	.byte	0x00, 0xf5, 0x21, 0x00


	//----- nvinfo : EIATTR_KPARAM_INFO
	.align		4
.L_189:
        /*0088*/ 	.byte	0x04, 0x17
        /*008a*/ 	.short	(.L_191 - .L_190)
.L_190:
        /*008c*/ 	.word	0x00000000
        /*0090*/ 	.short	0x0002
        /*0092*/ 	.short	0x0010
        /*0094*/ 	.byte	0x00, 0xf5, 0x21, 0x00


	//----- nvinfo : EIATTR_KPARAM_INFO
	.align		4
.L_191:
        /*0098*/ 	.byte	0x04, 0x17
        /*009a*/ 	.short	(.L_193 - .L_192)
.L_192:
        /*009c*/ 	.word	0x00000000
        /*00a0*/ 	.short	0x0001
        /*00a2*/ 	.short	0x0008
        /*00a4*/ 	.byte	0x00, 0xf5, 0x21, 0x00


	//----- nvinfo : EIATTR_KPARAM_INFO
	.align		4
.L_193:
        /*00a8*/ 	.byte	0x04, 0x17
        /*00aa*/ 	.short	(.L_195 - .L_194)
.L_194:
        /*00ac*/ 	.word	0x00000000
        /*00b0*/ 	.short	0x0000
        /*00b2*/ 	.short	0x0000
        /*00b4*/ 	.byte	0x00, 0xf5, 0x21, 0x00


	//----- nvinfo : EIATTR_SPARSE_MMA_MASK
	.align		4
.L_195:
        /*00b8*/ 	.byte	0x03, 0x50
        /*00ba*/ 	.short	0x0000


	//----- nvinfo : EIATTR_MAXREG_COUNT
	.align		4
        /*00bc*/ 	.byte	0x03, 0x1b
        /*00be*/ 	.short	0x00ff


	//----- nvinfo : EIATTR_NUM_BARRIERS
	.align		4
        /*00c0*/ 	.byte	0x02, 0x4c
        /*00c2*/ 	.byte	0x01
	.zero		1


	//----- nvinfo : EIATTR_MERCURY_ISA_VERSION
	.align		4
        /*00c4*/ 	.byte	0x03, 0x5f
        /*00c6*/ 	.short	0x0101


	//----- nvinfo : EIATTR_VRC_CTA_INIT_COUNT
	.align		4
        /*00c8*/ 	.byte	0x02, 0x4a
	.zero		1
	.zero		1


	//----- nvinfo : EIATTR_EXIT_INSTR_OFFSETS
	.align		4
        /*00cc*/ 	.byte	0x04, 0x1c
        /*00ce*/ 	.short	(.L_197 - .L_196)


	//   ....[0]....
.L_196:
        /*00d0*/ 	.word	0x00002830


	//----- nvinfo : EIATTR_CRS_STACK_SIZE
	.align		4
.L_197:
        /*00d4*/ 	.byte	0x04, 0x1e
        /*00d6*/ 	.short	(.L_199 - .L_198)
.L_198:
        /*00d8*/ 	.word	0x00000000


	//----- nvinfo : EIATTR_CBANK_PARAM_SIZE
	.align		4
.L_199:
        /*00dc*/ 	.byte	0x03, 0x19
        /*00de*/ 	.short	0x0044


	//----- nvinfo : EIATTR_PARAM_CBANK
	.align		4
        /*00e0*/ 	.byte	0x04, 0x0a
        /*00e2*/ 	.short	(.L_201 - .L_200)
	.align		4
.L_200:
        /*00e4*/ 	.word	index@(.nv.constant0._Z11evolution_PPfS_S_S_S_S_ffiii)
        /*00e8*/ 	.short	0x0380
        /*00ea*/ 	.short	0x0044


	//----- nvinfo : EIATTR_SW_WAR
	.align		4
.L_201:
        /*00ec*/ 	.byte	0x04, 0x36
        /*00ee*/ 	.short	(.L_203 - .L_202)
.L_202:
        /*00f0*/ 	.word	0x00000008
.L_203:


//--------------------- .nv.info._Z11evolution_SPfS_S_S_S_S_ffiii --------------------------
	.section	.nv.info._Z11evolution_SPfS_S_S_S_S_ffiii,"",@"SHT_CUDA_INFO"
	.sectionflags	@""
	.align	4


	//----- nvinfo : EIATTR_CUDA_API_VERSION
	.align		4
        /*0000*/ 	.byte	0x04, 0x37
        /*0002*/ 	.short	(.L_205 - .L_204)
.L_204:
        /*0004*/ 	.word	0x00000082


	//----- nvinfo : EIATTR_KPARAM_INFO
	.align		4
.L_205:
        /*0008*/ 	.byte	0x04, 0x17
        /*000a*/ 	.short	(.L_207 - .L_206)
.L_206:
        /*000c*/ 	.word	0x00000000
        /*0010*/ 	.short	0x000a
        /*0012*/ 	.short	0x0040
        /*0014*/ 	.byte	0x00, 0xf0, 0x11, 0x00


	//----- nvinfo : EIATTR_KPARAM_INFO
	.align		4
.L_207:
        /*0018*/ 	.byte	0x04, 0x17
        /*001a*/ 	.short	(.L_209 - .L_208)
.L_208:
        /*001c*/ 	.word	0x00000000
        /*0020*/ 	.short	0x0009
        /*0022*/ 	.short	0x003c
        /*0024*/ 	.byte	0x00, 0xf0, 0x11, 0x00


	//----- nvinfo : EIATTR_KPARAM_INFO
	.align		4
.L_209:
        /*0028*/ 	.byte	0x04, 0x17
        /*002a*/ 	.short	(.L_211 - .L_210)
.L_210:
        /*002c*/ 	.word	0x00000000
        /*0030*/ 	.short	0x0008
        /*0032*/ 	.short	0x0038
        /*0034*/ 	.byte	0x00, 0xf0, 0x11, 0x00


	//----- nvinfo : EIATTR_KPARAM_INFO
	.align		4
.L_211:
        /*0038*/ 	.byte	0x04, 0x17
        /*003a*/ 	.short	(.L_213 - .L_212)
.L_212:
        /*003c*/ 	.word	0x00000000
        /*0040*/ 	.short	0x0007
        /*0042*/ 	.short	0x0034
        /*0044*/ 	.byte	0x00, 0xf0, 0x11, 0x00


	//----- nvinfo : EIATTR_KPARAM_INFO
	.align		4
.L_213:
        /*0048*/ 	.byte	0x04, 0x17
        /*004a*/ 	.short	(.L_215 - .L_214)
.L_214:
        /*004c*/ 	.word	0x00000000
        /*0050*/ 	.short	0x0006
        /*0052*/ 	.short	0x0030
        /*0054*/ 	.byte	0x00, 0xf0, 0x11, 0x00


	//----- nvinfo : EIATTR_KPARAM_INFO
	.align		4
.L_215:
        /*0058*/ 	.byte	0x04, 0x17
        /*005a*/ 	.short	(.L_217 - .L_216)
.L_216:
        /*005c*/ 	.word	0x00000000
        /*0060*/ 	.short	0x0005
        /*0062*/ 	.short	0x0028
        /*0064*/ 	.byte	0x00, 0xf5, 0x21, 0x00


	//----- nvinfo : EIATTR_KPARAM_INFO
	.align		4
.L_217:
        /*0068*/ 	.byte	0x04, 0x17
        /*006a*/ 	.short	(.L_219 - .L_218)
.L_218:
        /*006c*/ 	.word	0x00000000
        /*0070*/ 	.short	0x0004
        /*0072*/ 	.short	0x0020
        /*0074*/ 	.byte	0x00, 0xf5, 0x21, 0x00


	//----- nvinfo : EIATTR_KPARAM_INFO
	.align		4
.L_219:
        /*0078*/ 	.byte	0x04, 0x17
        /*007a*/ 	.short	(.L_221 - .L_220)
.L_220:
        /*007c*/ 	.word	0x00000000
        /*0080*/ 	.short	0x0003
        /*0082*/ 	.short	0x0018
        /*0084*/ 	.byte	0x00, 0xf5, 0x21, 0x00


	//----- nvinfo : EIATTR_KPARAM_INFO
	.align		4
.L_221:
        /*0088*/ 	.byte	0x04, 0x17
        /*008a*/ 	.short	(.L_223 - .L_222)
.L_222:
        /*008c*/ 	.word	0x00000000
        /*0090*/ 	.short	0x0002
        /*0092*/ 	.short	0x0010
        /*0094*/ 	.byte	0x00, 0xf5, 0x21, 0x00


	//----- nvinfo : EIATTR_KPARAM_INFO
	.align		4
.L_223:
        /*0098*/ 	.byte	0x04, 0x17
        /*009a*/ 	.short	(.L_225 - .L_224)
.L_224:
        /*009c*/ 	.word	0x00000000
        /*00a0*/ 	.short	0x0001
        /*00a2*/ 	.short	0x0008
        /*00a4*/ 	.byte	0x00, 0xf5, 0x21, 0x00


	//----- nvinfo : EIATTR_KPARAM_INFO
	.align		4
.L_225:
        /*00a8*/ 	.byte	0x04, 0x17
        /*00aa*/ 	.short	(.L_227 - .L_226)
.L_226:
        /*00ac*/ 	.word	0x00000000
        /*00b0*/ 	.short	0x0000
        /*00b2*/ 	.short	0x0000
        /*00b4*/ 	.byte	0x00, 0xf5, 0x21, 0x00


	//----- nvinfo : EIATTR_SPARSE_MMA_MASK
	.align		4
.L_227:
        /*00b8*/ 	.byte	0x03, 0x50
        /*00ba*/ 	.short	0x0000


	//----- nvinfo : EIATTR_MAXREG_COUNT
	.align		4
        /*00bc*/ 	.byte	0x03, 0x1b
        /*00be*/ 	.short	0x00ff


	//----- nvinfo : EIATTR_NUM_BARRIERS
	.align		4
        /*00c0*/ 	.byte	0x02, 0x4c
        /*00c2*/ 	.byte	0x01
	.zero		1


	//----- nvinfo : EIATTR_MERCURY_ISA_VERSION
	.align		4
        /*00c4*/ 	.byte	0x03, 0x5f
        /*00c6*/ 	.short	0x0101


	//----- nvinfo : EIATTR_VRC_CTA_INIT_COUNT
	.align		4
        /*00c8*/ 	.byte	0x02, 0x4a
	.zero		1
	.zero		1


	//----- nvinfo : EIATTR_EXIT_INSTR_OFFSETS
	.align		4
        /*00cc*/ 	.byte	0x04, 0x1c
        /*00ce*/ 	.short	(.L_229 - .L_228)


	//   ....[0]....
.L_228:
        /*00d0*/ 	.word	0x000020b0


	//----- nvinfo : EIATTR_CRS_STACK_SIZE
	.align		4
.L_229:
        /*00d4*/ 	.byte	0x04, 0x1e
        /*00d6*/ 	.short	(.L_231 - .L_230)
.L_230:
        /*00d8*/ 	.word	0x00000000


	//----- nvinfo : EIATTR_CBANK_PARAM_SIZE
	.align		4
.L_231:
        /*00dc*/ 	.byte	0x03, 0x19
        /*00de*/ 	.short	0x0044


	//----- nvinfo : EIATTR_PARAM_CBANK
	.align		4
        /*00e0*/ 	.byte	0x04, 0x0a
        /*00e2*/ 	.short	(.L_233 - .L_232)
	.align		4
.L_232:
        /*00e4*/ 	.word	index@(.nv.constant0._Z11evolution_SPfS_S_S_S_S_ffiii)
        /*00e8*/ 	.short	0x0380
        /*00ea*/ 	.short	0x0044


	//----- nvinfo : EIATTR_SW_WAR
	.align		4
.L_233:
        /*00ec*/ 	.byte	0x04, 0x36
        /*00ee*/ 	.short	(.L_235 - .L_234)
.L_234:
        /*00f0*/ 	.word	0x00000008
.L_235:


//--------------------- .nv.info._Z13evolution_chiPfS_S_S_S_fiii --------------------------
	.section	.nv.info._Z13evolution_chiPfS_S_S_S_fiii,"",@"SHT_CUDA_INFO"
	.sectionflags	@""
	.align	4


	//----- nvinfo : EIATTR_CUDA_API_VERSION
	.align		4
        /*0000*/ 	.byte	0x04, 0x37
        /*0002*/ 	.short	(.L_237 - .L_236)
.L_236:
        /*0004*/ 	.word	0x00000082


	//----- nvinfo : EIATTR_KPARAM_INFO
	.align		4
.L_237:
        /*0008*/ 	.byte	0x04, 0x17
        /*000a*/ 	.short	(.L_239 - .L_238)
.L_238:
        /*000c*/ 	.word	0x00000000
        /*0010*/ 	.short	0x0008
        /*0012*/ 	.short	0x0034
        /*0014*/ 	.byte	0x00, 0xf0, 0x11, 0x00


	//----- nvinfo : EIATTR_KPARAM_INFO
	.align		4
.L_239:
        /*0018*/ 	.byte	0x04, 0x17
        /*001a*/ 	.short	(.L_241 - .L_240)
.L_240:
        /*001c*/ 	.word	0x00000000
        /*0020*/ 	.short	0x0007
        /*0022*/ 	.short	0x0030
        /*0024*/ 	.byte	0x00, 0xf0, 0x11, 0x00


	//----- nvinfo : EIATTR_KPARAM_INFO
	.align		4
.L_241:
        /*0028*/ 	.byte	0x04, 0x17
        /*002a*/ 	.short	(.L_243 - .L_242)
.L_242:
        /*002c*/ 	.word	0x00000000
        /*0030*/ 	.short	0x0006
        /*0032*/ 	.short	0x002c
        /*0034*/ 	.byte	0x00, 0xf0, 0x11, 0x00


	//----- nvinfo : EIATTR_KPARAM_INFO
	.align		4
.L_243:
        /*0038*/ 	.byte	0x04, 0x17
        /*003a*/ 	.short	(.L_245 - .L_244)
.L_244:
        /*003c*/ 	.word	0x00000000
        /*0040*/ 	.short	0x0005
        /*0042*/ 	.short	0x0028
        /*0044*/ 	.byte	0x00, 0xf0, 0x11, 0x00


	//----- nvinfo : EIATTR_KPARAM_INFO
	.align		4
.L_245:
        /*0048*/ 	.byte	0x04, 0x17
        /*004a*/ 	.short	(.L_247 - .L_246)
.L_246:
        /*004c*/ 	.word	0x00000000
        /*0050*/ 	.short	0x0004
        /*0052*/ 	.short	0x0020
        /*0054*/ 	.byte	0x00, 0xf5, 0x21, 0x00


	//----- nvinfo : EIATTR_KPARAM_INFO
	.align		4
.L_247:
        /*0058*/ 	.byte	0x04, 0x17
        /*005a*/ 	.short	(.L_249 - .L_248)
.L_248:
        /*005c*/ 	.word	0x00000000
        /*0060*/ 	.short	0x0003
        /*0062*/ 	.short	0x0018
        /*0064*/ 	.byte	0x00, 0xf5, 0x21, 0x00


	//----- nvinfo : EIATTR_KPARAM_INFO
	.align		4
.L_249:
        /*0068*/ 	.byte	0x04, 0x17
        /*006a*/ 	.short	(.L_251 - .L_250)
.L_250:
        /*006c*/ 	.word	0x00000000
        /*0070*/ 	.short	0x0002
        /*0072*/ 	.short	0x0010
        /*0074*/ 	.byte	0x00, 0xf5, 0x21, 0x00


	//----- nvinfo : EIATTR_KPARAM_INFO
	.align		4
.L_251:
        /*0078*/ 	.byte	0x04, 0x17
        /*007a*/ 	.short	(.L_253 - .L_252)
.L_252:
        /*007c*/ 	.word	0x00000000
        /*0080*/ 	.short	0x0001
        /*0082*/ 	.short	0x0008
        /*0084*/ 	.byte	0x00, 0xf5, 0x21, 0x00


	//----- nvinfo : EIATTR_KPARAM_INFO
	.align		4
.L_253:
        /*0088*/ 	.byte	0x04, 0x17
        /*008a*/ 	.short	(.L_255 - .L_254)
.L_254:
        /*008c*/ 	.word	0x00000000
        /*0090*/ 	.short	0x0000
        /*0092*/ 	.short	0x0000
        /*0094*/ 	.byte	0x00, 0xf5, 0x21, 0x00


	//----- nvinfo : EIATTR_SPARSE_MMA_MASK
	.align		4
.L_255:
        /*0098*/ 	.byte	0x03, 0x50
        /*009a*/ 	.short	0x0000


	//----- nvinfo : EIATTR_MAXREG_COUNT
	.align		4
        /*009c*/ 	.byte	0x03, 0x1b
        /*009e*/ 	.short	0x00ff


	//----- nvinfo : EIATTR_MERCURY_ISA_VERSION
	.align		4
        /*00a0*/ 	.byte	0x03, 0x5f
        /*00a2*/ 	.short	0x0101


	//----- nvinfo : EIATTR_VRC_CTA_INIT_COUNT
	.align		4
        /*00a4*/ 	.byte	0x02, 0x4a
	.zero		1
	.zero		1


	//----- nvinfo : EIATTR_EXIT_INSTR_OFFSETS
	.align		4
        /*00a8*/ 	.byte	0x04, 0x1c
        /*00aa*/ 	.short	(.L_257 - .L_256)


	//   ....[0]....
.L_256:
        /*00ac*/ 	.word	0x000000b0


	//   ....[1]....
        /*00b0*/ 	.word	0x00000220


	//----- nvinfo : EIATTR_CBANK_PARAM_SIZE
	.align		4
.L_257:
        /*00b4*/ 	.byte	0x03, 0x19
        /*00b6*/ 	.short	0x0038


	//----- nvinfo : EIATTR_PARAM_CBANK
	.align		4
        /*00b8*/ 	.byte	0x04, 0x0a
        /*00ba*/ 	.short	(.L_259 - .L_258)
	.align		4
.L_258:
        /*00bc*/ 	.word	index@(.nv.constant0._Z13evolution_chiPfS_S_S_S_fiii)
        /*00c0*/ 	.short	0x0380
        /*00c2*/ 	.short	0x0038


	//----- nvinfo : EIATTR_SW_WAR
	.align		4
.L_259:
        /*00c4*/ 	.byte	0x04, 0x36
        /*00c6*/ 	.short	(.L_261 - .L_260)
.L_260:
        /*00c8*/ 	.word	0x00000008
.L_261:


//--------------------- .nv.callgraph             --------------------------
	.section	.nv.callgraph,"",@"SHT_CUDA_CALLGRAPH"
	.align	4
	.sectionentsize	8
	.align		4
        /*0000*/ 	.word	0x00000000
	.align		4
        /*0004*/ 	.word	0xffffffff
	.align		4
        /*0008*/ 	.word	0x00000000
	.align		4
        /*000c*/ 	.word	0xfffffffe
	.align		4
        /*0010*/ 	.word	0x00000000
	.align		4
        /*0014*/ 	.word	0xfffffffd
	.align		4
        /*0018*/ 	.word	0x00000000
	.align		4
        /*001c*/ 	.word	0xfffffffc


//--------------------- .text._Z2KAPfS_S_S_fi     --------------------------
	.section	.text._Z2KAPfS_S_S_fi,"ax",@progbits
	.align	128
        .global         _Z2KAPfS_S_S_fi
        .type           _Z2KAPfS_S_S_fi,@function
        .size           _Z2KAPfS_S_S_fi,(.L_x_323 - _Z2KAPfS_S_S_fi)
        .other          _Z2KAPfS_S_S_fi,@"STO_CUDA_ENTRY STV_DEFAULT"
_Z2KAPfS_S_S_fi:
.text._Z2KAPfS_S_S_fi:
[----:B------:R-:W-:Y:S01]  /*0000*/  LDC R1, c[0x0][0x37c] ;  /* 0x0000df00ff017b82 */ /* 0x000fe20000000800 */
[----:B------:R-:W0:Y:S01]  /*0010*/  S2R R9, SR_TID.X ;  /* 0x0000000000097919 */ /* 0x000e220000002100 */
[----:B------:R-:W0:Y:S01]  /*0020*/  LDCU UR4, c[0x0][0x360] ;  /* 0x00006c00ff0477ac */ /* 0x000e220008000800 */
[----:B------:R-:W-:Y:S01]  /*0030*/  BSSY.RECONVERGENT B0, `(.L_x_0) ;  /* 0x0000273000007945 */ /* 0x000fe20003800200 */
[----:B------:R-:W0:Y:S01]  /*0040*/  S2R R0, SR_CTAID.X ;  /* 0x0000000000007919 */ /* 0x000e220000002500 */
[----:B------:R-:W1:Y:S01]  /*0050*/  LDCU UR5, c[0x0][0x3a4] ;  /* 0x00007480ff0577ac */ /* 0x000e620008000800 */
[----:B0-----:R-:W-:-:S05]  /*0060*/  IMAD R9, R0, UR4, R9 ;  /* 0x0000000400097c24 */ /* 0x001fca000f8e0209 */
[----:B-1----:R-:W-:-:S13]  /*0070*/  ISETP.GE.AND P0, PT, R9, UR5, PT ;  /* 0x0000000509007c0c */ /* 0x002fda000bf06270 */
[----:B------:R-:W-:Y:S05]  /*0080*/  @P0 BRA `(.L_x_1) ;  /* 0x0000002400b40947 */ /* 0x000fea0003800000 */
[----:B------:R-:W0:Y:S08]  /*0090*/  LDC.64 R20, c[0x0][0x358] ;  /* 0x0000d600ff147b82 */ /* 0x000e300000000a00 */
[----:B------:R-:W1:Y:S08]  /*00a0*/  LDC.64 R2, c[0x0][0x390] ;  /* 0x0000e400ff027b82 */ /* 0x000e700000000a00 */
[----:B------:R-:W2:Y:S08]  /*00b0*/  LDC.64 R4, c[0x0][0x388] ;  /* 0x0000e200ff047b82 */ /* 0x000eb00000000a00 */
[----:B------:R-:W3:Y:S01]  /*00c0*/  LDC.64 R6, c[0x0][0x398] ;  /* 0x0000e600ff067b82 */ /* 0x000ee20000000a00 */
[----:B0-----:R-:W-:-:S02]  /*00d0*/  R2UR UR4, R20 ;  /* 0x00000000140472ca */ /* 0x001fc400000e0000 */
[C---:B------:R-:W-:Y:S02]  /*00e0*/  R2UR UR5, R21.reuse ;  /* 0x00000000150572ca */ /* 0x040fe400000e0000 */
[C---:B------:R-:W-:Y:S02]  /*00f0*/  R2UR UR6, R20.reuse ;  /* 0x00000000140672ca */ /* 0x040fe400000e0000 */
[----:B------:R-:W-:Y:S01]  /*0100*/  R2UR UR7, R21 ;  /* 0x00000000150772ca */ /* 0x000fe200000e0000 */
[----:B-1----:R-:W-:Y:S01]  /*0110*/  IMAD.WIDE R12, R9, 0x4, R2 ;  /* 0x00000004090c7825 */ /* 0x002fe200078e0202 */
[----:B------:R-:W-:Y:S02]  /*0120*/  R2UR UR8, R20 ;  /* 0x00000000140872ca */ /* 0x000fe400000e0000 */
[----:B------:R-:W-:Y:S01]  /*0130*/  R2UR UR9, R21 ;  /* 0x00000000150972ca */ /* 0x000fe200000e0000 */
[----:B--2---:R-:W-:-:S04]  /*0140*/  IMAD.WIDE R14, R9, 0x4, R4 ;  /* 0x00000004090e7825 */ /* 0x004fc800078e0204 */
[----:B------:R-:W2:Y:S04]  /*0150*/  LDG.E R12, desc[UR4][R12.64] ;  /* 0x000000040c0c7981 */ /* 0x000ea8000c1e1900 */
[----:B------:R-:W2:Y:S01]  /*0160*/  LDG.E R15, desc[UR6][R14.64] ;  /* 0x000000060e0f7981 */ /* 0x000ea2000c1e1900 */
[----:B---3--:R-:W-:-:S05]  /*0170*/  IMAD.WIDE R16, R9, 0x4, R6 ;  /* 0x0000000409107825 */ /* 0x008fca00078e0206 */
[----:B------:R-:W3:Y:S01]  /*0180*/  LDG.E R0, desc[UR8][R16.64] ;  /* 0x0000000810007981 */ /* 0x000ee2000c1e1900 */
[----:B------:R-:W-:Y:S01]  /*0190*/  ISETP.NE.AND P0, PT, R9, RZ, PT ;  /* 0x000000ff0900720c */ /* 0x000fe20003f05270 */
[----:B--2---:R-:W-:-:S04]  /*01a0*/  FMUL R11, R12, R15 ;  /* 0x0000000f0c0b7220 */ /* 0x004fc80000400000 */
[----:B---3--:R-:W-:-:S04]  /*01b0*/  FMUL R11, R11, R0 ;  /* 0x000000000b0b7220 */ /* 0x008fc80000400000 */
[----:B------:R-:W-:-:S04]  /*01c0*/  FMUL R11, R0, R11 ;  /* 0x0000000b000b7220 */ /* 0x000fc80000400000 */
[----:B------:R-:W-:Y:S05]  /*01d0*/  @P0 BRA `(.L_x_2) ;  /* 0x0000000400300947 */ /* 0x000fea0003800000 */
[----:B------:R-:W0:Y:S01]  /*01e0*/  LDC.64 R2, c[0x0][0x390] ;  /* 0x0000e400ff027b82 */ /* 0x000e220000000a00 */
[C---:B------:R-:W-:Y:S02]  /*01f0*/  R2UR UR4, R20.reuse ;  /* 0x00000000140472ca */ /* 0x040fe400000e0000 */
[C---:B------:R-:W-:Y:S02]  /*0200*/  R2UR UR5, R21.reuse ;  /* 0x00000000150572ca */ /* 0x040fe400000e0000 */
[C---:B------:R-:W-:Y:S02]  /*0210*/  R2UR UR6, R20.reuse ;  /* 0x00000000140672ca */ /* 0x040fe400000e0000 */
[C---:B------:R-:W-:Y:S01]  /*0220*/  R2UR UR7, R21.reuse ;  /* 0x00000000150772ca */ /* 0x040fe200000e0000 */
[----:B------:R-:W1:Y:S01]  /*0230*/  LDC.64 R4, c[0x0][0x388] ;  /* 0x0000e200ff047b82 */ /* 0x000e620000000a00 */
[----:B------:R-:W-:Y:S02]  /*0240*/  R2UR UR8, R20 ;  /* 0x00000000140872ca */ /* 0x000fe400000e0000 */
[----:B------:R-:W-:-:S05]  /*0250*/  R2UR UR9, R21 ;  /* 0x00000000150972ca */ /* 0x000fca00000e0000 */
[----:B------:R-:W2:Y:S01]  /*0260*/  LDC.64 R8, c[0x0][0x398] ;  /* 0x0000e600ff087b82 */ /* 0x000ea20000000a00 */
[----:B0-----:R0:W3:Y:S01]  /*0270*/  LDG.E R14, desc[UR4][R2.64] ;  /* 0x00000004020e7981 */ /* 0x0010e2000c1e1900 */
[----:B------:R-:W4:Y:S01]  /*0280*/  MUFU.RCP64H R7, 3 ;  /* 0x4008000000077908 */ /* 0x000f220000001800 */
[----:B------:R-:W-:Y:S01]  /*0290*/  IMAD.MOV.U32 R12, RZ, RZ, 0x0 ;  /* 0x00000000ff0c7424 */ /* 0x000fe200078e00ff */
[----:B------:R-:W5:Y:S01]  /*02a0*/  LDCU UR4, c[0x0][0x3a0] ;  /* 0x00007400ff0477ac */ /* 0x000f620008000800 */
[----:B-1----:R1:W3:Y:S04]  /*02b0*/  LDG.E R15, desc[UR6][R4.64] ;  /* 0x00000006040f7981 */ /* 0x0022e8000c1e1900 */
[----:B--2---:R2:W3:Y:S01]  /*02c0*/  LDG.E R0, desc[UR8][R8.64] ;  /* 0x0000000808007981 */ /* 0x0044e2000c1e1900 */
[----:B------:R-:W-:-:S02]  /*02d0*/  IMAD.MOV.U32 R13, RZ, RZ, 0x40080000 ;  /* 0x40080000ff0d7424 */ /* 0x000fc400078e00ff */
[----:B------:R-:W-:-:S06]  /*02e0*/  IMAD.MOV.U32 R6, RZ, RZ, 0x1 ;  /* 0x00000001ff067424 */ /* 0x000fcc00078e00ff */
[----:B----4-:R-:W-:-:S08]  /*02f0*/  DFMA R10, R6, -R12, 1 ;  /* 0x3ff00000060a742b */ /* 0x010fd0000000080c */
[----:B------:R-:W-:-:S08]  /*0300*/  DFMA R10, R10, R10, R10 ;  /* 0x0000000a0a0a722b */ /* 0x000fd0000000000a */
[----:B------:R-:W-:Y:S01]  /*0310*/  DFMA R10, R6, R10, R6 ;  /* 0x0000000a060a722b */ /* 0x000fe20000000006 */
[----:B-----5:R-:W4:Y:S07]  /*0320*/  F2F.F64.F32 R6, UR4 ;  /* 0x0000000400067d10 */ /* 0x020f2e0008201800 */
[----:B------:R-:W-:-:S08]  /*0330*/  DFMA R12, R10, -R12, 1 ;  /* 0x3ff000000a0c742b */ /* 0x000fd0000000080c */
[----:B------:R-:W-:Y:S01]  /*0340*/  DFMA R12, R10, R12, R10 ;  /* 0x0000000c0a0c722b */ /* 0x000fe2000000000a */
[----:B----4-:R-:W-:-:S07]  /*0350*/  FSETP.GEU.AND P1, PT, |R7|, 6.5827683646048100446e-37, PT ;  /* 0x036000000700780b */ /* 0x010fce0003f2e200 */
[----:B0-----:R-:W-:-:S08]  /*0360*/  DMUL R2, R6, R12 ;  /* 0x0000000c06027228 */ /* 0x001fd00000000000 */
[----:B-1----:R-:W-:-:S08]  /*0370*/  DFMA R4, R2, -3, R6 ;  /* 0xc00800000204782b */ /* 0x002fd00000000006 */
[----:B------:R-:W-:-:S10]  /*0380*/  DFMA R2, R12, R4, R2 ;  /* 0x000000040c02722b */ /* 0x000fd40000000002 */
[----:B--2---:R-:W-:-:S05]  /*0390*/  FFMA R8, RZ, 2.125, R3 ;  /* 0x40080000ff087823 */ /* 0x004fca0000000003 */
[----:B------:R-:W-:Y:S01]  /*03a0*/  FSETP.GT.AND P0, PT, |R8|, 1.469367938527859385e-39, PT ;  /* 0x001000000800780b */ /* 0x000fe20003f04200 */
[----:B---3--:R-:W-:-:S04]  /*03b0*/  FMUL R14, R14, -25.131999969482421875 ;  /* 0xc1c90e560e0e7820 */ /* 0x008fc80000400000 */
[----:B------:R-:W-:-:S04]  /*03c0*/  FMUL R15, R14, R15 ;  /* 0x0000000f0e0f7220 */ /* 0x000fc80000400000 */
[----:B------:R-:W-:-:S04]  /*03d0*/  FMUL R15, R15, R0 ;  /* 0x000000000f0f7220 */ /* 0x000fc80000400000 */
[----:B------:R-:W-:-:S04]  /*03e0*/  FMUL R15, R0, R15 ;  /* 0x0000000f000f7220 */ /* 0x000fc80000400000 */
[----:B------:R-:W-:-:S06]  /*03f0*/  FMUL R4, R0, R15 ;  /* 0x0000000f00047220 */ /* 0x000fcc0000400000 */
[----:B------:R-:W0:Y:S01]  /*0400*/  F2F.F64.F32 R4, R4 ;  /* 0x0000000400047310 */ /* 0x000e220000201800 */
[----:B------:R-:W-:Y:S05]  /*0410*/  @P0 BRA P1, `(.L_x_3) ;  /* 0x0000000000200947 */ /* 0x000fea0000800000 */
[----:B------:R-:W-:Y:S01]  /*0420*/  MOV R12, R6 ;  /* 0x00000006000c7202 */ /* 0x000fe20000000f00 */
[----:B------:R-:W-:Y:S01]  /*0430*/  IMAD.MOV.U32 R13, RZ, RZ, R7 ;  /* 0x000000ffff0d7224 */ /* 0x000fe200078e0007 */
[----:B------:R-:W-:Y:S01]  /*0440*/  MOV R8, 0x480 ;  /* 0x0000048000087802 */ /* 0x000fe20000000f00 */
[----:B------:R-:W-:Y:S02]  /*0450*/  IMAD.MOV.U32 R10, RZ, RZ, RZ ;  /* 0x000000ffff0a7224 */ /* 0x000fe400078e00ff */
[----:B------:R-:W-:-:S07]  /*0460*/  IMAD.MOV.U32 R11, RZ, RZ, 0x40080000 ;  /* 0x40080000ff0b7424 */ /* 0x000fce00078e00ff */
[----:B0-----:R-:W-:Y:S05]  /*0470*/  CALL.REL.NOINC `($__internal_0_$__cuda_sm20_div_rn_f64_full) ;  /* 0x0000002000c47944 */ /* 0x001fea0003c00000 */
[----:B------:R-:W-:Y:S01]  /*0480*/  MOV R2, R14 ;  /* 0x0000000e00027202 */ /* 0x000fe20000000f00 */
[----:B------:R-:W-:-:S07]  /*0490*/  IMAD.MOV.U32 R3, RZ, RZ, R15 ;  /* 0x000000ffff037224 */ /* 0x000fce00078e000f */
.L_x_3:
[C---:B------:R-:W-:Y:S01]  /*04a0*/  FMUL R7, R0.reuse, R0 ;  /* 0x0000000000077220 */ /* 0x040fe20000400000 */
[----:B------:R-:W-:Y:S01]  /*04b0*/  IMAD.MOV.U32 R8, RZ, RZ, 0x1 ;  /* 0x00000001ff087424 */ /* 0x000fe200078e00ff */
[----:B0-----:R-:W-:Y:S01]  /*04c0*/  DMUL R12, R4, R2 ;  /* 0x00000002040c7228 */ /* 0x001fe20000000000 */
[----:B------:R-:W-:Y:S01]  /*04d0*/  BSSY.RECONVERGENT B1, `(.L_x_4) ;  /* 0x0000016000017945 */ /* 0x000fe20003800200 */
[----:B------:R-:W-:-:S06]  /*04e0*/  FFMA R7, R0, R7, 0.0099999997764825820923 ;  /* 0x3c23d70a00077423 */ /* 0x000fcc0000000007 */
[----:B------:R-:W0:Y:S02]  /*04f0*/  F2F.F64.F32 R6, R7 ;  /* 0x0000000700067310 */ /* 0x000e240000201800 */
[----:B------:R-:W-:-:S06]  /*0500*/  FSETP.GEU.AND P1, PT, |R13|, 6.5827683646048100446e-37, PT ;  /* 0x036000000d00780b */ /* 0x000fcc0003f2e200 */
[----:B0-----:R-:W0:Y:S02]  /*0510*/  MUFU.RCP64H R9, R7 ;  /* 0x0000000700097308 */ /* 0x001e240000001800 */
[----:B0-----:R-:W-:-:S08]  /*0520*/  DFMA R10, -R6, R8, 1 ;  /* 0x3ff00000060a742b */ /* 0x001fd00000000108 */
[----:B------:R-:W-:-:S08]  /*0530*/  DFMA R10, R10, R10, R10 ;  /* 0x0000000a0a0a722b */ /* 0x000fd0000000000a */
[----:B------:R-:W-:-:S08]  /*0540*/  DFMA R10, R8, R10, R8 ;  /* 0x0000000a080a722b */ /* 0x000fd00000000008 */
[----:B------:R-:W-:-:S08]  /*0550*/  DFMA R8, -R6, R10, 1 ;  /* 0x3ff000000608742b */ /* 0x000fd0000000010a */
[----:B------:R-:W-:-:S08]  /*0560*/  DFMA R8, R10, R8, R10 ;  /* 0x000000080a08722b */ /* 0x000fd0000000000a */
[----:B------:R-:W-:-:S08]  /*0570*/  DMUL R2, R12, R8 ;  /* 0x000000080c027228 */ /* 0x000fd00000000000 */
[----:B------:R-:W-:-:S08]  /*0580*/  DFMA R4, -R6, R2, R12 ;  /* 0x000000020604722b */ /* 0x000fd0000000010c */
[----:B------:R-:W-:-:S10]  /*0590*/  DFMA R2, R8, R4, R2 ;  /* 0x000000040802722b */ /* 0x000fd40000000002 */
[----:B------:R-:W-:-:S05]  /*05a0*/  FFMA R0, RZ, R7, R3 ;  /* 0x00000007ff007223 */ /* 0x000fca0000000003 */
[----:B------:R-:W-:-:S13]  /*05b0*/  FSETP.GT.AND P0, PT, |R0|, 1.469367938527859385e-39, PT ;  /* 0x001000000000780b */ /* 0x000fda0003f04200 */
[----:B------:R-:W-:Y:S05]  /*05c0*/  @P0 BRA P1, `(.L_x_5) ;  /* 0x0000000000180947 */ /* 0x000fea0000800000 */
[----:B------:R-:W-:Y:S01]  /*05d0*/  IMAD.MOV.U32 R10, RZ, RZ, R6 ;  /* 0x000000ffff0a7224 */ /* 0x000fe200078e0006 */
[----:B------:R-:W-:Y:S02]  /*05e0*/  MOV R11, R7 ;  /* 0x00000007000b7202 */ /* 0x000fe40000000f00 */
[----:B------:R-:W-:-:S07]  /*05f0*/  MOV R8, 0x610 ;  /* 0x0000061000087802 */ /* 0x000fce0000000f00 */
[----:B------:R-:W-:Y:S05]  /*0600*/  CALL.REL.NOINC `($__internal_0_$__cuda_sm20_div_rn_f64_full) ;  /* 0x0000002000607944 */ /* 0x000fea0003c00000 */
[----:B------:R-:W-:Y:S02]  /*0610*/  IMAD.MOV.U32 R2, RZ, RZ, R14 ;  /* 0x000000ffff027224 */ /* 0x000fe400078e000e */
[----:B------:R-:W-:-:S07]  /*0620*/  IMAD.MOV.U32 R3, RZ, RZ, R15 ;  /* 0x000000ffff037224 */ /* 0x000fce00078e000f */
.L_x_5:
[----:B------:R-:W-:Y:S05]  /*0630*/  BSYNC.RECONVERGENT B1 ;  /* 0x0000000000017941 */ /* 0x000fea0003800200 */
.L_x_4:
[----:B------:R-:W0:Y:S01]  /*0640*/  LDC.64 R4, c[0x0][0x380] ;  /* 0x0000e000ff047b82 */ /* 0x000e220000000a00 */
[----:B------:R-:W0:Y:S01]  /*0650*/  F2F.F32.F64 R3, R2 ;  /* 0x0000000200037310 */ /* 0x000e220000301000 */
[----:B------:R-:W-:Y:S02]  /*0660*/  R2UR UR4, R20 ;  /* 0x00000000140472ca */ /* 0x000fe400000e0000 */
[----:B------:R-:W-:-:S13]  /*0670*/  R2UR UR5, R21 ;  /* 0x00000000150572ca */ /* 0x000fda00000e0000 */
[----:B0-----:R0:W-:Y:S01]  /*0680*/  STG.E desc[UR4][R4.64], R3 ;  /* 0x0000000304007986 */ /* 0x0011e2000c101904 */
[----:B------:R-:W-:Y:S05]  /*0690*/  BRA `(.L_x_1) ;  /* 0x0000002000307947 */ /* 0x000fea0003800000 */
.L_x_2:
[----:B------:R-:W-:-:S13]  /*06a0*/  ISETP.GE.AND P0, PT, R9, 0x1, PT ;  /* 0x000000010900780c */ /* 0x000fda0003f06270 */
[----:B------:R-:W-:Y:S05]  /*06b0*/  @!P0 BRA `(.L_x_1) ;  /* 0x0000002000288947 */ /* 0x000fea0003800000 */
[----:B------:R-:W-:Y:S01]  /*06c0*/  ISETP.GE.U32.AND P0, PT, R9, 0x3, PT ;  /* 0x000000030900780c */ /* 0x000fe20003f06070 */
[----:B------:R-:W-:Y:S01]  /*06d0*/  BSSY.RECONVERGENT B1, `(.L_x_6) ;  /* 0x00000df000017945 */ /* 0x000fe20003800200 */
[----:B------:R-:W-:-:S11]  /*06e0*/  CS2R R12, SRZ ;  /* 0x00000000000c7805 */ /* 0x000fd6000001ff00 */
[----:B------:R-:W-:Y:S05]  /*06f0*/  @!P0 BRA `(.L_x_7) ;  /* 0x0000000c00708947 */ /* 0x000fea0003800000 */
[----:B------:R-:W-:Y:S01]  /*0700*/  VIADD R32, R9, 0xfffffffd ;  /* 0xfffffffd09207836 */ /* 0x000fe20000000000 */
[----:B------:R-:W-:Y:S01]  /*0710*/  BSSY.RECONVERGENT B2, `(.L_x_8) ;  /* 0x000006a000027945 */ /* 0x000fe20003800200 */
[----:B------:R-:W-:Y:S02]  /*0720*/  HFMA2 R22, -RZ, RZ, 0, 0 ;  /* 0x00000000ff167431 */ /* 0x000fe400000001ff */
[----:B------:R-:W-:Y:S01]  /*0730*/  IMAD.MOV.U32 R13, RZ, RZ, 0x2 ;  /* 0x00000002ff0d7424 */ /* 0x000fe200078e00ff */
[C---:B------:R-:W-:Y:S02]  /*0740*/  ISETP.GE.U32.AND P0, PT, R32.reuse, 0xe, PT ;  /* 0x0000000e2000780c */ /* 0x040fe40003f06070 */
[----:B------:R-:W-:-:S04]  /*0750*/  LEA.HI R8, R32, 0x1, RZ, 0x1f ;  /* 0x0000000120087811 */ /* 0x000fc800078ff8ff */
[----:B------:R-:W-:-:S07]  /*0760*/  LOP3.LUT R34, R8, 0x7, RZ, 0xc0, !PT ;  /* 0x0000000708227812 */ /* 0x000fce00078ec0ff */
[----:B------:R-:W-:Y:S05]  /*0770*/  @!P0 BRA `(.L_x_9) ;  /* 0x00000004008c8947 */ /* 0x000fea0003800000 */
[----:B------:R-:W0:Y:S01]  /*0780*/  LDCU.128 UR8, c[0x0][0x390] ;  /* 0x00007200ff0877ac */ /* 0x000e220008000c00 */
[----:B------:R-:W-:Y:S01]  /*0790*/  LOP3.LUT R18, R8, 0x7ffffff8, RZ, 0xc0, !PT ;  /* 0x7ffffff808127812 */ /* 0x000fe200078ec0ff */
[----:B------:R-:W-:Y:S01]  /*07a0*/  BSSY.RECONVERGENT B3, `(.L_x_10) ;  /* 0x000005f000037945 */ /* 0x000fe20003800200 */
[----:B------:R-:W-:Y:S01]  /*07b0*/  IMAD.MOV.U32 R22, RZ, RZ, RZ ;  /* 0x000000ffff167224 */ /* 0x000fe200078e00ff */
[----:B------:R-:W1:Y:S01]  /*07c0*/  LDCU.64 UR6, c[0x0][0x388] ;  /* 0x00007100ff0677ac */ /* 0x000e620008000a00 */
[----:B------:R-:W-:Y:S01]  /*07d0*/  IMAD.MOV.U32 R10, RZ, RZ, RZ ;  /* 0x000000ffff0a7224 */ /* 0x000fe200078e00ff */
[----:B------:R-:W-:Y:S01]  /*07e0*/  IADD3 R18, PT, PT, -R18, RZ, RZ ;  /* 0x000000ff12127210 */ /* 0x000fe20007ffe1ff */
[----:B0-----:R-:W-:Y:S02]  /*07f0*/  UIADD3 UR8, UP0, UPT, UR8, 0x20, URZ ;  /* 0x0000002008087890 */ /* 0x001fe4000ff1e0ff */
[----:B------:R-:W-:Y:S02]  /*0800*/  UIADD3 UR4, UP2, UPT, UR10, 0x20, URZ ;  /* 0x000000200a047890 */ /* 0x000fe4000ff5e0ff */
[----:B-1----:R-:W-:-:S02]  /*0810*/  UIADD3 UR6, UP1, UPT, UR6, 0x20, URZ ;  /* 0x0000002006067890 */ /* 0x002fc4000ff3e0ff */
[----:B------:R-:W-:Y:S01]  /*0820*/  UIADD3.X UR9, UPT, UPT, URZ, UR9, URZ, UP0, !UPT ;  /* 0x00000009ff097290 */ /* 0x000fe200087fe4ff */
[----:B------:R-:W-:Y:S01]  /*0830*/  IMAD.U32 R14, RZ, RZ, UR8 ;  /* 0x00000008ff0e7e24 */ /* 0x000fe2000f8e00ff */
[----:B------:R-:W-:Y:S01]  /*0840*/  UIADD3.X UR5, UPT, UPT, URZ, UR11, URZ, UP2, !UPT ;  /* 0x0000000bff057290 */ /* 0x000fe200097fe4ff */
[----:B------:R-:W-:Y:S01]  /*0850*/  IMAD.U32 R12, RZ, RZ, UR4 ;  /* 0x00000004ff0c7e24 */ /* 0x000fe2000f8e00ff */
[----:B------:R-:W-:Y:S01]  /*0860*/  UIADD3.X UR7, UPT, UPT, URZ, UR7, URZ, UP1, !UPT ;  /* 0x00000007ff077290 */ /* 0x000fe20008ffe4ff */
[----:B------:R-:W-:Y:S01]  /*0870*/  IMAD.U32 R16, RZ, RZ, UR6 ;  /* 0x00000006ff107e24 */ /* 0x000fe2000f8e00ff */
[----:B------:R-:W-:Y:S02]  /*0880*/  MOV R15, UR9 ;  /* 0x00000009000f7c02 */ /* 0x000fe40008000f00 */
[----:B------:R-:W-:Y:S02]  /*0890*/  IMAD.U32 R13, RZ, RZ, UR5 ;  /* 0x00000005ff0d7e24 */ /* 0x000fe4000f8e00ff */
[----:B------:R-:W-:-:S07]  /*08a0*/  IMAD.U32 R17, RZ, RZ, UR7 ;  /* 0x00000007ff117e24 */ /* 0x000fce000f8e00ff */
.L_x_11:
[C---:B------:R-:W-:Y:S02]  /*08b0*/  R2UR UR4, R20.reuse ;  /* 0x00000000140472ca */ /* 0x040fe400000e0000 */
[C---:B------:R-:W-:Y:S02]  /*08c0*/  R2UR UR5, R21.reuse ;  /* 0x00000000150572ca */ /* 0x040fe400000e0000 */
[C---:B------:R-:W-:Y:S02]  /*08d0*/  R2UR UR6, R20.reuse ;  /* 0x00000000140672ca */ /* 0x040fe400000e0000 */
[C---:B------:R-:W-:Y:S02]  /*08e0*/  R2UR UR7, R21.reuse ;  /* 0x00000000150772ca */ /* 0x040fe400000e0000 */
[----:B------:R-:W-:Y:S02]  /*08f0*/  R2UR UR8, R20 ;  /* 0x00000000140872ca */ /* 0x000fe400000e0000 */
[----:B------:R-:W-:-:S05]  /*0900*/  R2UR UR9, R21 ;  /* 0x00000000150972ca */ /* 0x000fca00000e0000 */
[----:B------:R-:W2:Y:S04]  /*0910*/  LDG.E R19, desc[UR4][R14.64+-0x18] ;  /* 0xffffe8040e137981 */ /* 0x000ea8000c1e1900 */
[----:B------:R-:W2:Y:S04]  /*0920*/  LDG.E R36, desc[UR6][R16.64+-0x18] ;  /* 0xffffe80610247981 */ /* 0x000ea8000c1e1900 */
[----:B------:R-:W3:Y:S01]  /*0930*/  LDG.E R23, desc[UR8][R12.64+-0x18] ;  /* 0xffffe8080c177981 */ /* 0x000ee2000c1e1900 */
[C---:B------:R-:W-:Y:S02]  /*0940*/  R2UR UR10, R20.reuse ;  /* 0x00000000140a72ca */ /* 0x040fe400000e0000 */
[----:B------:R-:W-:Y:S01]  /*0950*/  R2UR UR11, R21 ;  /* 0x00000000150b72ca */ /* 0x000fe200000e0000 */
[----:B------:R-:W4:Y:S01]  /*0960*/  LDG.E R24, desc[UR4][R14.64+-0x10] ;  /* 0xfffff0040e187981 */ /* 0x000f22000c1e1900 */
[----:B------:R-:W-:-:S02]  /*0970*/  R2UR UR12, R20 ;  /* 0x00000000140c72ca */ /* 0x000fc400000e0000 */
[----:B------:R-:W-:Y:S01]  /*0980*/  R2UR UR13, R21 ;  /* 0x00000000150d72ca */ /* 0x000fe200000e0000 */
[----:B------:R-:W4:Y:S04]  /*0990*/  LDG.E R25, desc[UR6][R16.64+-0x10] ;  /* 0xfffff00610197981 */ /* 0x000f28000c1e1900 */
[----:B------:R-:W5:Y:S04]  /*09a0*/  LDG.E R26, desc[UR8][R12.64+-0x10] ;  /* 0xfffff0080c1a7981 */ /* 0x000f68000c1e1900 */
[----:B------:R-:W5:Y:S04]  /*09b0*/  LDG.E R27, desc[UR10][R14.64+-0x8] ;  /* 0xfffff80a0e1b7981 */ /* 0x000f68000c1e1900 */
[----:B------:R-:W5:Y:S04]  /*09c0*/  LDG.E R28, desc[UR12][R16.64+-0x8] ;  /* 0xfffff80c101c7981 */ /* 0x000f68000c1e1900 */
[----:B------:R-:W5:Y:S04]  /*09d0*/  LDG.E R29, desc[UR4][R12.64+-0x8] ;  /* 0xfffff8040c1d7981 */ /* 0x000f68000c1e1900 */
[----:B------:R-:W5:Y:S04]  /*09e0*/  LDG.E R30, desc[UR6][R14.64] ;  /* 0x000000060e1e7981 */ /* 0x000f68000c1e1900 */
[----:B------:R-:W5:Y:S01]  /*09f0*/  LDG.E R31, desc[UR8][R16.64] ;  /* 0x00000008101f7981 */ /* 0x000f62000c1e1900 */
[----:B--2---:R-:W-:-:S03]  /*0a00*/  FMUL R36, R19, R36 ;  /* 0x0000002413247220 */ /* 0x004fc60000400000 */
[----:B------:R-:W2:Y:S01]  /*0a10*/  LDG.E R19, desc[UR4][R12.64] ;  /* 0x000000040c137981 */ /* 0x000ea2000c1e1900 */
[----:B---3--:R-:W-:-:S04]  /*0a20*/  FMUL R36, R36, R23 ;  /* 0x0000001724247220 */ /* 0x008fc80000400000 */
[----:B------:R-:W-:-:S04]  /*0a30*/  FMUL R33, R23, R36 ;  /* 0x0000002417217220 */ /* 0x000fc80000400000 */
[----:B------:R-:W-:Y:S02]  /*0a40*/  FFMA R33, R23, R33, R22 ;  /* 0x0000002117217223 */ /* 0x000fe40000000016 */
[----:B------:R-:W3:Y:S04]  /*0a50*/  LDG.E R22, desc[UR4][R14.64+0x8] ;  /* 0x000008040e167981 */ /* 0x000ee8000c1e1900 */
[----:B------:R-:W3:Y:S01]  /*0a60*/  LDG.E R23, desc[UR6][R16.64+0x8] ;  /* 0x0000080610177981 */ /* 0x000ee2000c1e1900 */
[----:B----4-:R-:W-:Y:S01]  /*0a70*/  FMUL R25, R24, R25 ;  /* 0x0000001918197220 */ /* 0x010fe20000400000 */
[----:B------:R-:W-:Y:S02]  /*0a80*/  R2UR UR14, R20 ;  /* 0x00000000140e72ca */ /* 0x000fe400000e0000 */
[----:B------:R-:W-:Y:S01]  /*0a90*/  R2UR UR15, R21 ;  /* 0x00000000150f72ca */ /* 0x000fe200000e0000 */
[----:B-----5:R-:W-:Y:S01]  /*0aa0*/  FMUL R25, R25, R26 ;  /* 0x0000001a19197220 */ /* 0x020fe20000400000 */
[----:B------:R-:W-:Y:S01]  /*0ab0*/  FMUL R28, R27, R28 ;  /* 0x0000001c1b1c7220 */ /* 0x000fe20000400000 */
[----:B------:R-:W4:Y:S02]  /*0ac0*/  LDG.E R24, desc[UR4][R12.64+0x8] ;  /* 0x000008040c187981 */ /* 0x000f24000c1e1900 */
[----:B------:R-:W-:Y:S01]  /*0ad0*/  FMUL R25, R26, R25 ;  /* 0x000000191a197220 */ /* 0x000fe20000400000 */
[----:B------:R-:W-:Y:S01]  /*0ae0*/  FMUL R28, R28, R29 ;  /* 0x0000001d1c1c7220 */ /* 0x000fe20000400000 */
[----:B------:R-:W5:Y:S02]  /*0af0*/  LDG.E R27, desc[UR10][R12.64+0x10] ;  /* 0x0000100a0c1b7981 */ /* 0x000f64000c1e1900 */
[----:B------:R-:W-:Y:S01]  /*0b00*/  FFMA R26, R26, R25, R33 ;  /* 0x000000191a1a7223 */ /* 0x000fe20000000021 */
[----:B------:R-:W-:Y:S01]  /*0b10*/  FMUL R28, R29, R28 ;  /* 0x0000001c1d1c7220 */ /* 0x000fe20000400000 */
[----:B------:R-:W5:Y:S01]  /*0b20*/  LDG.E R25, desc[UR6][R14.64+0x10] ;  /* 0x000010060e197981 */ /* 0x000f62000c1e1900 */
[----:B------:R-:W-:-:S02]  /*0b30*/  FMUL R30, R30, R31 ;  /* 0x0000001f1e1e7220 */ /* 0x000fc40000400000 */
[----:B------:R-:W-:Y:S01]  /*0b40*/  FFMA R28, R29, R28, R26 ;  /* 0x0000001c1d1c7223 */ /* 0x000fe2000000001a */
[----:B------:R-:W5:Y:S04]  /*0b50*/  LDG.E R33, desc[UR6][R14.64+0x20] ;  /* 0x000020060e217981 */ /* 0x000f68000c1e1900 */
[----:B------:R-:W5:Y:S04]  /*0b60*/  LDG.E R26, desc[UR8][R16.64+0x10] ;  /* 0x00001008101a7981 */ /* 0x000f68000c1e1900 */
[----:B------:R-:W5:Y:S01]  /*0b70*/  LDG.E R29, desc[UR12][R14.64+0x18] ;  /* 0x0000180c0e1d7981 */ /* 0x000f62000c1e1900 */
[----:B--2---:R-:W-:-:S04]  /*0b80*/  FMUL R30, R30, R19 ;  /* 0x000000131e1e7220 */ /* 0x004fc80000400000 */
[----:B------:R-:W-:-:S04]  /*0b90*/  FMUL R30, R19, R30 ;  /* 0x0000001e131e7220 */ /* 0x000fc80000400000 */
[----:B------:R-:W-:Y:S02]  /*0ba0*/  FFMA R31, R19, R30, R28 ;  /* 0x0000001e131f7223 */ /* 0x000fe4000000001c */
[----:B------:R-:W2:Y:S04]  /*0bb0*/  LDG.E R28, desc[UR14][R16.64+0x18] ;  /* 0x0000180e101c7981 */ /* 0x000ea8000c1e1900 */
[----:B------:R-:W2:Y:S01]  /*0bc0*/  LDG.E R19, desc[UR4][R12.64+0x18] ;  /* 0x000018040c137981 */ /* 0x000ea2000c1e1900 */
[----:B---3--:R-:W-:-:S03]  /*0bd0*/  FMUL R35, R22, R23 ;  /* 0x0000001716237220 */ /* 0x008fc60000400000 */
[----:B------:R0:W3:Y:S04]  /*0be0*/  LDG.E R22, desc[UR8][R16.64+0x20] ;  /* 0x0000200810167981 */ /* 0x0000e8000c1e1900 */
[----:B------:R1:W3:Y:S01]  /*0bf0*/  LDG.E R23, desc[UR10][R12.64+0x20] ;  /* 0x0000200a0c177981 */ /* 0x0002e2000c1e1900 */
[----:B----4-:R-:W-:Y:S01]  /*0c00*/  FMUL R35, R35, R24 ;  /* 0x0000001823237220 */ /* 0x010fe20000400000 */
[----:B------:R-:W-:-:S03]  /*0c10*/  VIADD R18, R18, 0x8 ;  /* 0x0000000812127836 */ /* 0x000fc60000000000 */
[----:B------:R-:W-:Y:S02]  /*0c20*/  FMUL R35, R24, R35 ;  /* 0x0000002318237220 */ /* 0x000fe40000400000 */
[----:B------:R-:W-:Y:S02]  /*0c30*/  ISETP.NE.AND P0, PT, R18, RZ, PT ;  /* 0x000000ff1200720c */ /* 0x000fe40003f05270 */
[----:B------:R-:W-:Y:S01]  /*0c40*/  FFMA R24, R24, R35, R31 ;  /* 0x0000002318187223 */ /* 0x000fe2000000001f */
[----:B-----5:R-:W-:-:S04]  /*0c50*/  FMUL R26, R25, R26 ;  /* 0x0000001a191a7220 */ /* 0x020fc80000400000 */
[----:B------:R-:W-:-:S04]  /*0c60*/  FMUL R26, R26, R27 ;  /* 0x0000001b1a1a7220 */ /* 0x000fc80000400000 */
[----:B------:R-:W-:Y:S01]  /*0c70*/  FMUL R26, R27, R26 ;  /* 0x0000001a1b1a7220 */ /* 0x000fe20000400000 */
[----:B0-----:R-:W-:-:S03]  /*0c80*/  IADD3 R16, P2, PT, R16, 0x40, RZ ;  /* 0x0000004010107810 */ /* 0x001fc60007f5e0ff */
[----:B------:R-:W-:Y:S01]  /*0c90*/  FFMA R24, R27, R26, R24 ;  /* 0x0000001a1b187223 */ /* 0x000fe20000000018 */
[----:B-1----:R-:W-:Y:S02]  /*0ca0*/  IADD3 R12, P3, PT, R12, 0x40, RZ ;  /* 0x000000400c0c7810 */ /* 0x002fe40007f7e0ff */
[----:B------:R-:W-:Y:S01]  /*0cb0*/  IADD3 R14, P1, PT, R14, 0x40, RZ ;  /* 0x000000400e0e7810 */ /* 0x000fe20007f3e0ff */
[----:B------:R-:W-:Y:S02]  /*0cc0*/  IMAD.X R17, RZ, RZ, R17, P2 ;  /* 0x000000ffff117224 */ /* 0x000fe400010e0611 */
[----:B------:R-:W-:Y:S01]  /*0cd0*/  IMAD.X R13, RZ, RZ, R13, P3 ;  /* 0x000000ffff0d7224 */ /* 0x000fe200018e060d */
[----:B------:R-:W-:Y:S01]  /*0ce0*/  IADD3.X R15, PT, PT, RZ, R15, RZ, P1, !PT ;  /* 0x0000000fff0f7210 */ /* 0x000fe20000ffe4ff */
[----:B------:R-:W-:Y:S02]  /*0cf0*/  VIADD R10, R10, 0x10 ;  /* 0x000000100a0a7836 */ /* 0x000fe40000000000 */
[----:B--2---:R-:W-:-:S04]  /*0d00*/  FMUL R28, R29, R28 ;  /* 0x0000001c1d1c7220 */ /* 0x004fc80000400000 */
[----:B------:R-:W-:Y:S01]  /*0d10*/  FMUL R28, R28, R19 ;  /* 0x000000131c1c7220 */ /* 0x000fe20000400000 */
[----:B---3--:R-:W-:-:S03]  /*0d20*/  FMUL R22, R33, R22 ;  /* 0x0000001621167220 */ /* 0x008fc60000400000 */
[----:B------:R-:W-:Y:S01]  /*0d30*/  FMUL R28, R19, R28 ;  /* 0x0000001c131c7220 */ /* 0x000fe20000400000 */
[----:B------:R-:W-:-:S03]  /*0d40*/  FMUL R22, R22, R23 ;  /* 0x0000001716167220 */ /* 0x000fc60000400000 */
[----:B------:R-:W-:Y:S01]  /*0d50*/  FFMA R24, R19, R28, R24 ;  /* 0x0000001c13187223 */ /* 0x000fe20000000018 */
[----:B------:R-:W-:-:S04]  /*0d60*/  FMUL R22, R23, R22 ;  /* 0x0000001617167220 */ /* 0x000fc80000400000 */
[----:B------:R-:W-:Y:S01]  /*0d70*/  FFMA R22, R23, R22, R24 ;  /* 0x0000001617167223 */ /* 0x000fe20000000018 */
[----:B------:R-:W-:Y:S06]  /*0d80*/  @P0 BRA `(.L_x_11) ;  /* 0xfffffff800c80947 */ /* 0x000fec000383ffff */
[----:B------:R-:W-:Y:S05]  /*0d90*/  BSYNC.RECONVERGENT B3 ;  /* 0x0000000000037941 */ /* 0x000fea0003800200 */
.L_x_10:
[----:B------:R-:W-:-:S07]  /*0da0*/  IADD3 R13, PT, PT, R10, 0x2, RZ ;  /* 0x000000020a0d7810 */ /* 0x000fce0007ffe0ff */
.L_x_9:
[----:B------:R-:W-:Y:S05]  /*0db0*/  BSYNC.RECONVERGENT B2 ;  /* 0x0000000000027941 */ /* 0x000fea0003800200 */
.L_x_8:
[----:B------:R-:W-:Y:S01]  /*0dc0*/  ISETP.NE.AND P0, PT, R34, RZ, PT ;  /* 0x000000ff2200720c */ /* 0x000fe20003f05270 */
[----:B------:R-:W-:-:S12]  /*0dd0*/  BSSY.RECONVERGENT B2, `(.L_x_12) ;  /* 0x000006c000027945 */ /* 0x000fd80003800200 */
[----:B------:R-:W-:Y:S05]  /*0de0*/  @!P0 BRA `(.L_x_13) ;  /* 0x0000000400a88947 */ /* 0x000fea0003800000 */
[----:B------:R-:W-:Y:S01]  /*0df0*/  ISETP.GE.U32.AND P0, PT, R34, 0x4, PT ;  /* 0x000000042200780c */ /* 0x000fe20003f06070 */
[----:B------:R-:W-:Y:S01]  /*0e00*/  BSSY.RECONVERGENT B3, `(.L_x_14) ;  /* 0x0000037000037945 */ /* 0x000fe20003800200 */
[----:B------:R-:W-:-:S11]  /*0e10*/  LOP3.LUT P1, R8, R8, 0x3, RZ, 0xc0, !PT ;  /* 0x0000000308087812 */ /* 0x000fd6000782c0ff */
[----:B------:R-:W-:Y:S05]  /*0e20*/  @!P0 BRA `(.L_x_15) ;  /* 0x0000000000d08947 */ /* 0x000fea0003800000 */
[C---:B------:R-:W-:Y:S01]  /*0e30*/  R2UR UR4, R20.reuse ;  /* 0x00000000140472ca */ /* 0x040fe200000e0000 */
[----:B------:R-:W-:Y:S01]  /*0e40*/  IMAD.WIDE.U32 R18, R13, 0x4, R2 ;  /* 0x000000040d127825 */ /* 0x000fe200078e0002 */
[----:B------:R-:W-:Y:S02]  /*0e50*/  R2UR UR5, R21 ;  /* 0x00000000150572ca */ /* 0x000fe400000e0000 */
[C---:B------:R-:W-:Y:S01]  /*0e60*/  R2UR UR6, R20.reuse ;  /* 0x00000000140672ca */ /* 0x040fe200000e0000 */
[----:B------:R-:W-:Y:S01]  /*0e70*/  IMAD.WIDE.U32 R16, R13, 0x4, R4 ;  /* 0x000000040d107825 */ /* 0x000fe200078e0004 */
[----:B------:R-:W-:Y:S02]  /*0e80*/  R2UR UR7, R21 ;  /* 0x00000000150772ca */ /* 0x000fe400000e0000 */
[----:B------:R-:W-:Y:S01]  /*0e90*/  R2UR UR8, R20 ;  /* 0x00000000140872ca */ /* 0x000fe200000e0000 */
[----:B------:R-:W-:Y:S01]  /*0ea0*/  IMAD.WIDE.U32 R14, R13, 0x4, R6 ;  /* 0x000000040d0e7825 */ /* 0x000fe200078e0006 */
[----:B------:R-:W-:-:S02]  /*0eb0*/  R2UR UR9, R21 ;  /* 0x00000000150972ca */ /* 0x000fc400000e0000 */
[C---:B------:R-:W-:Y:S02]  /*0ec0*/  R2UR UR10, R20.reuse ;  /* 0x00000000140a72ca */ /* 0x040fe400000e0000 */
[C---:B------:R-:W-:Y:S01]  /*0ed0*/  R2UR UR11, R21.reuse ;  /* 0x00000000150b72ca */ /* 0x040fe200000e0000 */
[----:B------:R-:W2:Y:S01]  /*0ee0*/  LDG.E R26, desc[UR4][R18.64] ;  /* 0x00000004121a7981 */ /* 0x000ea2000c1e1900 */
[C---:B------:R-:W-:Y:S02]  /*0ef0*/  R2UR UR12, R20.reuse ;  /* 0x00000000140c72ca */ /* 0x040fe400000e0000 */
[C---:B------:R-:W-:Y:S01]  /*0f00*/  R2UR UR13, R21.reuse ;  /* 0x00000000150d72ca */ /* 0x040fe200000e0000 */
[----:B------:R-:W2:Y:S01]  /*0f10*/  LDG.E R27, desc[UR6][R16.64] ;  /* 0x00000006101b7981 */ /* 0x000ea2000c1e1900 */
[C---:B------:R-:W-:Y:S02]  /*0f20*/  R2UR UR14, R20.reuse ;  /* 0x00000000140e72ca */ /* 0x040fe400000e0000 */
[----:B------:R-:W-:Y:S01]  /*0f30*/  R2UR UR15, R21 ;  /* 0x00000000150f72ca */ /* 0x000fe200000e0000 */
[----:B------:R-:W3:Y:S01]  /*0f40*/  LDG.E R23, desc[UR8][R14.64] ;  /* 0x000000080e177981 */ /* 0x000ee2000c1e1900 */
[----:B------:R-:W-:-:S02]  /*0f50*/  R2UR UR16, R20 ;  /* 0x00000000141072ca */ /* 0x000fc400000e0000 */
[C---:B------:R-:W-:Y:S01]  /*0f60*/  R2UR UR17, R21.reuse ;  /* 0x00000000151172ca */ /* 0x040fe200000e0000 */
[----:B------:R-:W4:Y:S01]  /*0f70*/  LDG.E R28, desc[UR10][R18.64+0x8] ;  /* 0x0000080a121c7981 */ /* 0x000f22000c1e1900 */
[C---:B------:R-:W-:Y:S02]  /*0f80*/  R2UR UR18, R20.reuse ;  /* 0x00000000141272ca */ /* 0x040fe400000e0000 */
[C---:B------:R-:W-:Y:S01]  /*0f90*/  R2UR UR19, R21.reuse ;  /* 0x00000000151372ca */ /* 0x040fe200000e0000 */
[----:B------:R-:W4:Y:S01]  /*0fa0*/  LDG.E R29, desc[UR12][R16.64+0x8] ;  /* 0x0000080c101d7981 */ /* 0x000f22000c1e1900 */
[C---:B------:R-:W-:Y:S02]  /*0fb0*/  R2UR UR20, R20.reuse ;  /* 0x00000000141472ca */ /* 0x040fe400000e0000 */
[----:B------:R-:W-:Y:S01]  /*0fc0*/  R2UR UR21, R21 ;  /* 0x00000000151572ca */ /* 0x000fe200000e0000 */
[----:B------:R-:W5:Y:S01]  /*0fd0*/  LDG.E R10, desc[UR14][R14.64+0x8] ;  /* 0x0000080e0e0a7981 */ /* 0x000f62000c1e1900 */
[----:B------:R-:W-:-:S02]  /*0fe0*/  R2UR UR22, R20 ;  /* 0x00000000141672ca */ /* 0x000fc400000e0000 */
[----:B------:R-:W-:Y:S01]  /*0ff0*/  R2UR UR23, R21 ;  /* 0x00000000151772ca */ /* 0x000fe200000e0000 */
[----:B------:R-:W5:Y:S04]  /*1000*/  LDG.E R30, desc[UR16][R18.64+0x10] ;  /* 0x00001010121e7981 */ /* 0x000f68000c1e1900 */
[----:B------:R-:W5:Y:S04]  /*1010*/  LDG.E R31, desc[UR18][R16.64+0x10] ;  /* 0x00001012101f7981 */ /* 0x000f68000c1e1900 */
[----:B------:R-:W5:Y:S04]  /*1020*/  LDG.E R25, desc[UR20][R18.64+0x18] ;  /* 0x0000181412197981 */ /* 0x000f68000c1e1900 */
[----:B------:R-:W5:Y:S04]  /*1030*/  LDG.E R34, desc[UR22][R16.64+0x18] ;  /* 0x0000181610227981 */ /* 0x000f68000c1e1900 */
[----:B------:R-:W5:Y:S04]  /*1040*/  LDG.E R12, desc[UR4][R14.64+0x10] ;  /* 0x000010040e0c7981 */ /* 0x000f68000c1e1900 */
[----:B------:R-:W5:Y:S01]  /*1050*/  LDG.E R24, desc[UR6][R14.64+0x18] ;  /* 0x000018060e187981 */ /* 0x000f62000c1e1900 */
[----:B------:R-:W-:-:S02]  /*1060*/  VIADD R13, R13, 0x8 ;  /* 0x000000080d0d7836 */ /* 0x000fc40000000000 */
[----:B--2---:R-:W-:-:S04]  /*1070*/  FMUL R26, R26, R27 ;  /* 0x0000001b1a1a7220 */ /* 0x004fc80000400000 */
[----:B---3--:R-:W-:-:S04]  /*1080*/  FMUL R26, R26, R23 ;  /* 0x000000171a1a7220 */ /* 0x008fc80000400000 */
[----:B------:R-:W-:Y:S01]  /*1090*/  FMUL R26, R23, R26 ;  /* 0x0000001a171a7220 */ /* 0x000fe20000400000 */
[----:B----4-:R-:W-:-:S04]  /*10a0*/  FMUL R29, R28, R29 ;  /* 0x0000001d1c1d7220 */ /* 0x010fc80000400000 */
[----:B-----5:R-:W-:Y:S01]  /*10b0*/  FMUL R29, R29, R10 ;  /* 0x0000000a1d1d7220 */ /* 0x020fe20000400000 */
[----:B------:R-:W-:-:S03]  /*10c0*/  FFMA R23, R23, R26, R22 ;  /* 0x0000001a17177223 */ /* 0x000fc60000000016 */
[----:B------:R-:W-:Y:S01]  /*10d0*/  FMUL R29, R10, R29 ;  /* 0x0000001d0a1d7220 */ /* 0x000fe20000400000 */
[----:B------:R-:W-:-:S03]  /*10e0*/  FMUL R31, R30, R31 ;  /* 0x0000001f1e1f7220 */ /* 0x000fc60000400000 */
[----:B------:R-:W-:Y:S01]  /*10f0*/  FFMA R23, R10, R29, R23 ;  /* 0x0000001d0a177223 */ /* 0x000fe20000000017 */
[----:B------:R-:W-:Y:S01]  /*1100*/  FMUL R25, R25, R34 ;  /* 0x0000002219197220 */ /* 0x000fe20000400000 */
[----:B------:R-:W-:-:S03]  /*1110*/  FMUL R31, R31, R12 ;  /* 0x0000000c1f1f7220 */ /* 0x000fc60000400000 */
[----:B------:R-:W-:Y:S01]  /*1120*/  FMUL R25, R25, R24 ;  /* 0x0000001819197220 */ /* 0x000fe20000400000 */
[----:B------:R-:W-:-:S03]  /*1130*/  FMUL R31, R12, R31 ;  /* 0x0000001f0c1f7220 */ /* 0x000fc60000400000 */
[----:B------:R-:W-:Y:S01]  /*1140*/  FMUL R25, R24, R25 ;  /* 0x0000001918197220 */ /* 0x000fe20000400000 */
[----:B------:R-:W-:-:S04]  /*1150*/  FFMA R23, R12, R31, R23 ;  /* 0x0000001f0c177223 */ /* 0x000fc80000000017 */
[----:B------:R-:W-:-:S07]  /*1160*/  FFMA R22, R24, R25, R23 ;  /* 0x0000001918167223 */ /* 0x000fce0000000017 */
.L_x_15:
[----:B------:R-:W-:Y:S05]  /*1170*/  BSYNC.RECONVERGENT B3 ;  /* 0x0000000000037941 */ /* 0x000fea0003800200 */
.L_x_14:
[----:B------:R-:W-:Y:S05]  /*1180*/  @!P1 BRA `(.L_x_13) ;  /* 0x0000000000c09947 */ /* 0x000fea0003800000 */
[----:B------:R-:W-:Y:S02]  /*1190*/  ISETP.NE.AND P1, PT, R8, 0x1, PT ;  /* 0x000000010800780c */ /* 0x000fe40003f25270 */
[----:B------:R-:W-:-:S11]  /*11a0*/  LOP3.LUT P0, RZ, R32, 0x2, RZ, 0xc0, !PT ;  /* 0x0000000220ff7812 */ /* 0x000fd6000780c0ff */
[C---:B------:R-:W-:Y:S01]  /*11b0*/  @P1 R2UR UR4, R20.reuse ;  /* 0x00000000140412ca */ /* 0x040fe200000e0000 */
[----:B------:R-:W-:Y:S01]  /*11c0*/  @P1 IMAD.WIDE.U32 R24, R13, 0x4, R2 ;  /* 0x000000040d181825 */ /* 0x000fe200078e0002 */
[----:B------:R-:W-:Y:S02]  /*11d0*/  @P1 R2UR UR5, R21 ;  /* 0x00000000150512ca */ /* 0x000fe400000e0000 */
[C---:B------:R-:W-:Y:S01]  /*11e0*/  @P1 R2UR UR6, R20.reuse ;  /* 0x00000000140612ca */ /* 0x040fe200000e0000 */
[----:B------:R-:W-:Y:S01]  /*11f0*/  @P1 IMAD.WIDE.U32 R26, R13, 0x4, R4 ;  /* 0x000000040d1a1825 */ /* 0x000fe200078e0004 */
[----:B------:R-:W-:Y:S02]  /*1200*/  @P1 R2UR UR7, R21 ;  /* 0x00000000150712ca */ /* 0x000fe400000e0000 */
[----:B------:R-:W-:Y:S01]  /*1210*/  @P1 R2UR UR8, R20 ;  /* 0x00000000140812ca */ /* 0x000fe200000e0000 */
[----:B------:R-:W-:Y:S01]  /*1220*/  @P1 IMAD.WIDE.U32 R14, R13, 0x4, R6 ;  /* 0x000000040d0e1825 */ /* 0x000fe200078e0006 */
[----:B------:R-:W-:-:S02]  /*1230*/  @P1 R2UR UR9, R21 ;  /* 0x00000000150912ca */ /* 0x000fc400000e0000 */
[C---:B------:R-:W-:Y:S01]  /*1240*/  @P1 R2UR UR10, R20.reuse ;  /* 0x00000000140a12ca */ /* 0x040fe200000e0000 */
[----:B------:R-:W-:Y:S01]  /*1250*/  @P1 VIADD R13, R13, 0x4 ;  /* 0x000000040d0d1836 */ /* 0x000fe20000000000 */
[C---:B------:R-:W-:Y:S01]  /*1260*/  @P1 R2UR UR11, R21.reuse ;  /* 0x00000000150b12ca */ /* 0x040fe200000e0000 */
[----:B------:R-:W2:Y:S01]  /*1270*/  @P1 LDG.E R8, desc[UR4][R24.64] ;  /* 0x0000000418081981 */ /* 0x000ea2000c1e1900 */
[C---:B------:R-:W-:Y:S02]  /*1280*/  @P1 R2UR UR12, R20.reuse ;  /* 0x00000000140c12ca */ /* 0x040fe400000e0000 */
[C---:B------:R-:W-:Y:S01]  /*1290*/  @P1 R2UR UR13, R21.reuse ;  /* 0x00000000150d12ca */ /* 0x040fe200000e0000 */
[----:B------:R-:W2:Y:S01]  /*12a0*/  @P1 LDG.E R23, desc[UR6][R26.64] ;  /* 0x000000061a171981 */ /* 0x000ea2000c1e1900 */
[C---:B------:R-:W-:Y:S02]  /*12b0*/  @P1 R2UR UR14, R20.reuse ;  /* 0x00000000140e12ca */ /* 0x040fe400000e0000 */
[----:B------:R-:W-:Y:S01]  /*12c0*/  @P1 R2UR UR15, R21 ;  /* 0x00000000150f12ca */ /* 0x000fe200000e0000 */
[----:B------:R-:W3:Y:S01]  /*12d0*/  @P1 LDG.E R29, desc[UR8][R14.64] ;  /* 0x000000080e1d1981 */ /* 0x000ee2000c1e1900 */
[----:B------:R-:W-:-:S02]  /*12e0*/  @!P0 R2UR UR16, R20 ;  /* 0x00000000141082ca */ /* 0x000fc400000e0000 */
[C---:B------:R-:W-:Y:S02]  /*12f0*/  @!P0 R2UR UR17, R21.reuse ;  /* 0x00000000151182ca */ /* 0x040fe400000e0000 */
[C---:B------:R-:W-:Y:S02]  /*1300*/  @!P0 R2UR UR18, R20.reuse ;  /* 0x00000000141282ca */ /* 0x040fe400000e0000 */
[----:B------:R-:W-:Y:S01]  /*1310*/  @!P0 R2UR UR19, R21 ;  /* 0x00000000151382ca */ /* 0x000fe200000e0000 */
[----:B------:R-:W-:Y:S01]  /*1320*/  @!P0 IMAD.WIDE.U32 R18, R13, 0x4, R2 ;  /* 0x000000040d128825 */ /* 0x000fe200078e0002 */
[----:B------:R-:W-:Y:S01]  /*1330*/  @!P0 R2UR UR4, R20 ;  /* 0x00000000140482ca */ /* 0x000fe200000e0000 */
[----:B------:R-:W4:Y:S01]  /*1340*/  @P1 LDG.E R10, desc[UR10][R24.64+0x8] ;  /* 0x0000080a180a1981 */ /* 0x000f22000c1e1900 */
[----:B------:R-:W-:Y:S01]  /*1350*/  @!P0 R2UR UR5, R21 ;  /* 0x00000000150582ca */ /* 0x000fe200000e0000 */
[C---:B------:R-:W-:Y:S02]  /*1360*/  @!P0 IMAD.WIDE.U32 R16, R13.reuse, 0x4, R4 ;  /* 0x000000040d108825 */ /* 0x040fe400078e0004 */
[----:B------:R-:W4:Y:S02]  /*1370*/  @P1 LDG.E R31, desc[UR12][R26.64+0x8] ;  /* 0x0000080c1a1f1981 */ /* 0x000f24000c1e1900 */
[----:B------:R-:W-:-:S02]  /*1380*/  @!P0 IMAD.WIDE.U32 R12, R13, 0x4, R6 ;  /* 0x000000040d0c8825 */ /* 0x000fc400078e0006 */
[----:B------:R-:W5:Y:S04]  /*1390*/  @P1 LDG.E R33, desc[UR14][R14.64+0x8] ;  /* 0x0000080e0e211981 */ /* 0x000f68000c1e1900 */
[----:B------:R-:W5:Y:S04]  /*13a0*/  @!P0 LDG.E R18, desc[UR16][R18.64] ;  /* 0x0000001012128981 */ /* 0x000f68000c1e1900 */
[----:B------:R-:W5:Y:S04]  /*13b0*/  @!P0 LDG.E R17, desc[UR18][R16.64] ;  /* 0x0000001210118981 */ /* 0x000f68000c1e1900 */
[----:B------:R-:W5:Y:S01]  /*13c0*/  @!P0 LDG.E R13, desc[UR4][R12.64] ;  /* 0x000000040c0d8981 */ /* 0x000f62000c1e1900 */
[----:B--2---:R-:W-:-:S04]  /*13d0*/  @P1 FMUL R8, R8, R23 ;  /* 0x0000001708081220 */ /* 0x004fc80000400000 */
[----:B---3--:R-:W-:Y:S01]  /*13e0*/  @P1 FMUL R8, R8, R29 ;  /* 0x0000001d08081220 */ /* 0x008fe20000400000 */
[----:B----4-:R-:W-:-:S03]  /*13f0*/  @P1 FMUL R31, R10, R31 ;  /* 0x0000001f0a1f1220 */ /* 0x010fc60000400000 */
[----:B------:R-:W-:Y:S01]  /*1400*/  @P1 FMUL R10, R29, R8 ;  /* 0x000000081d0a1220 */ /* 0x000fe20000400000 */
[----:B-----5:R-:W-:-:S03]  /*1410*/  @P1 FMUL R24, R31, R33 ;  /* 0x000000211f181220 */ /* 0x020fc60000400000 */
[----:B------:R-:W-:Y:S01]  /*1420*/  @P1 FFMA R10, R29, R10, R22 ;  /* 0x0000000a1d0a1223 */ /* 0x000fe20000000016 */
[----:B------:R-:W-:Y:S01]  /*1430*/  @P1 FMUL R24, R33, R24 ;  /* 0x0000001821181220 */ /* 0x000fe20000400000 */
[----:B------:R-:W-:-:S04]  /*1440*/  @!P0 FMUL R8, R18, R17 ;  /* 0x0000001112088220 */ /* 0x000fc80000400000 */
[----:B------:R-:W-:Y:S01]  /*1450*/  @!P0 FMUL R8, R8, R13 ;  /* 0x0000000d08088220 */ /* 0x000fe20000400000 */
[----:B------:R-:W-:-:S03]  /*1460*/  @P1 FFMA R22, R33, R24, R10 ;  /* 0x0000001821161223 */ /* 0x000fc6000000000a */
[----:B------:R-:W-:-:S04]  /*1470*/  @!P0 FMUL R8, R13, R8 ;  /* 0x000000080d088220 */ /* 0x000fc80000400000 */
[----:B------:R-:W-:-:S07]  /*1480*/  @!P0 FFMA R22, R13, R8, R22 ;  /* 0x000000080d168223 */ /* 0x000fce0000000016 */
.L_x_13:
[----:B------:R-:W-:Y:S05]  /*1490*/  BSYNC.RECONVERGENT B2 ;  /* 0x0000000000027941 */ /* 0x000fea0003800200 */
.L_x_12:
[----:B------:R-:W0:Y:S02]  /*14a0*/  F2F.F64.F32 R12, R22 ;  /* 0x00000016000c7310 */ /* 0x000e240000201800 */
[----:B0-----:R-:W-:-:S11]  /*14b0*/  DADD R12, R12, R12 ;  /* 0x000000000c0c7229 */ /* 0x001fd6000000000c */
.L_x_7:
[----:B------:R-:W-:Y:S05]  /*14c0*/  BSYNC.RECONVERGENT B1 ;  /* 0x0000000000017941 */ /* 0x000fea0003800200 */
.L_x_6:
[----:B------:R-:W-:Y:S01]  /*14d0*/  ISETP.NE.AND P0, PT, R9, 0x1, PT ;  /* 0x000000010900780c */ /* 0x000fe20003f05270 */
[----:B------:R-:W-:Y:S01]  /*14e0*/  BSSY.RECONVERGENT B1, `(.L_x_16) ;  /* 0x00000de000017945 */ /* 0x000fe20003800200 */
[----:B------:R-:W-:-:S11]  /*14f0*/  CS2R R14, SRZ ;  /* 0x00000000000e7805 */ /* 0x000fd6000001ff00 */
[----:B------:R-:W-:Y:S05]  /*1500*/  @!P0 BRA `(.L_x_17) ;  /* 0x0000000c006c8947 */ /* 0x000fea0003800000 */
[C---:B------:R-:W-:Y:S01]  /*1510*/  ISETP.GE.U32.AND P0, PT, R9.reuse, 0x10, PT ;  /* 0x000000100900780c */ /* 0x040fe20003f06070 */
[----:B------:R-:W-:Y:S01]  /*1520*/  BSSY.RECONVERGENT B2, `(.L_x_18) ;  /* 0x000006b000027945 */ /* 0x000fe20003800200 */
[----:B------:R-:W-:Y:S01]  /*1530*/  VIMNMX.U32 R8, PT, PT, R9, 0x3, !PT ;  /* 0x0000000309087848 */ /* 0x000fe20007fe0000 */
[----:B------:R-:W-:Y:S01]  /*1540*/  IMAD.MOV.U32 R23, RZ, RZ, 0x1 ;  /* 0x00000001ff177424 */ /* 0x000fe200078e00ff */
[----:B------:R-:W-:-:S03]  /*1550*/  MOV R10, RZ ;  /* 0x000000ff000a7202 */ /* 0x000fc60000000f00 */
[----:B------:R-:W-:-:S05]  /*1560*/  VIADD R8, R8, 0xfffffffe ;  /* 0xfffffffe08087836 */ /* 0x000fca0000000000 */
[----:B------:R-:W-:-:S04]  /*1570*/  LEA.HI R22, R8, 0x1, RZ, 0x1f ;  /* 0x0000000108167811 */ /* 0x000fc800078ff8ff */
[----:B------:R-:W-:Y:S01]  /*1580*/  LOP3.LUT R32, R22, 0x7, RZ, 0xc0, !PT ;  /* 0x0000000716207812 */ /* 0x000fe200078ec0ff */
[----:B------:R-:W-:Y:S06]  /*1590*/  @!P0 BRA `(.L_x_19) ;  /* 0x00000004008c8947 */ /* 0x000fec0003800000 */
[----:B------:R-:W0:Y:S01]  /*15a0*/  LDCU.128 UR8, c[0x0][0x390] ;  /* 0x00007200ff0877ac */ /* 0x000e220008000c00 */
[----:B------:R-:W-:Y:S01]  /*15b0*/  LOP3.LUT R24, R22, 0x7ffffff8, RZ, 0xc0, !PT ;  /* 0x7ffffff816187812 */ /* 0x000fe200078ec0ff */
[----:B------:R-:W-:Y:S01]  /*15c0*/  HFMA2 R23, -RZ, RZ, 0, 0 ;  /* 0x00000000ff177431 */ /* 0x000fe200000001ff */
[----:B------:R-:W-:Y:S01]  /*15d0*/  BSSY.RECONVERGENT B3, `(.L_x_20) ;  /* 0x000005e000037945 */ /* 0x000fe20003800200 */
[----:B------:R-:W1:Y:S01]  /*15e0*/  LDCU.64 UR6, c[0x0][0x388] ;  /* 0x00007100ff0677ac */ /* 0x000e620008000a00 */
[----:B------:R-:W-:Y:S02]  /*15f0*/  IMAD.MOV.U32 R10, RZ, RZ, RZ ;  /* 0x000000ffff0a7224 */ /* 0x000fe400078e00ff */
[----:B------:R-:W-:Y:S01]  /*1600*/  IMAD.MOV R24, RZ, RZ, -R24 ;  /* 0x000000ffff187224 */ /* 0x000fe200078e0a18 */
[----:B0-----:R-:W-:Y:S02]  /*1610*/  UIADD3 UR8, UP0, UPT, UR8, 0x24, URZ ;  /* 0x0000002408087890 */ /* 0x001fe4000ff1e0ff */
[----:B------:R-:W-:-:S02]  /*1620*/  UIADD3 UR4, UP2, UPT, UR10, 0x24, URZ ;  /* 0x000000240a047890 */ /* 0x000fc4000ff5e0ff */
[----:B-1----:R-:W-:Y:S02]  /*1630*/  UIADD3 UR6, UP1, UPT, UR6, 0x24, URZ ;  /* 0x0000002406067890 */ /* 0x002fe4000ff3e0ff */
[----:B------:R-:W-:Y:S01]  /*1640*/  UIADD3.X UR9, UPT, UPT, URZ, UR9, URZ, UP0, !UPT ;  /* 0x00000009ff097290 */ /* 0x000fe200087fe4ff */
[----:B------:R-:W-:Y:S01]  /*1650*/  IMAD.U32 R16, RZ, RZ, UR8 ;  /* 0x00000008ff107e24 */ /* 0x000fe2000f8e00ff */
[----:B------:R-:W-:Y:S01]  /*1660*/  UIADD3.X UR5, UPT, UPT, URZ, UR11, URZ, UP2, !UPT ;  /* 0x0000000bff057290 */ /* 0x000fe200097fe4ff */
[----:B------:R-:W-:Y:S01]  /*1670*/  IMAD.U32 R14, RZ, RZ, UR4 ;  /* 0x00000004ff0e7e24 */ /* 0x000fe2000f8e00ff */
[----:B------:R-:W-:Y:S01]  /*1680*/  UIADD3.X UR7, UPT, UPT, URZ, UR7, URZ, UP1, !UPT ;  /* 0x00000007ff077290 */ /* 0x000fe20008ffe4ff */
[----:B------:R-:W-:Y:S01]  /*1690*/  MOV R18, UR6 ;  /* 0x0000000600127c02 */ /* 0x000fe20008000f00 */
[----:B------:R-:W-:Y:S02]  /*16a0*/  IMAD.U32 R17, RZ, RZ, UR9 ;  /* 0x00000009ff117e24 */ /* 0x000fe4000f8e00ff */
[----:B------:R-:W-:-:S02]  /*16b0*/  IMAD.U32 R15, RZ, RZ, UR5 ;  /* 0x00000005ff0f7e24 */ /* 0x000fc4000f8e00ff */
[----:B------:R-:W-:-:S07]  /*16c0*/  MOV R19, UR7 ;  /* 0x0000000700137c02 */ /* 0x000fce0008000f00 */
.L_x_21:
[C---:B------:R-:W-:Y:S02]  /*16d0*/  R2UR UR4, R20.reuse ;  /* 0x00000000140472ca */ /* 0x040fe400000e0000 */
[C---:B------:R-:W-:Y:S02]  /*16e0*/  R2UR UR5, R21.reuse ;  /* 0x00000000150572ca */ /* 0x040fe400000e0000 */
[C---:B------:R-:W-:Y:S02]  /*16f0*/  R2UR UR6, R20.reuse ;  /* 0x00000000140672ca */ /* 0x040fe400000e0000 */
[C---:B------:R-:W-:Y:S02]  /*1700*/  R2UR UR7, R21.reuse ;  /* 0x00000000150772ca */ /* 0x040fe400000e0000 */
[----:B------:R-:W-:Y:S02]  /*1710*/  R2UR UR8, R20 ;  /* 0x00000000140872ca */ /* 0x000fe400000e0000 */
[----:B------:R-:W-:-:S02]  /*1720*/  R2UR UR9, R21 ;  /* 0x00000000150972ca */ /* 0x000fc400000e0000 */
[C---:B------:R-:W-:Y:S02]  /*1730*/  R2UR UR10, R20.reuse ;  /* 0x00000000140a72ca */ /* 0x040fe400000e0000 */
[----:B------:R-:W-:Y:S01]  /*1740*/  R2UR UR11, R21 ;  /* 0x00000000150b72ca */ /* 0x000fe200000e0000 */
[----:B------:R-:W2:Y:S04]  /*1750*/  LDG.E R25, desc[UR4][R16.64+-0x20] ;  /* 0xffffe00410197981 */ /* 0x000ea8000c1e1900 */
[----:B------:R-:W2:Y:S04]  /*1760*/  LDG.E R28, desc[UR6][R18.64+-0x20] ;  /* 0xffffe006121c7981 */ /* 0x000ea8000c1e1900 */
[----:B------:R-:W3:Y:S04]  /*1770*/  LDG.E R31, desc[UR8][R14.64+-0x20] ;  /* 0xffffe0080e1f7981 */ /* 0x000ee8000c1e1900 */
[----:B------:R-:W4:Y:S04]  /*1780*/  LDG.E R29, desc[UR10][R16.64+-0x18] ;  /* 0xffffe80a101d7981 */ /* 0x000f28000c1e1900 */
[----:B------:R-:W4:Y:S04]  /*1790*/  LDG.E R30, desc[UR4][R18.64+-0x18] ;  /* 0xffffe804121e7981 */ /* 0x000f28000c1e1900 */
[----:B------:R-:W5:Y:S01]  /*17a0*/  LDG.E R26, desc[UR6][R14.64+-0x18] ;  /* 0xffffe8060e1a7981 */ /* 0x000f62000c1e1900 */
[----:B------:R-:W-:-:S02]  /*17b0*/  R2UR UR12, R20 ;  /* 0x00000000140c72ca */ /* 0x000fc400000e0000 */
[----:B------:R-:W-:Y:S01]  /*17c0*/  R2UR UR13, R21 ;  /* 0x00000000150d72ca */ /* 0x000fe200000e0000 */
[----:B------:R-:W5:Y:S01]  /*17d0*/  LDG.E R27, desc[UR8][R14.64+-0x10] ;  /* 0xfffff0080e1b7981 */ /* 0x000f62000c1e1900 */
[----:B--2---:R-:W-:-:S03]  /*17e0*/  FMUL R28, R25, R28 ;  /* 0x0000001c191c7220 */ /* 0x004fc60000400000 */
[----:B------:R-:W2:Y:S01]  /*17f0*/  LDG.E R25, desc[UR4][R16.64+-0x10] ;  /* 0xfffff00410197981 */ /* 0x000ea2000c1e1900 */
[----:B---3--:R-:W-:-:S03]  /*1800*/  FMUL R34, R28, R31 ;  /* 0x0000001f1c227220 */ /* 0x008fc60000400000 */
[----:B------:R-:W2:Y:S01]  /*1810*/  LDG.E R28, desc[UR6][R18.64+-0x10] ;  /* 0xfffff006121c7981 */ /* 0x000ea2000c1e1900 */
[----:B------:R-:W-:-:S04]  /*1820*/  FMUL R34, R31, R34 ;  /* 0x000000221f227220 */ /* 0x000fc80000400000 */
[----:B------:R-:W-:Y:S01]  /*1830*/  FFMA R33, R31, R34, R10 ;  /* 0x000000221f217223 */ /* 0x000fe2000000000a */
[----:B----4-:R-:W-:Y:S01]  /*1840*/  FMUL R31, R29, R30 ;  /* 0x0000001e1d1f7220 */ /* 0x010fe20000400000 */
[----:B------:R-:W3:Y:S03]  /*1850*/  LDG.E R10, desc[UR4][R14.64] ;  /* 0x000000040e0a7981 */ /* 0x000ee6000c1e1900 */
[----:B-----5:R-:W-:Y:S01]  /*1860*/  FMUL R35, R31, R26 ;  /* 0x0000001a1f237220 */ /* 0x020fe20000400000 */
[----:B------:R-:W4:Y:S03]  /*1870*/  LDG.E R30, desc[UR10][R16.64+-0x8] ;  /* 0xfffff80a101e7981 */ /* 0x000f26000c1e1900 */
[C---:B------:R-:W-:Y:S01]  /*1880*/  FMUL R35, R26.reuse, R35 ;  /* 0x000000231a237220 */ /* 0x040fe20000400000 */
[----:B------:R-:W4:Y:S03]  /*1890*/  LDG.E R29, desc[UR12][R18.64+-0x8] ;  /* 0xfffff80c121d7981 */ /* 0x000f26000c1e1900 */
[----:B------:R-:W-:Y:S01]  /*18a0*/  FFMA R34, R26, R35, R33 ;  /* 0x000000231a227223 */ /* 0x000fe20000000021 */
[----:B------:R-:W5:Y:S04]  /*18b0*/  LDG.E R31, desc[UR4][R14.64+-0x8] ;  /* 0xfffff8040e1f7981 */ /* 0x000f68000c1e1900 */
[----:B------:R-:W3:Y:S04]  /*18c0*/  LDG.E R33, desc[UR6][R16.64] ;  /* 0x0000000610217981 */ /* 0x000ee8000c1e1900 */
[----:B------:R-:W3:Y:S01]  /*18d0*/  LDG.E R26, desc[UR8][R18.64] ;  /* 0x00000008121a7981 */ /* 0x000ee2000c1e1900 */
[----:B------:R-:W-:-:S02]  /*18e0*/  R2UR UR14, R20 ;  /* 0x00000000140e72ca */ /* 0x000fc400000e0000 */
[----:B------:R-:W-:Y:S01]  /*18f0*/  R2UR UR15, R21 ;  /* 0x00000000150f72ca */ /* 0x000fe200000e0000 */
[----:B--2---:R-:W-:Y:S02]  /*1900*/  FMUL R28, R25, R28 ;  /* 0x0000001c191c7220 */ /* 0x004fe40000400000 */
[----:B------:R-:W2:Y:S02]  /*1910*/  LDG.E R25, desc[UR4][R16.64+0x8] ;  /* 0x0000080410197981 */ /* 0x000ea4000c1e1900 */
[----:B------:R-:W-:-:S04]  /*1920*/  FMUL R28, R28, R27 ;  /* 0x0000001b1c1c7220 */ /* 0x000fc80000400000 */
[----:B------:R-:W-:Y:S01]  /*1930*/  FMUL R28, R27, R28 ;  /* 0x0000001c1b1c7220 */ /* 0x000fe20000400000 */
[----:B----4-:R-:W-:-:S03]  /*1940*/  FMUL R30, R30, R29 ;  /* 0x0000001d1e1e7220 */ /* 0x010fc60000400000 */
[----:B------:R-:W-:Y:S01]  /*1950*/  FFMA R28, R27, R28, R34 ;  /* 0x0000001c1b1c7223 */ /* 0x000fe20000000022 */
[----:B------:R-:W4:Y:S01]  /*1960*/  LDG.E R29, desc[UR10][R16.64+0x10] ;  /* 0x0000100a101d7981 */ /* 0x000f22000c1e1900 */
[----:B-----5:R-:W-:-:S03]  /*1970*/  FMUL R30, R30, R31 ;  /* 0x0000001f1e1e7220 */ /* 0x020fc60000400000 */
[----:B------:R-:W5:Y:S01]  /*1980*/  LDG.E R27, desc[UR8][R14.64+0x8] ;  /* 0x000008080e1b7981 */ /* 0x000f62000c1e1900 */
[----:B------:R-:W-:Y:S01]  /*1990*/  FMUL R30, R31, R30 ;  /* 0x0000001e1f1e7220 */ /* 0x000fe20000400000 */
[----:B---3--:R-:W-:Y:S02]  /*19a0*/  FMUL R33, R33, R26 ;  /* 0x0000001a21217220 */ /* 0x008fe40000400000 */
[----:B------:R-:W2:Y:S02]  /*19b0*/  LDG.E R26, desc[UR6][R18.64+0x8] ;  /* 0x00000806121a7981 */ /* 0x000ea4000c1e1900 */
[----:B------:R-:W-:Y:S01]  /*19c0*/  FMUL R33, R33, R10 ;  /* 0x0000000a21217220 */ /* 0x000fe20000400000 */
[----:B------:R-:W-:Y:S02]  /*19d0*/  FFMA R31, R31, R30, R28 ;  /* 0x0000001e1f1f7223 */ /* 0x000fe4000000001c */
[----:B------:R-:W4:Y:S01]  /*19e0*/  LDG.E R28, desc[UR12][R18.64+0x10] ;  /* 0x0000100c121c7981 */ /* 0x000f22000c1e1900 */
[----:B------:R-:W-:-:S03]  /*19f0*/  FMUL R33, R10, R33 ;  /* 0x000000210a217220 */ /* 0x000fc60000400000 */
[----:B------:R-:W3:Y:S01]  /*1a00*/  LDG.E R30, desc[UR8][R14.64+0x18] ;  /* 0x000018080e1e7981 */ /* 0x000ee2000c1e1900 */
[----:B------:R-:W-:-:S03]  /*1a10*/  FFMA R34, R10, R33, R31 ;  /* 0x000000210a227223 */ /* 0x000fc6000000001f */
[----:B------:R0:W3:Y:S04]  /*1a20*/  LDG.E R31, desc[UR14][R14.64+0x10] ;  /* 0x0000100e0e1f7981 */ /* 0x0000e8000c1e1900 */
[----:B------:R-:W3:Y:S04]  /*1a30*/  LDG.E R33, desc[UR4][R16.64+0x18] ;  /* 0x0000180410217981 */ /* 0x000ee8000c1e1900 */
[----:B------:R1:W3:Y:S01]  /*1a40*/  LDG.E R10, desc[UR6][R18.64+0x18] ;  /* 0x00001806120a7981 */ /* 0x0002e2000c1e1900 */
[----:B------:R-:W-:-:S05]  /*1a50*/  VIADD R24, R24, 0x8 ;  /* 0x0000000818187836 */ /* 0x000fca0000000000 */
[----:B------:R-:W-:Y:S02]  /*1a60*/  ISETP.NE.AND P0, PT, R24, RZ, PT ;  /* 0x000000ff1800720c */ /* 0x000fe40003f05270 */
[----:B0-----:R-:W-:Y:S02]  /*1a70*/  IADD3 R14, P3, PT, R14, 0x40, RZ ;  /* 0x000000400e0e7810 */ /* 0x001fe40007f7e0ff */
[----:B-1----:R-:W-:Y:S02]  /*1a80*/  IADD3 R18, P2, PT, R18, 0x40, RZ ;  /* 0x0000004012127810 */ /* 0x002fe40007f5e0ff */
[----:B------:R-:W-:Y:S01]  /*1a90*/  IADD3 R16, P1, PT, R16, 0x40, RZ ;  /* 0x0000004010107810 */ /* 0x000fe20007f3e0ff */
[----:B------:R-:W-:Y:S01]  /*1aa0*/  IMAD.X R15, RZ, RZ, R15, P3 ;  /* 0x000000ffff0f7224 */ /* 0x000fe200018e060f */
[----:B------:R-:W-:Y:S01]  /*1ab0*/  IADD3 R23, PT, PT, R23, 0x10, RZ ;  /* 0x0000001017177810 */ /* 0x000fe20007ffe0ff */
[----:B------:R-:W-:Y:S01]  /*1ac0*/  IMAD.X R19, RZ, RZ, R19, P2 ;  /* 0x000000ffff137224 */ /* 0x000fe200010e0613 */
[----:B------:R-:W-:Y:S01]  /*1ad0*/  IADD3.X R17, PT, PT, RZ, R17, RZ, P1, !PT ;  /* 0x00000011ff117210 */ /* 0x000fe20000ffe4ff */
[----:B--2---:R-:W-:-:S04]  /*1ae0*/  FMUL R26, R25, R26 ;  /* 0x0000001a191a7220 */ /* 0x004fc80000400000 */
[----:B-----5:R-:W-:Y:S01]  /*1af0*/  FMUL R26, R26, R27 ;  /* 0x0000001b1a1a7220 */ /* 0x020fe20000400000 */
[----:B----4-:R-:W-:-:S03]  /*1b00*/  FMUL R28, R29, R28 ;  /* 0x0000001c1d1c7220 */ /* 0x010fc60000400000 */
[----:B------:R-:W-:Y:S01]  /*1b10*/  FMUL R26, R27, R26 ;  /* 0x0000001a1b1a7220 */ /* 0x000fe20000400000 */
[----:B---3--:R-:W-:-:S03]  /*1b20*/  FMUL R28, R28, R31 ;  /* 0x0000001f1c1c7220 */ /* 0x008fc60000400000 */
[----:B------:R-:W-:Y:S01]  /*1b30*/  FFMA R26, R27, R26, R34 ;  /* 0x0000001a1b1a7223 */ /* 0x000fe20000000022 */
[----:B------:R-:W-:Y:S01]  /*1b40*/  FMUL R28, R31, R28 ;  /* 0x0000001c1f1c7220 */ /* 0x000fe20000400000 */
[----:B------:R-:W-:-:S04]  /*1b50*/  FMUL R33, R33, R10 ;  /* 0x0000000a21217220 */ /* 0x000fc80000400000 */
[----:B------:R-:W-:Y:S01]  /*1b60*/  FMUL R33, R33, R30 ;  /* 0x0000001e21217220 */ /* 0x000fe20000400000 */
[----:B------:R-:W-:-:S03]  /*1b70*/  FFMA R31, R31, R28, R26 ;  /* 0x0000001c1f1f7223 */ /* 0x000fc6000000001a */
[----:B------:R-:W-:-:S04]  /*1b80*/  FMUL R33, R30, R33 ;  /* 0x000000211e217220 */ /* 0x000fc80000400000 */
[----:B------:R-:W-:Y:S01]  /*1b90*/  FFMA R10, R30, R33, R31 ;  /* 0x000000211e0a7223 */ /* 0x000fe2000000001f */
[----:B------:R-:W-:Y:S06]  /*1ba0*/  @P0 BRA `(.L_x_21) ;  /* 0xfffffff800c80947 */ /* 0x000fec000383ffff */
[----:B------:R-:W-:Y:S05]  /*1bb0*/  BSYNC.RECONVERGENT B3 ;  /* 0x0000000000037941 */ /* 0x000fea0003800200 */
.L_x_20:
[----:B------:R-:W-:-:S07]  /*1bc0*/  VIADD R23, R23, 0x1 ;  /* 0x0000000117177836 */ /* 0x000fce0000000000 */
.L_x_19:
[----:B------:R-:W-:Y:S05]  /*1bd0*/  BSYNC.RECONVERGENT B2 ;  /* 0x0000000000027941 */ /* 0x000fea0003800200 */
.L_x_18:
        /* <DEDUP_REMOVED lines=59> */
.L_x_25:
[----:B------:R-:W-:Y:S05]  /*1f90*/  BSYNC.RECONVERGENT B3 ;  /* 0x0000000000037941 */ /* 0x000fea0003800200 */
.L_x_24:
[----:B------:R-:W-:Y:S05]  /*1fa0*/  @!P1 BRA `(.L_x_23) ;  /* 0x0000000000b89947 */ /* 0x000fea0003800000 */
[----:B------:R-:W-:Y:S02]  /*1fb0*/  ISETP.NE.AND P1, PT, R22, 0x1, PT ;  /* 0x000000011600780c */ /* 0x000fe40003f25270 */
[----:B------:R-:W-:-:S11]  /*1fc0*/  LOP3.LUT P0, RZ, R8, 0x2, RZ, 0xc0, !PT ;  /* 0x0000000208ff7812 */ /* 0x000fd6000780c0ff */
[C---:B------:R-:W-:Y:S01]  /*1fd0*/  @P1 R2UR UR10, R20.reuse ;  /* 0x00000000140a12ca */ /* 0x040fe200000e0000 */
[----:B------:R-:W-:Y:S01]  /*1fe0*/  @P1 IMAD.WIDE.U32 R18, R23, 0x4, R2 ;  /* 0x0000000417121825 */ /* 0x000fe200078e0002 */
[C---:B------:R-:W-:Y:S02]  /*1ff0*/  @P1 R2UR UR11, R21.reuse ;  /* 0x00000000150b12ca */ /* 0x040fe400000e0000 */
[C---:B------:R-:W-:Y:S02]  /*2000*/  @P1 R2UR UR6, R20.reuse ;  /* 0x00000000140612ca */ /* 0x040fe400000e0000 */
[C---:B------:R-:W-:Y:S02]  /*2010*/  @P1 R2UR UR7, R21.reuse ;  /* 0x00000000150712ca */ /* 0x040fe400000e0000 */
[----:B------:R-:W-:Y:S02]  /*2020*/  @P1 R2UR UR4, R20 ;  /* 0x00000000140412ca */ /* 0x000fe400000e0000 */
[----:B------:R-:W-:-:S02]  /*2030*/  @P1 R2UR UR5, R21 ;  /* 0x00000000150512ca */ /* 0x000fc400000e0000 */
[C---:B------:R-:W-:Y:S02]  /*2040*/  @P1 R2UR UR8, R20.reuse ;  /* 0x00000000140812ca */ /* 0x040fe400000e0000 */
[----:B------:R-:W-:Y:S01]  /*2050*/  @P1 R2UR UR9, R21 ;  /* 0x00000000150912ca */ /* 0x000fe200000e0000 */
[----:B------:R-:W-:Y:S01]  /*2060*/  @P1 IMAD.WIDE.U32 R24, R23, 0x4, R4 ;  /* 0x0000000417181825 */ /* 0x000fe200078e0004 */
[C---:B------:R-:W-:Y:S01]  /*2070*/  @P1 R2UR UR12, R20.reuse ;  /* 0x00000000140c12ca */ /* 0x040fe200000e0000 */
[----:B------:R-:W2:Y:S01]  /*2080*/  @P1 LDG.E R16, desc[UR10][R18.64+0x8] ;  /* 0x0000080a12101981 */ /* 0x000ea2000c1e1900 */
[----:B------:R-:W-:Y:S01]  /*2090*/  @P1 R2UR UR13, R21 ;  /* 0x00000000150d12ca */ /* 0x000fe200000e0000 */
[----:B------:R-:W-:Y:S01]  /*20a0*/  @P1 IMAD.WIDE.U32 R14, R23, 0x4, R6 ;  /* 0x00000004170e1825 */ /* 0x000fe200078e0006 */
[----:B------:R-:W-:Y:S01]  /*20b0*/  @!P0 R2UR UR10, R20 ;  /* 0x00000000140a82ca */ /* 0x000fe200000e0000 */
[----:B------:R-:W3:Y:S01]  /*20c0*/  @P1 LDG.E R27, desc[UR6][R24.64] ;  /* 0x00000006181b1981 */ /* 0x000ee2000c1e1900 */
[----:B------:R-:W-:-:S02]  /*20d0*/  @!P0 R2UR UR11, R21 ;  /* 0x00000000150b82ca */ /* 0x000fc400000e0000 */
[C---:B------:R-:W-:Y:S01]  /*20e0*/  @!P0 R2UR UR14, R20.reuse ;  /* 0x00000000140e82ca */ /* 0x040fe200000e0000 */
[----:B------:R-:W3:Y:S01]  /*20f0*/  @P1 LDG.E R8, desc[UR4][R18.64] ;  /* 0x0000000412081981 */ /* 0x000ee2000c1e1900 */
[----:B------:R-:W-:Y:S02]  /*2100*/  @!P0 R2UR UR15, R21 ;  /* 0x00000000150f82ca */ /* 0x000fe400000e0000 */
[----:B------:R-:W-:Y:S01]  /*2110*/  @P1 IADD3 R23, PT, PT, R23, 0x4, RZ ;  /* 0x0000000417171810 */ /* 0x000fe20007ffe0ff */
[----:B------:R-:W4:Y:S01]  /*2120*/  @P1 LDG.E R17, desc[UR8][R14.64] ;  /* 0x000000080e111981 */ /* 0x000f22000c1e1900 */
[----:B------:R-:W-:Y:S02]  /*2130*/  @!P0 R2UR UR6, R20 ;  /* 0x00000000140682ca */ /* 0x000fe400000e0000 */
[----:B------:R-:W-:Y:S01]  /*2140*/  @!P0 R2UR UR7, R21 ;  /* 0x00000000150782ca */ /* 0x000fe200000e0000 */
[C---:B------:R-:W-:Y:S01]  /*2150*/  @!P0 IMAD.WIDE.U32 R2, R23.reuse, 0x4, R2 ;  /* 0x0000000417028825 */ /* 0x040fe200078e0002 */
[----:B------:R-:W2:Y:S03]  /*2160*/  @P1 LDG.E R29, desc[UR12][R24.64+0x8] ;  /* 0x0000080c181d1981 */ /* 0x000ea6000c1e1900 */
[C---:B------:R-:W-:Y:S01]  /*2170*/  @!P0 IMAD.WIDE.U32 R4, R23.reuse, 0x4, R4 ;  /* 0x0000000417048825 */ /* 0x040fe200078e0004 */
[----:B------:R-:W5:Y:S03]  /*2180*/  @P1 LDG.E R19, desc[UR4][R14.64+0x8] ;  /* 0x000008040e131981 */ /* 0x000f66000c1e1900 */
[----:B------:R-:W-:Y:S01]  /*2190*/  @!P0 IMAD.WIDE.U32 R6, R23, 0x4, R6 ;  /* 0x0000000417068825 */ /* 0x000fe200078e0006 */
[----:B------:R-:W5:Y:S04]  /*21a0*/  @!P0 LDG.E R2, desc[UR10][R2.64] ;  /* 0x0000000a02028981 */ /* 0x000f68000c1e1900 */
[----:B------:R-:W5:Y:S04]  /*21b0*/  @!P0 LDG.E R5, desc[UR14][R4.64] ;  /* 0x0000000e04058981 */ /* 0x000f68000c1e1900 */
[----:B------:R-:W5:Y:S01]  /*21c0*/  @!P0 LDG.E R7, desc[UR6][R6.64] ;  /* 0x0000000606078981 */ /* 0x000f62000c1e1900 */
[----:B---3--:R-:W-:-:S04]  /*21d0*/  @P1 FMUL R8, R8, R27 ;  /* 0x0000001b08081220 */ /* 0x008fc80000400000 */
[----:B----4-:R-:W-:Y:S01]  /*21e0*/  @P1 FMUL R8, R8, R17 ;  /* 0x0000001108081220 */ /* 0x010fe20000400000 */
[----:B--2---:R-:W-:-:S03]  /*21f0*/  @P1 FMUL R29, R16, R29 ;  /* 0x0000001d101d1220 */ /* 0x004fc60000400000 */
        /* <DEDUP_REMOVED lines=9> */
.L_x_23:
[----:B------:R-:W-:Y:S05]  /*2290*/  BSYNC.RECONVERGENT B2 ;  /* 0x0000000000027941 */ /* 0x000fea0003800200 */
.L_x_22:
[----:B------:R-:W0:Y:S02]  /*22a0*/  F2F.F64.F32 R14, R10 ;  /* 0x0000000a000e7310 */ /* 0x000e240000201800 */
[----:B0-----:R-:W-:-:S11]  /*22b0*/  DMUL R14, R14, 4 ;  /* 0x401000000e0e7828 */ /* 0x001fd60000000000 */
.L_x_17:
[----:B------:R-:W-:Y:S05]  /*22c0*/  BSYNC.RECONVERGENT B1 ;  /* 0x0000000000017941 */ /* 0x000fea0003800200 */
.L_x_16:
[----:B------:R-:W0:Y:S01]  /*22d0*/  LDC.64 R2, c[0x0][0x380] ;  /* 0x0000e000ff027b82 */ /* 0x000e220000000a00 */
[----:B------:R-:W-:Y:S02]  /*22e0*/  R2UR UR4, R20 ;  /* 0x00000000140472ca */ /* 0x000fe400000e0000 */
[----:B------:R-:W-:-:S13]  /*22f0*/  R2UR UR5, R21 ;  /* 0x00000000150572ca */ /* 0x000fda00000e0000 */
[----:B0-----:R-:W2:Y:S01]  /*2300*/  LDG.E R8, desc[UR4][R2.64] ;  /* 0x0000000402087981 */ /* 0x001ea2000c1e1900 */
[----:B------:R-:W0:Y:S01]  /*2310*/  MUFU.RCP64H R5, 3 ;  /* 0x4008000000057908 */ /* 0x000e220000001800 */
[----:B------:R-:W-:Y:S02]  /*2320*/  HFMA2 R4, -RZ, RZ, 0, 5.9604644775390625e-08 ;  /* 0x00000001ff047431 */ /* 0x000fe400000001ff */
[----:B------:R-:W-:Y:S01]  /*2330*/  IMAD.MOV.U32 R6, RZ, RZ, 0x0 ;  /* 0x00000000ff067424 */ /* 0x000fe200078e00ff */
[----:B------:R-:W1:Y:S01]  /*2340*/  LDCU UR4, c[0x0][0x3a0] ;  /* 0x00007400ff0477ac */ /* 0x000e620008000800 */
[----:B------:R-:W-:Y:S02]  /*2350*/  IMAD.MOV.U32 R7, RZ, RZ, 0x40080000 ;  /* 0x40080000ff077424 */ /* 0x000fe400078e00ff */
[----:B------:R-:W-:Y:S01]  /*2360*/  FMUL R22, R0, R11 ;  /* 0x0000000b00167220 */ /* 0x000fe20000400000 */
[----:B------:R-:W-:-:S03]  /*2370*/  UMOV UR5, 0x403921ca ;  /* 0x403921ca00057882 */ /* 0x000fc60000000000 */
[----:B0-----:R-:W-:-:S08]  /*2380*/  DFMA R16, R4, -R6, 1 ;  /* 0x3ff000000410742b */ /* 0x001fd00000000806 */
[----:B------:R-:W-:-:S08]  /*2390*/  DFMA R16, R16, R16, R16 ;  /* 0x000000101010722b */ /* 0x000fd00000000010 */
[----:B------:R-:W-:-:S08]  /*23a0*/  DFMA R16, R4, R16, R4 ;  /* 0x000000100410722b */ /* 0x000fd00000000004 */
[----:B------:R-:W-:Y:S01]  /*23b0*/  DFMA R4, R16, -R6, 1 ;  /* 0x3ff000001004742b */ /* 0x000fe20000000806 */
[----:B-1----:R-:W0:Y:S01]  /*23c0*/  F2F.F64.F32 R6, UR4 ;  /* 0x0000000400067d10 */ /* 0x002e220008201800 */
[----:B------:R-:W-:-:S06]  /*23d0*/  UMOV UR4, 0xc0000000 ;  /* 0xc000000000047882 */ /* 0x000fcc0000000000 */
[----:B------:R-:W-:Y:S02]  /*23e0*/  DFMA R16, R16, R4, R16 ;  /* 0x000000041010722b */ /* 0x000fe40000000010 */
[----:B------:R-:W-:Y:S06]  /*23f0*/  F2F.F64.F32 R4, R22 ;  /* 0x0000001600047310 */ /* 0x000fec0000201800 */
[----:B0-----:R-:W-:Y:S01]  /*2400*/  DMUL R18, R6, R16 ;  /* 0x0000001006127228 */ /* 0x001fe20000000000 */
[----:B------:R-:W-:-:S07]  /*2410*/  FSETP.GEU.AND P1, PT, |R7|, 6.5827683646048100446e-37, PT ;  /* 0x036000000700780b */ /* 0x000fce0003f2e200 */
[----:B------:R-:W-:Y:S01]  /*2420*/  DFMA R10, R18, -3, R6 ;  /* 0xc0080000120a782b */ /* 0x000fe20000000006 */
[----:B--2---:R-:W0:Y:S02]  /*2430*/  F2F.F64.F32 R2, R8 ;  /* 0x0000000800027310 */ /* 0x004e240000201800 */
[----:B0-----:R-:W-:-:S05]  /*2440*/  DADD R14, R2, R14 ;  /* 0x00000000020e7229 */ /* 0x001fca000000000e */
[----:B------:R-:W-:-:S03]  /*2450*/  DFMA R2, R16, R10, R18 ;  /* 0x0000000a1002722b */ /* 0x000fc60000000012 */
[----:B------:R-:W-:-:S07]  /*2460*/  DADD R12, R14, R12 ;  /* 0x000000000e0c7229 */ /* 0x000fce000000000c */
[----:B------:R-:W-:Y:S01]  /*2470*/  FFMA R10, RZ, 2.125, R3 ;  /* 0x40080000ff0a7823 */ /* 0x000fe20000000003 */
[----:B------:R-:W-:-:S04]  /*2480*/  DADD R4, R12, R4 ;  /* 0x000000000c047229 */ /* 0x000fc80000000004 */
[----:B------:R-:W-:-:S04]  /*2490*/  FSETP.GT.AND P0, PT, |R10|, 1.469367938527859385e-39, PT ;  /* 0x001000000a00780b */ /* 0x000fc80003f04200 */
[----:B------:R-:W-:-:S09]  /*24a0*/  DMUL R4, R4, -UR4 ;  /* 0x8000000404047c28 */ /* 0x000fd20008000000 */
[----:B------:R-:W-:Y:S05]  /*24b0*/  @P0 BRA P1, `(.L_x_26) ;  /* 0x0000000000200947 */ /* 0x000fea0000800000 */
[----:B------:R-:W-:Y:S01]  /*24c0*/  IMAD.MOV.U32 R12, RZ, RZ, R6 ;  /* 0x000000ffff0c7224 */ /* 0x000fe200078e0006 */
[----:B------:R-:W-:Y:S01]  /*24d0*/  MOV R10, RZ ;  /* 0x000000ff000a7202 */ /* 0x000fe20000000f00 */
[----:B------:R-:W-:Y:S01]  /*24e0*/  IMAD.MOV.U32 R13, RZ, RZ, R7 ;  /* 0x000000ffff0d7224 */ /* 0x000fe200078e0007 */
[----:B------:R-:W-:Y:S01]  /*24f0*/  MOV R8, 0x2520 ;  /* 0x0000252000087802 */ /* 0x000fe20000000f00 */
[----:B------:R-:W-:-:S07]  /*2500*/  IMAD.MOV.U32 R11, RZ, RZ, 0x40080000 ;  /* 0x40080000ff0b7424 */ /* 0x000fce00078e00ff */
[----:B------:R-:W-:Y:S05]  /*2510*/  CALL.REL.NOINC `($__internal_0_$__cuda_sm20_div_rn_f64_full) ;  /* 0x00000000009c7944 */ /* 0x000fea0003c00000 */
[----:B------:R-:W-:Y:S01]  /*2520*/  IMAD.MOV.U32 R2, RZ, RZ, R14 ;  /* 0x000000ffff027224 */ /* 0x000fe200078e000e */
[----:B------:R-:W-:-:S07]  /*2530*/  MOV R3, R15 ;  /* 0x0000000f00037202 */ /* 0x000fce0000000f00 */
.L_x_26:
[C---:B------:R-:W-:Y:S01]  /*2540*/  FMUL R7, R0.reuse, R0 ;  /* 0x0000000000077220 */ /* 0x040fe20000400000 */
[----:B------:R-:W-:Y:S01]  /*2550*/  IMAD.MOV.U32 R10, RZ, RZ, 0x1 ;  /* 0x00000001ff0a7424 */ /* 0x000fe200078e00ff */
[----:B------:R-:W-:Y:S01]  /*2560*/  DMUL R14, R4, R2 ;  /* 0x00000002040e7228 */ /* 0x000fe20000000000 */
        /* <DEDUP_REMOVED lines=17> */
[----:B------:R-:W-:Y:S01]  /*2680*/  MOV R13, R15 ;  /* 0x0000000f000d7202 */ /* 0x000fe20000000f00 */
[----:B------:R-:W-:Y:S01]  /*2690*/  IMAD.MOV.U32 R10, RZ, RZ, R6 ;  /* 0x000000ffff0a7224 */ /* 0x000fe200078e0006 */
[----:B------:R-:W-:Y:S01]  /*26a0*/  MOV R8, 0x26d0 ;  /* 0x000026d000087802 */ /* 0x000fe20000000f00 */
[----:B------:R-:W-:-:S07]  /*26b0*/  IMAD.MOV.U32 R11, RZ, RZ, R7 ;  /* 0x000000ffff0b7224 */ /* 0x000fce00078e0007 */
[----:B------:R-:W-:Y:S05]  /*26c0*/  CALL.REL.NOINC `($__internal_0_$__cuda_sm20_div_rn_f64_full) ;  /* 0x0000000000307944 */ /* 0x000fea0003c00000 */
[----:B------:R-:W-:Y:S01]  /*26d0*/  MOV R2, R14 ;  /* 0x0000000e00027202 */ /* 0x000fe20000000f00 */
[----:B------:R-:W-:-:S07]  /*26e0*/  IMAD.MOV.U32 R3, RZ, RZ, R15 ;  /* 0x000000ffff037224 */ /* 0x000fce00078e000f */
.L_x_28:
[----:B------:R-:W-:Y:S05]  /*26f0*/  BSYNC.RECONVERGENT B1 ;  /* 0x0000000000017941 */ /* 0x000fea0003800200 */
.L_x_27:
[----:B------:R-:W0:Y:S01]  /*2700*/  LDC.64 R4, c[0x0][0x380] ;  /* 0x0000e000ff047b82 */ /* 0x000e220000000a00 */
[----:B------:R-:W1:Y:S01]  /*2710*/  F2F.F32.F64 R3, R2 ;  /* 0x0000000200037310 */ /* 0x000e620000301000 */
[----:B------:R-:W-:Y:S02]  /*2720*/  R2UR UR4, R20 ;  /* 0x00000000140472ca */ /* 0x000fe400000e0000 */
[----:B------:R-:W-:Y:S01]  /*2730*/  R2UR UR5, R21 ;  /* 0x00000000150572ca */ /* 0x000fe200000e0000 */
[----:B0-----:R-:W-:-:S12]  /*2740*/  IMAD.WIDE.U32 R4, R9, 0x4, R4 ;  /* 0x0000000409047825 */ /* 0x001fd800078e0004 */
[----:B-1----:R1:W-:Y:S02]  /*2750*/  STG.E desc[UR4][R4.64], R3 ;  /* 0x0000000304007986 */ /* 0x0023e4000c101904 */
.L_x_1:
[----:B------:R-:W-:Y:S05]  /*2760*/  BSYNC.RECONVERGENT B0 ;  /* 0x0000000000007941 */ /* 0x000fea0003800200 */
.L_x_0:
[----:B------:R-:W-:Y:S06]  /*2770*/  BAR.SYNC.DEFER_BLOCKING 0x0 ;  /* 0x0000000000007b1d */ /* 0x000fec0000010000 */
[----:B------:R-:W-:Y:S05]  /*2780*/  EXIT ;  /* 0x000000000000794d */ /* 0x000fea0003800000 */
        .weak           $__internal_0_$__cuda_sm20_div_rn_f64_full
        .type           $__internal_0_$__cuda_sm20_div_rn_f64_full,@function
        .size           $__internal_0_$__cuda_sm20_div_rn_f64_full,(.L_x_323 - $__internal_0_$__cuda_sm20_div_rn_f64_full)
$__internal_0_$__cuda_sm20_div_rn_f64_full:
[C---:B------:R-:W-:Y:S01]  /*2790*/  FSETP.GEU.AND P0, PT, |R11|.reuse, 1.469367938527859385e-39, PT ;  /* 0x001000000b00780b */ /* 0x040fe20003f0e200 */
[----:B------:R-:W-:Y:S01]  /*27a0*/  BSSY.RECONVERGENT B2, `(.L_x_29) ;  /* 0x0000057000027945 */ /* 0x000fe20003800200 */
[----:B------:R-:W-:Y:S02]  /*27b0*/  LOP3.LUT R6, R11, 0x800fffff, RZ, 0xc0, !PT ;  /* 0x800fffff0b067812 */ /* 0x000fe400078ec0ff */
[C---:B------:R-:W-:Y:S02]  /*27c0*/  FSETP.GEU.AND P2, PT, |R13|.reuse, 1.469367938527859385e-39, PT ;  /* 0x001000000d00780b */ /* 0x040fe40003f4e200 */
[----:B------:R-:W-:Y:S01]  /*27d0*/  LOP3.LUT R7, R6, 0x3ff00000, RZ, 0xfc, !PT ;  /* 0x3ff0000006077812 */ /* 0x000fe200078efcff */
[----:B------:R-:W-:Y:S01]  /*27e0*/  IMAD.MOV.U32 R6, RZ, RZ, R10 ;  /* 0x000000ffff067224 */ /* 0x000fe200078e000a */
[----:B------:R-:W-:Y:S02]  /*27f0*/  MOV R16, 0x1 ;  /* 0x0000000100107802 */ /* 0x000fe40000000f00 */
[----:B------:R-:W-:-:S02]  /*2800*/  LOP3.LUT R14, R13, 0x7ff00000, RZ, 0xc0, !PT ;  /* 0x7ff000000d0e7812 */ /* 0x000fc400078ec0ff */
[----:B------:R-:W-:Y:S01]  /*2810*/  LOP3.LUT R23, R11, 0x7ff00000, RZ, 0xc0, !PT ;  /* 0x7ff000000b177812 */ /* 0x000fe200078ec0ff */
[----:B------:R-:W-:-:S03]  /*2820*/  @!P0 DMUL R6, R10, 8.98846567431157953865e+307 ;  /* 0x7fe000000a068828 */ /* 0x000fc60000000000 */
[C---:B------:R-:W-:Y:S02]  /*2830*/  ISETP.GE.U32.AND P1, PT, R14.reuse, R23, PT ;  /* 0x000000170e00720c */ /* 0x040fe40003f26070 */
[----:B------:R-:W-:Y:S01]  /*2840*/  @!P2 LOP3.LUT R15, R11, 0x7ff00000, RZ, 0xc0, !PT ;  /* 0x7ff000000b0fa812 */ /* 0x000fe200078ec0ff */
[----:B------:R-:W0:Y:S01]  /*2850*/  MUFU.RCP64H R17, R7 ;  /* 0x0000000700117308 */ /* 0x000e220000001800 */
[----:B------:R-:W-:Y:S02]  /*2860*/  @!P2 MOV R18, RZ ;  /* 0x000000ff0012a202 */ /* 0x000fe40000000f00 */
[----:B------:R-:W-:Y:S01]  /*2870*/  @!P2 ISETP.GE.U32.AND P3, PT, R14, R15, PT ;  /* 0x0000000f0e00a20c */ /* 0x000fe20003f66070 */
[----:B------:R-:W-:-:S05]  /*2880*/  IMAD.MOV.U32 R15, RZ, RZ, 0x1ca00000 ;  /* 0x1ca00000ff0f7424 */ /* 0x000fca00078e00ff */
[----:B------:R-:W-:-:S04]  /*2890*/  @!P2 SEL R19, R15, 0x63400000, !P3 ;  /* 0x634000000f13a807 */ /* 0x000fc80005800000 */
[----:B------:R-:W-:Y:S01]  /*28a0*/  @!P2 LOP3.LUT R19, R19, 0x80000000, R13, 0xf8, !PT ;  /* 0x800000001313a812 */ /* 0x000fe200078ef80d */
[----:B0-----:R-:W-:-:S03]  /*28b0*/  DFMA R2, R16, -R6, 1 ;  /* 0x3ff000001002742b */ /* 0x001fc60000000806 */
[----:B------:R-:W-:-:S05]  /*28c0*/  @!P2 LOP3.LUT R19, R19, 0x100000, RZ, 0xfc, !PT ;  /* 0x001000001313a812 */ /* 0x000fca00078efcff */
[----:B------:R-:W-:-:S08]  /*28d0*/  DFMA R2, R2, R2, R2 ;  /* 0x000000020202722b */ /* 0x000fd00000000002 */
[----:B------:R-:W-:Y:S01]  /*28e0*/  DFMA R16, R16, R2, R16 ;  /* 0x000000021010722b */ /* 0x000fe20000000010 */
[----:B------:R-:W-:Y:S01]  /*28f0*/  SEL R3, R15, 0x63400000, !P1 ;  /* 0x634000000f037807 */ /* 0x000fe20004800000 */
[----:B------:R-:W-:-:S03]  /*2900*/  IMAD.MOV.U32 R2, RZ, RZ, R12 ;  /* 0x000000ffff027224 */ /* 0x000fc600078e000c */
[----:B------:R-:W-:-:S03]  /*2910*/  LOP3.LUT R3, R3, 0x800fffff, R13, 0xf8, !PT ;  /* 0x800fffff03037812 */ /* 0x000fc600078ef80d */
[----:B------:R-:W-:-:S03]  /*2920*/  DFMA R24, R16, -R6, 1 ;  /* 0x3ff000001018742b */ /* 0x000fc60000000806 */
[----:B------:R-:W-:-:S05]  /*2930*/  @!P2 DFMA R2, R2, 2, -R18 ;  /* 0x400000000202a82b */ /* 0x000fca0000000812 */
[----:B------:R-:W-:Y:S01]  /*2940*/  DFMA R16, R16, R24, R16 ;  /* 0x000000181010722b */ /* 0x000fe20000000010 */
[----:B------:R-:W-:Y:S02]  /*2950*/  IMAD.MOV.U32 R25, RZ, RZ, R14 ;  /* 0x000000ffff197224 */ /* 0x000fe400078e000e */
[----:B------:R-:W-:Y:S01]  /*2960*/  IMAD.MOV.U32 R24, RZ, RZ, R23 ;  /* 0x000000ffff187224 */ /* 0x000fe200078e0017 */
[----:B------:R-:W-:Y:S02]  /*2970*/  @!P0 LOP3.LUT R24, R7, 0x7ff00000, RZ, 0xc0, !PT ;  /* 0x7ff0000007188812 */ /* 0x000fe400078ec0ff */
[----:B------:R-:W-:Y:S02]  /*2980*/  @!P2 LOP3.LUT R25, R3, 0x7ff00000, RZ, 0xc0, !PT ;  /* 0x7ff000000319a812 */ /* 0x000fe400078ec0ff */
[----:B------:R-:W-:Y:S01]  /*2990*/  DMUL R18, R16, R2 ;  /* 0x0000000210127228 */ /* 0x000fe20000000000 */
[----:B------:R-:W-:Y:S01]  /*29a0*/  VIADD R27, R24, 0xffffffff ;  /* 0xffffffff181b7836 */ /* 0x000fe20000000000 */
[----:B------:R-:W-:-:S04]  /*29b0*/  IADD3 R26, PT, PT, R25, -0x1, RZ ;  /* 0xffffffff191a7810 */ /* 0x000fc80007ffe0ff */
[----:B------:R-:W-:Y:S02]  /*29c0*/  ISETP.GT.U32.AND P0, PT, R26, 0x7feffffe, PT ;  /* 0x7feffffe1a00780c */ /* 0x000fe40003f04070 */
[----:B------:R-:W-:Y:S02]  /*29d0*/  DFMA R22, R18, -R6, R2 ;  /* 0x800000061216722b */ /* 0x000fe40000000002 */
[----:B------:R-:W-:-:S06]  /*29e0*/  ISETP.GT.U32.OR P0, PT, R27, 0x7feffffe, P0 ;  /* 0x7feffffe1b00780c */ /* 0x000fcc0000704470 */
[----:B------:R-:W-:-:S07]  /*29f0*/  DFMA R16, R16, R22, R18 ;  /* 0x000000161010722b */ /* 0x000fce0000000012 */
[----:B------:R-:W-:Y:S05]  /*2a00*/  @P0 BRA `(.L_x_30) ;  /* 0x00000000006c0947 */ /* 0x000fea0003800000 */
[----:B------:R-:W-:-:S04]  /*2a10*/  LOP3.LUT R13, R11, 0x7ff00000, RZ, 0xc0, !PT ;  /* 0x7ff000000b0d7812 */ /* 0x000fc800078ec0ff */
[CC--:B------:R-:W-:Y:S02]  /*2a20*/  VIADDMNMX R12, R14.reuse, -R13.reuse, 0xb9600000, !PT ;  /* 0xb96000000e0c7446 */ /* 0x0c0fe4000780090d */
[----:B------:R-:W-:Y:S02]  /*2a30*/  ISETP.GE.U32.AND P0, PT, R14, R13, PT ;  /* 0x0000000d0e00720c */ /* 0x000fe40003f06070 */
[----:B------:R-:W-:Y:S02]  /*2a40*/  VIMNMX R12, PT, PT, R12, 0x46a00000, PT ;  /* 0x46a000000c0c7848 */ /* 0x000fe40003fe0100 */
[----:B------:R-:W-:-:S05]  /*2a50*/  SEL R15, R15, 0x63400000, !P0 ;  /* 0x634000000f0f7807 */ /* 0x000fca0004000000 */
[----:B------:R-:W-:Y:S02]  /*2a60*/  IMAD.IADD R18, R12, 0x1, -R15 ;  /* 0x000000010c127824 */ /* 0x000fe400078e0a0f */
[----:B------:R-:W-:-:S03]  /*2a70*/  IMAD.MOV.U32 R12, RZ, RZ, RZ ;  /* 0x000000ffff0c7224 */ /* 0x000fc600078e00ff */
[----:B------:R-:W-:-:S06]  /*2a80*/  IADD3 R13, PT, PT, R18, 0x7fe00000, RZ ;  /* 0x7fe00000120d7810 */ /* 0x000fcc0007ffe0ff */
[----:B------:R-:W-:-:S10]  /*2a90*/  DMUL R14, R16, R12 ;  /* 0x0000000c100e7228 */ /* 0x000fd40000000000 */
[----:B------:R-:W-:-:S13]  /*2aa0*/  FSETP.GTU.AND P0, PT, |R15|, 1.469367938527859385e-39, PT ;  /* 0x001000000f00780b */ /* 0x000fda0003f0c200 */
[----:B------:R-:W-:Y:S05]  /*2ab0*/  @P0 BRA `(.L_x_31) ;  /* 0x0000000000940947 */ /* 0x000fea0003800000 */
[----:B------:R-:W-:Y:S01]  /*2ac0*/  DFMA R2, R16, -R6, R2 ;  /* 0x800000061002722b */ /* 0x000fe20000000002 */
[----:B------:R-:W-:-:S09]  /*2ad0*/  IMAD.MOV.U32 R12, RZ, RZ, RZ ;  /* 0x000000ffff0c7224 */ /* 0x000fd200078e00ff */
[C---:B------:R-:W-:Y:S02]  /*2ae0*/  FSETP.NEU.AND P0, PT, R3.reuse, RZ, PT ;  /* 0x000000ff0300720b */ /* 0x040fe40003f0d000 */
[----:B------:R-:W-:-:S04]  /*2af0*/  LOP3.LUT R11, R3, 0x80000000, R11, 0x48, !PT ;  /* 0x80000000030b7812 */ /* 0x000fc800078e480b */
[----:B------:R-:W-:-:S07]  /*2b00*/  LOP3.LUT R13, R11, R13, RZ, 0xfc, !PT ;  /* 0x0000000d0b0d7212 */ /* 0x000fce00078efcff */
[----:B------:R-:W-:Y:S05]  /*2b10*/  @!P0 BRA `(.L_x_31) ;  /* 0x00000000007c8947 */ /* 0x000fea0003800000 */
[----:B------:R-:W-:Y:S01]  /*2b20*/  IADD3 R3, PT, PT, -R18, RZ, RZ ;  /* 0x000000ff12037210 */ /* 0x000fe20007ffe1ff */
[----:B------:R-:W-:Y:S01]  /*2b30*/  IMAD.MOV.U32 R2, RZ, RZ, RZ ;  /* 0x000000ffff027224 */ /* 0x000fe200078e00ff */
[----:B------:R-:W-:-:S05]  /*2b40*/  DMUL.RP R12, R16, R12 ;  /* 0x0000000c100c7228 */ /* 0x000fca0000008000 */
[----:B------:R-:W-:-:S05]  /*2b50*/  DFMA R2, R14, -R2, R16 ;  /* 0x800000020e02722b */ /* 0x000fca0000000010 */
[----:B------:R-:W-:Y:S02]  /*2b60*/  LOP3.LUT R11, R13, R11, RZ, 0x3c, !PT ;  /* 0x0000000b0d0b7212 */ /* 0x000fe400078e3cff */
[----:B------:R-:W-:-:S04]  /*2b70*/  IADD3 R2, PT, PT, -R18, -0x43300000, RZ ;  /* 0xbcd0000012027810 */ /* 0x000fc80007ffe1ff */
[----:B------:R-:W-:-:S04]  /*2b80*/  FSETP.NEU.AND P0, PT, |R3|, R2, PT ;  /* 0x000000020300720b */ /* 0x000fc80003f0d200 */
[----:B------:R-:W-:Y:S02]  /*2b90*/  FSEL R14, R12, R14, !P0 ;  /* 0x0000000e0c0e7208 */ /* 0x000fe40004000000 */
[----:B------:R-:W-:Y:S01]  /*2ba0*/  FSEL R15, R11, R15, !P0 ;  /* 0x0000000f0b0f7208 */ /* 0x000fe20004000000 */
[----:B------:R-:W-:Y:S06]  /*2bb0*/  BRA `(.L_x_31) ;  /* 0x0000000000547947 */ /* 0x000fec0003800000 */
.L_x_30:
[----:B------:R-:W-:-:S14]  /*2bc0*/  DSETP.NAN.AND P0, PT, R12, R12, PT ;  /* 0x0000000c0c00722a */ /* 0x000fdc0003f08000 */
[----:B------:R-:W-:Y:S05]  /*2bd0*/  @P0 BRA `(.L_x_32) ;  /* 0x0000000000440947 */ /* 0x000fea0003800000 */
[----:B------:R-:W-:-:S14]  /*2be0*/  DSETP.NAN.AND P0, PT, R10, R10, PT ;  /* 0x0000000a0a00722a */ /* 0x000fdc0003f08000 */
[----:B------:R-:W-:Y:S05]  /*2bf0*/  @P0 BRA `(.L_x_33) ;  /* 0x0000000000300947 */ /* 0x000fea0003800000 */
[----:B------:R-:W-:Y:S01]  /*2c00*/  ISETP.NE.AND P0, PT, R25, R24, PT ;  /* 0x000000181900720c */ /* 0x000fe20003f05270 */
[----:B------:R-:W-:Y:S01]  /*2c10*/  IMAD.MOV.U32 R14, RZ, RZ, 0x0 ;  /* 0x00000000ff0e7424 */ /* 0x000fe200078e00ff */
[----:B------:R-:W-:-:S11]  /*2c20*/  MOV R15, 0xfff80000 ;  /* 0xfff80000000f7802 */ /* 0x000fd60000000f00 */
[----:B------:R-:W-:Y:S05]  /*2c30*/  @!P0 BRA `(.L_x_31) ;  /* 0x0000000000348947 */ /* 0x000fea0003800000 */
[----:B------:R-:W-:Y:S02]  /*2c40*/  ISETP.NE.AND P0, PT, R25, 0x7ff00000, PT ;  /* 0x7ff000001900780c */ /* 0x000fe40003f05270 */
[----:B------:R-:W-:Y:S02]  /*2c50*/  LOP3.LUT R15, R13, 0x80000000, R11, 0x48, !PT ;  /* 0x800000000d0f7812 */ /* 0x000fe400078e480b */
[----:B------:R-:W-:-:S13]  /*2c60*/  ISETP.EQ.OR P0, PT, R24, RZ, !P0 ;  /* 0x000000ff1800720c */ /* 0x000fda0004702670 */
[----:B------:R-:W-:Y:S01]  /*2c70*/  @P0 LOP3.LUT R2, R15, 0x7ff00000, RZ, 0xfc, !PT ;  /* 0x7ff000000f020812 */ /* 0x000fe200078efcff */
[----:B------:R-:W-:Y:S02]  /*2c80*/  @!P0 IMAD.MOV.U32 R14, RZ, RZ, RZ ;  /* 0x000000ffff0e8224 */ /* 0x000fe400078e00ff */
[----:B------:R-:W-:Y:S01]  /*2c90*/  @P0 IMAD.MOV.U32 R14, RZ, RZ, RZ ;  /* 0x000000ffff0e0224 */ /* 0x000fe200078e00ff */
[----:B------:R-:W-:Y:S01]  /*2ca0*/  @P0 MOV R15, R2 ;  /* 0x00000002000f0202 */ /* 0x000fe20000000f00 */
[----:B------:R-:W-:Y:S06]  /*2cb0*/  BRA `(.L_x_31) ;  /* 0x0000000000147947 */ /* 0x000fec0003800000 */
.L_x_33:
[----:B------:R-:W-:Y:S01]  /*2cc0*/  LOP3.LUT R15, R11, 0x80000, RZ, 0xfc, !PT ;  /* 0x000800000b0f7812 */ /* 0x000fe200078efcff */
[----:B------:R-:W-:Y:S01]  /*2cd0*/  IMAD.MOV.U32 R14, RZ, RZ, R10 ;  /* 0x000000ffff0e7224 */ /* 0x000fe200078e000a */
[----:B------:R-:W-:Y:S06]  /*2ce0*/  BRA `(.L_x_31) ;  /* 0x0000000000087947 */ /* 0x000fec0003800000 */
.L_x_32:
[----:B------:R-:W-:Y:S01]  /*2cf0*/  LOP3.LUT R15, R13, 0x80000, RZ, 0xfc, !PT ;  /* 0x000800000d0f7812 */ /* 0x000fe200078efcff */
[----:B------:R-:W-:-:S07]  /*2d00*/  IMAD.MOV.U32 R14, RZ, RZ, R12 ;  /* 0x000000ffff0e7224 */ /* 0x000fce00078e000c */
.L_x_31:
[----:B------:R-:W-:Y:S05]  /*2d10*/  BSYNC.RECONVERGENT B2 ;  /* 0x0000000000027941 */ /* 0x000fea0003800200 */
.L_x_29:
[----:B------:R-:W-:Y:S01]  /*2d20*/  MOV R2, R8 ;  /* 0x0000000800027202 */ /* 0x000fe20000000f00 */
[----:B------:R-:W-:-:S04]  /*2d30*/  IMAD.MOV.U32 R3, RZ, RZ, 0x0 ;  /* 0x00000000ff037424 */ /* 0x000fc800078e00ff */
[----:B------:R-:W-:Y:S05]  /*2d40*/  RET.REL.NODEC R2 `(_Z2KAPfS_S_S_fi) ;  /* 0xffffffd002ac7950 */ /* 0x000fea0003c3ffff */
.L_x_34:
[----:B------:R-:W-:-:S00]  /*2d50*/  BRA `(.L_x_34) ;  /* 0xfffffffc00fc7947 */ /* 0x000fc0000383ffff */
[----:B------:R-:W-:-:S00]  /*2d60*/  NOP ;  /* 0x0000000000007918 */ /* 0x000fc00000000000 */
        /* <DEDUP_REMOVED lines=9> */
.L_x_323:


//--------------------- .text._Z14beta_constrainPfS_S_fii --------------------------
	.section	.text._Z14beta_constrainPfS_S_fii,"ax",@progbits
	.align	128
        .global         _Z14beta_constrainPfS_S_fii
        .type           _Z14beta_constrainPfS_S_fii,@function
        .size           _Z14beta_constrainPfS_S_fii,(.L_x_324 - _Z14beta_constrainPfS_S_fii)
        .other          _Z14beta_constrainPfS_S_fii,@"STO_CUDA_ENTRY STV_DEFAULT"
_Z14beta_constrainPfS_S_fii:
.text._Z14beta_constrainPfS_S_fii:
[----:B------:R-:W-:Y:S01]  /*0000*/  LDC R1, c[0x0][0x37c] ;  /* 0x0000df00ff017b82 */ /* 0x000fe20000000800 */
[----:B------:R-:W0:Y:S01]  /*0010*/  S2R R7, SR_TID.X ;  /* 0x0000000000077919 */ /* 0x000e220000002100 */
[----:B------:R-:W0:Y:S01]  /*0020*/  LDCU UR4, c[0x0][0x360] ;  /* 0x00006c00ff0477ac */ /* 0x000e220008000800 */
[----:B------:R-:W-:Y:S01]  /*0030*/  BSSY.RECONVERGENT B0, `(.L_x_35) ;  /* 0x00001fc000007945 */ /* 0x000fe20003800200 */
[----:B------:R-:W0:Y:S01]  /*0040*/  S2R R0, SR_CTAID.X ;  /* 0x0000000000007919 */ /* 0x000e220000002500 */
[----:B------:R-:W1:Y:S01]  /*0050*/  LDCU UR6, c[0x0][0x39c] ;  /* 0x00007380ff0677ac */ /* 0x000e620008000800 */
[----:B0-----:R-:W-:-:S05]  /*0060*/  IMAD R7, R0, UR4, R7 ;  /* 0x0000000400077c24 */ /* 0x001fca000f8e0207 */
[----:B-1----:R-:W-:-:S04]  /*0070*/  ISETP.GE.AND P0, PT, R7, UR6, PT ;  /* 0x0000000607007c0c */ /* 0x002fc8000bf06270 */
[----:B------:R-:W-:-:S13]  /*0080*/  ISETP.LT.OR P0, PT, R7, RZ, P0 ;  /* 0x000000ff0700720c */ /* 0x000fda0000701670 */
[----:B------:R-:W-:Y:S05]  /*0090*/  @P0 BRA `(.L_x_36) ;  /* 0x0000001c00d40947 */ /* 0x000fea0003800000 */
[----:B------:R-:W-:Y:S01]  /*00a0*/  ISETP.NE.AND P0, PT, R7, RZ, PT ;  /* 0x000000ff0700720c */ /* 0x000fe20003f05270 */
[----:B------:R-:W0:Y:S08]  /*00b0*/  LDC.64 R16, c[0x0][0x358] ;  /* 0x0000d600ff107b82 */ /* 0x000e300000000a00 */
[----:B------:R-:W1:Y:S08]  /*00c0*/  LDC R6, c[0x0][0x3a0] ;  /* 0x0000e800ff067b82 */ /* 0x000e700000000800 */
[----:B------:R-:W2:Y:S08]  /*00d0*/  LDC.64 R2, c[0x0][0x390] ;  /* 0x0000e400ff027b82 */ /* 0x000eb00000000a00 */
[----:B------:R-:W3:Y:S01]  /*00e0*/  @!P0 LDC.64 R14, c[0x0][0x388] ;  /* 0x0000e200ff0e8b82 */ /* 0x000ee20000000a00 */
[----:B0-----:R-:W-:-:S02]  /*00f0*/  @!P0 R2UR UR8, R16 ;  /* 0x00000000100882ca */ /* 0x001fc400000e0000 */
[C---:B------:R-:W-:Y:S02]  /*0100*/  @!P0 R2UR UR9, R17.reuse ;  /* 0x00000000110982ca */ /* 0x040fe400000e0000 */
[----:B------:R-:W-:Y:S02]  /*0110*/  @!P0 R2UR UR4, R16 ;  /* 0x00000000100482ca */ /* 0x000fe400000e0000 */
[----:B------:R-:W-:Y:S01]  /*0120*/  @!P0 R2UR UR5, R17 ;  /* 0x00000000110582ca */ /* 0x000fe200000e0000 */
[----:B------:R-:W0:Y:S01]  /*0130*/  LDC.64 R4, c[0x0][0x388] ;  /* 0x0000e200ff047b82 */ /* 0x000e220000000a00 */
[----:B-1----:R-:W-:-:S04]  /*0140*/  IMAD R6, R6, UR6, RZ ;  /* 0x0000000606067c24 */ /* 0x002fc8000f8e02ff */
[----:B--2---:R-:W-:-:S07]  /*0150*/  @!P0 IMAD.WIDE R12, R6, 0x4, R2 ;  /* 0x00000004060c8825 */ /* 0x004fce00078e0202 */
[----:B------:R-:W2:Y:S01]  /*0160*/  @!P0 LDG.E R12, desc[UR4][R12.64] ;  /* 0x000000040c0c8981 */ /* 0x000ea2000c1e1900 */
[C---:B------:R-:W-:Y:S02]  /*0170*/  R2UR UR4, R16.reuse ;  /* 0x00000000100472ca */ /* 0x040fe400000e0000 */
[C---:B------:R-:W-:Y:S01]  /*0180*/  R2UR UR5, R17.reuse ;  /* 0x00000000110572ca */ /* 0x040fe200000e0000 */
[----:B---3--:R-:W2:Y:S01]  /*0190*/  @!P0 LDG.E R15, desc[UR8][R14.64] ;  /* 0x000000080e0f8981 */ /* 0x008ea2000c1e1900 */
[----:B------:R-:W-:Y:S02]  /*01a0*/  R2UR UR8, R16 ;  /* 0x00000000100872ca */ /* 0x000fe400000e0000 */
[----:B------:R-:W-:Y:S01]  /*01b0*/  R2UR UR9, R17 ;  /* 0x00000000110972ca */ /* 0x000fe200000e0000 */
[C---:B------:R-:W-:Y:S02]  /*01c0*/  IMAD.IADD R9, R7.reuse, 0x1, R6 ;  /* 0x0000000107097824 */ /* 0x040fe400078e0206 */
[----:B0-----:R-:W-:-:S04]  /*01d0*/  IMAD.WIDE.U32 R10, R7, 0x4, R4 ;  /* 0x00000004070a7825 */ /* 0x001fc800078e0004 */
[----:B------:R-:W-:-:S05]  /*01e0*/  IMAD.WIDE R8, R9, 0x4, R2 ;  /* 0x0000000409087825 */ /* 0x000fca00078e0202 */
[----:B------:R-:W3:Y:S04]  /*01f0*/  LDG.E R0, desc[UR4][R8.64] ;  /* 0x0000000408007981 */ /* 0x000ee8000c1e1900 */
[----:B------:R-:W3:Y:S01]  /*0200*/  LDG.E R11, desc[UR8][R10.64] ;  /* 0x000000080a0b7981 */ /* 0x000ee2000c1e1900 */
[----:B------:R-:W0:Y:S01]  /*0210*/  @!P0 LDC.64 R18, c[0x0][0x380] ;  /* 0x0000e000ff128b82 */ /* 0x000e220000000a00 */
[----:B------:R-:W-:Y:S02]  /*0220*/  @!P0 R2UR UR4, R16 ;  /* 0x00000000100482ca */ /* 0x000fe400000e0000 */
[----:B------:R-:W-:Y:S01]  /*0230*/  @!P0 R2UR UR5, R17 ;  /* 0x00000000110582ca */ /* 0x000fe200000e0000 */
[----:B--2---:R-:W-:-:S12]  /*0240*/  @!P0 FMUL R15, R12, R15 ;  /* 0x0000000f0c0f8220 */ /* 0x004fd80000400000 */
[----:B0-----:R0:W-:Y:S01]  /*0250*/  @!P0 STG.E desc[UR4][R18.64], R15 ;  /* 0x0000000f12008986 */ /* 0x0011e2000c101904 */
[----:B---3--:R-:W-:Y:S01]  /*0260*/  FMUL R0, R0, R11 ;  /* 0x0000000b00007220 */ /* 0x008fe20000400000 */
[----:B0-----:R-:W-:Y:S06]  /*0270*/  @!P0 BRA `(.L_x_36) ;  /* 0x0000001c005c8947 */ /* 0x001fec0003800000 */
[----:B------:R-:W-:Y:S01]  /*0280*/  ISETP.GE.U32.AND P0, PT, R7, 0x3, PT ;  /* 0x000000030700780c */ /* 0x000fe20003f06070 */
[----:B------:R-:W-:Y:S01]  /*0290*/  BSSY.RECONVERGENT B1, `(.L_x_37) ;  /* 0x00000da000017945 */ /* 0x000fe20003800200 */
[----:B------:R-:W-:-:S11]  /*02a0*/  CS2R R8, SRZ ;  /* 0x0000000000087805 */ /* 0x000fd6000001ff00 */
[----:B------:R-:W-:Y:S05]  /*02b0*/  @!P0 BRA `(.L_x_38) ;  /* 0x0000000c005c8947 */ /* 0x000fea0003800000 */
[----:B------:R-:W-:Y:S01]  /*02c0*/  VIADD R14, R7, 0xfffffffd ;  /* 0xfffffffd070e7836 */ /* 0x000fe20000000000 */
[----:B------:R-:W-:Y:S01]  /*02d0*/  BSSY.RECONVERGENT B2, `(.L_x_39) ;  /* 0x000005d000027945 */ /* 0x000fe20003800200 */
[----:B------:R-:W-:Y:S02]  /*02e0*/  IMAD.MOV.U32 R15, RZ, RZ, RZ ;  /* 0x000000ffff0f7224 */ /* 0x000fe400078e00ff */
[----:B------:R-:W-:Y:S01]  /*02f0*/  IMAD.MOV.U32 R13, RZ, RZ, 0x2 ;  /* 0x00000002ff0d7424 */ /* 0x000fe200078e00ff */
[C---:B------:R-:W-:Y:S02]  /*0300*/  ISETP.GE.U32.AND P0, PT, R14.reuse, 0x1e, PT ;  /* 0x0000001e0e00780c */ /* 0x040fe40003f06070 */
[----:B------:R-:W-:-:S04]  /*0310*/  LEA.HI R14, R14, 0x1, RZ, 0x1f ;  /* 0x000000010e0e7811 */ /* 0x000fc800078ff8ff */
[----:B------:R-:W-:-:S07]  /*0320*/  LOP3.LUT R23, R14, 0xf, RZ, 0xc0, !PT ;  /* 0x0000000f0e177812 */ /* 0x000fce00078ec0ff */
[----:B------:R-:W-:Y:S05]  /*0330*/  @!P0 BRA `(.L_x_40) ;  /* 0x0000000400588947 */ /* 0x000fea0003800000 */
[----:B------:R-:W0:Y:S01]  /*0340*/  LDC.64 R8, c[0x0][0x390] ;  /* 0x0000e400ff087b82 */ /* 0x000e220000000a00 */
[----:B------:R-:W1:Y:S01]  /*0350*/  LDCU.64 UR4, c[0x0][0x388] ;  /* 0x00007100ff0477ac */ /* 0x000e620008000a00 */
[----:B------:R-:W-:Y:S01]  /*0360*/  LOP3.LUT R20, R14, 0x7ffffff0, RZ, 0xc0, !PT ;  /* 0x7ffffff00e147812 */ /* 0x000fe200078ec0ff */
[----:B------:R-:W-:Y:S01]  /*0370*/  BSSY.RECONVERGENT B3, `(.L_x_41) ;  /* 0x0000051000037945 */ /* 0x000fe20003800200 */
[----:B------:R-:W-:Y:S02]  /*0380*/  VIADD R19, R6, 0x2 ;  /* 0x0000000206137836 */ /* 0x000fe40000000000 */
[----:B------:R-:W-:Y:S02]  /*0390*/  IMAD.MOV.U32 R15, RZ, RZ, RZ ;  /* 0x000000ffff0f7224 */ /* 0x000fe400078e00ff */
[----:B------:R-:W-:Y:S02]  /*03a0*/  IMAD.MOV.U32 R18, RZ, RZ, RZ ;  /* 0x000000ffff127224 */ /* 0x000fe400078e00ff */
[----:B------:R-:W-:Y:S01]  /*03b0*/  IMAD.MOV R20, RZ, RZ, -R20 ;  /* 0x000000ffff147224 */ /* 0x000fe200078e0a14 */
[----:B-1----:R-:W-:-:S04]  /*03c0*/  UIADD3 UR4, UP0, UPT, UR4, 0x40, URZ ;  /* 0x0000004004047890 */ /* 0x002fc8000ff1e0ff */
[----:B------:R-:W-:Y:S01]  /*03d0*/  UIADD3.X UR5, UPT, UPT, URZ, UR5, URZ, UP0, !UPT ;  /* 0x00000005ff057290 */ /* 0x000fe200087fe4ff */
[----:B0-----:R-:W-:Y:S01]  /*03e0*/  IADD3 R8, P0, PT, R8, 0x40, RZ ;  /* 0x0000004008087810 */ /* 0x001fe20007f1e0ff */
[----:B------:R-:W-:-:S04]  /*03f0*/  IMAD.U32 R21, RZ, RZ, UR4 ;  /* 0x00000004ff157e24 */ /* 0x000fc8000f8e00ff */
[----:B------:R-:W-:Y:S02]  /*0400*/  IMAD.X R9, RZ, RZ, R9, P0 ;  /* 0x000000ffff097224 */ /* 0x000fe400000e0609 */
[----:B------:R-:W-:-:S07]  /*0410*/  IMAD.U32 R22, RZ, RZ, UR5 ;  /* 0x00000005ff167e24 */ /* 0x000fce000f8e00ff */
.L_x_42:
[C---:B------:R-:W-:Y:S01]  /*0420*/  R2UR UR8, R16.reuse ;  /* 0x00000000100872ca */ /* 0x040fe200000e0000 */
[----:B------:R-:W-:Y:S01]  /*0430*/  IMAD.WIDE R12, R19, 0x4, R8 ;  /* 0x00000004130c7825 */ /* 0x000fe200078e0208 */
[C---:B------:R-:W-:Y:S02]  /*0440*/  R2UR UR9, R17.reuse ;  /* 0x00000000110972ca */ /* 0x040fe400000e0000 */
[----:B------:R-:W-:Y:S01]  /*0450*/  R2UR UR4, R16 ;  /* 0x00000000100472ca */ /* 0x000fe200000e0000 */
[----:B------:R-:W-:Y:S01]  /*0460*/  IMAD.MOV.U32 R10, RZ, RZ, R21 ;  /* 0x000000ffff0a7224 */ /* 0x000fe200078e0015 */
[----:B------:R-:W-:Y:S01]  /*0470*/  R2UR UR5, R17 ;  /* 0x00000000110572ca */ /* 0x000fe200000e0000 */
[----:B------:R-:W-:-:S08]  /*0480*/  IMAD.MOV.U32 R11, RZ, RZ, R22 ;  /* 0x000000ffff0b7224 */ /* 0x000fd000078e0016 */
[----:B------:R-:W2:Y:S04]  /*0490*/  LDG.E R21, desc[UR8][R10.64+-0x38] ;  /* 0xffffc8080a157981 */ /* 0x000ea8000c1e1900 */
[----:B------:R-:W2:Y:S01]  /*04a0*/  LDG.E R22, desc[UR4][R12.64+-0x40] ;  /* 0xffffc0040c167981 */ /* 0x000ea2000c1e1900 */
[C---:B------:R-:W-:Y:S02]  /*04b0*/  R2UR UR12, R16.reuse ;  /* 0x00000000100c72ca */ /* 0x040fe400000e0000 */
[C---:B------:R-:W-:Y:S01]  /*04c0*/  R2UR UR13, R17.reuse ;  /* 0x00000000110d72ca */ /* 0x040fe200000e0000 */
[----:B------:R-:W3:Y:S01]  /*04d0*/  LDG.E R25, desc[UR8][R10.64+-0x30] ;  /* 0xffffd0080a197981 */ /* 0x000ee2000c1e1900 */
[----:B------:R-:W-:Y:S02]  /*04e0*/  R2UR UR10, R16 ;  /* 0x00000000100a72ca */ /* 0x000fe400000e0000 */
[----:B------:R-:W-:Y:S01]  /*04f0*/  R2UR UR11, R17 ;  /* 0x00000000110b72ca */ /* 0x000fe200000e0000 */
[----:B------:R-:W3:Y:S08]  /*0500*/  LDG.E R24, desc[UR4][R12.64+-0x38] ;  /* 0xffffc8040c187981 */ /* 0x000ef0000c1e1900 */
[----:B------:R-:W4:Y:S01]  /*0510*/  LDG.E R26, desc[UR12][R10.64+0x28] ;  /* 0x0000280c0a1a7981 */ /* 0x000f22000c1e1900 */
[----:B--2---:R-:W-:-:S03]  /*0520*/  FFMA R21, R22, R21, R15 ;  /* 0x0000001516157223 */ /* 0x004fc6000000000f */
[----:B------:R-:W2:Y:S04]  /*0530*/  LDG.E R15, desc[UR12][R10.64+-0x28] ;  /* 0xffffd80c0a0f7981 */ /* 0x000ea8000c1e1900 */
[----:B------:R-:W2:Y:S01]  /*0540*/  LDG.E R22, desc[UR10][R12.64+-0x30] ;  /* 0xffffd00a0c167981 */ /* 0x000ea2000c1e1900 */
[----:B---3--:R-:W-:-:S03]  /*0550*/  FFMA R21, R24, R25, R21 ;  /* 0x0000001918157223 */ /* 0x008fc60000000015 */
[----:B------:R-:W3:Y:S04]  /*0560*/  LDG.E R25, desc[UR8][R10.64+-0x20] ;  /* 0xffffe0080a197981 */ /* 0x000ee8000c1e1900 */
[----:B------:R-:W3:Y:S01]  /*0570*/  LDG.E R24, desc[UR4][R12.64+-0x28] ;  /* 0xffffd8040c187981 */ /* 0x000ee2000c1e1900 */
        /* <DEDUP_REMOVED lines=25> */
[----:B------:R-:W4:Y:S01]  /*0710*/  LDG.E R21, desc[UR10][R12.64+0x20] ;  /* 0x0000200a0c157981 */ /* 0x000f22000c1e1900 */
[C---:B------:R-:W-:Y:S02]  /*0720*/  R2UR UR14, R16.reuse ;  /* 0x00000000100e72ca */ /* 0x040fe400000e0000 */
[C---:B------:R-:W-:Y:S01]  /*0730*/  R2UR UR15, R17.reuse ;  /* 0x00000000110f72ca */ /* 0x040fe200000e0000 */
[----:B------:R-:W2:Y:S01]  /*0740*/  LDG.E R22, desc[UR8][R10.64+0x30] ;  /* 0x000030080a167981 */ /* 0x000ea2000c1e1900 */
[----:B------:R-:W-:Y:S02]  /*0750*/  R2UR UR16, R16 ;  /* 0x00000000101072ca */ /* 0x000fe400000e0000 */
[----:B------:R-:W-:Y:S01]  /*0760*/  R2UR UR17, R17 ;  /* 0x00000000111172ca */ /* 0x000fe200000e0000 */
[----:B---3--:R-:W-:Y:S02]  /*0770*/  FFMA R24, R24, R25, R15 ;  /* 0x0000001918187223 */ /* 0x008fe4000000000f */
[----:B------:R-:W2:Y:S06]  /*0780*/  LDG.E R15, desc[UR4][R12.64+0x28] ;  /* 0x000028040c0f7981 */ /* 0x000eac000c1e1900 */
[----:B------:R-:W3:Y:S04]  /*0790*/  LDG.E R28, desc[UR14][R12.64+0x38] ;  /* 0x0000380e0c1c7981 */ /* 0x000ee8000c1e1900 */
[----:B------:R-:W3:Y:S01]  /*07a0*/  LDG.E R25, desc[UR16][R10.64+0x40] ;  /* 0x000040100a197981 */ /* 0x000ee2000c1e1900 */
[----:B----4-:R-:W-:-:S03]  /*07b0*/  FFMA R24, R21, R26, R24 ;  /* 0x0000001a15187223 */ /* 0x010fc60000000018 */
[----:B------:R-:W4:Y:S04]  /*07c0*/  LDG.E R21, desc[UR12][R10.64+0x38] ;  /* 0x0000380c0a157981 */ /* 0x000f28000c1e1900 */
[----:B------:R-:W4:Y:S01]  /*07d0*/  LDG.E R26, desc[UR10][R12.64+0x30] ;  /* 0x0000300a0c1a7981 */ /* 0x000f22000c1e1900 */
[----:B------:R-:W-:-:S05]  /*07e0*/  VIADD R20, R20, 0x10 ;  /* 0x0000001014147836 */ /* 0x000fca0000000000 */
[----:B------:R-:W-:Y:S01]  /*07f0*/  ISETP.NE.AND P0, PT, R20, RZ, PT ;  /* 0x000000ff1400720c */ /* 0x000fe20003f05270 */
[----:B--2---:R-:W-:Y:S01]  /*0800*/  FFMA R15, R15, R22, R24 ;  /* 0x000000160f0f7223 */ /* 0x004fe20000000018 */
[----:B------:R-:W-:Y:S02]  /*0810*/  VIADD R18, R18, 0x20 ;  /* 0x0000002012127836 */ /* 0x000fe40000000000 */
[----:B------:R-:W-:Y:S02]  /*0820*/  VIADD R19, R19, 0x20 ;  /* 0x0000002013137836 */ /* 0x000fe40000000000 */
[----:B----4-:R-:W-:Y:S01]  /*0830*/  FFMA R15, R26, R21, R15 ;  /* 0x000000151a0f7223 */ /* 0x010fe2000000000f */
[----:B------:R-:W-:-:S03]  /*0840*/  IADD3 R21, P1, PT, R10, 0x80, RZ ;  /* 0x000000800a157810 */ /* 0x000fc60007f3e0ff */
[----:B---3--:R-:W-:Y:S02]  /*0850*/  FFMA R15, R28, R25, R15 ;  /* 0x000000191c0f7223 */ /* 0x008fe4000000000f */
[----:B------:R-:W-:Y:S01]  /*0860*/  IMAD.X R22, RZ, RZ, R11, P1 ;  /* 0x000000ffff167224 */ /* 0x000fe200008e060b */
[----:B------:R-:W-:Y:S07]  /*0870*/  @P0 BRA `(.L_x_42) ;  /* 0xfffffff800e80947 */ /* 0x000fee000383ffff */
[----:B------:R-:W-:Y:S05]  /*0880*/  BSYNC.RECONVERGENT B3 ;  /* 0x0000000000037941 */ /* 0x000fea0003800200 */
.L_x_41:
[----:B------:R-:W-:-:S07]  /*0890*/  VIADD R13, R18, 0x2 ;  /* 0x00000002120d7836 */ /* 0x000fce0000000000 */
.L_x_40:
[----:B------:R-:W-:Y:S05]  /*08a0*/  BSYNC.RECONVERGENT B2 ;  /* 0x0000000000027941 */ /* 0x000fea0003800200 */
.L_x_39:
[----:B------:R-:W-:Y:S01]  /*08b0*/  ISETP.NE.AND P0, PT, R23, RZ, PT ;  /* 0x000000ff1700720c */ /* 0x000fe20003f05270 */
[----:B------:R-:W-:-:S12]  /*08c0*/  BSSY.RECONVERGENT B2, `(.L_x_43) ;  /* 0x0000074000027945 */ /* 0x000fd80003800200 */
[----:B------:R-:W-:Y:S05]  /*08d0*/  @!P0 BRA `(.L_x_44) ;  /* 0x0000000400c88947 */ /* 0x000fea0003800000 */
[----:B------:R-:W-:Y:S01]  /*08e0*/  ISETP.GE.U32.AND P0, PT, R23, 0x8, PT ;  /* 0x000000081700780c */ /* 0x000fe20003f06070 */
[----:B------:R-:W-:Y:S01]  /*08f0*/  BSSY.RECONVERGENT B3, `(.L_x_45) ;  /* 0x0000034000037945 */ /* 0x000fe20003800200 */
[----:B------:R-:W-:-:S04]  /*0900*/  LOP3.LUT R28, R14, 0x7, RZ, 0xc0, !PT ;  /* 0x000000070e1c7812 */ /* 0x000fc800078ec0ff */
[----:B------:R-:W-:-:S07]  /*0910*/  ISETP.NE.AND P1, PT, R28, RZ, PT ;  /* 0x000000ff1c00720c */ /* 0x000fce0003f25270 */
[----:B------:R-:W-:Y:S06]  /*0920*/  @!P0 BRA `(.L_x_46) ;  /* 0x0000000000c08947 */ /* 0x000fec0003800000 */
[----:B------:R-:W-:Y:S01]  /*0930*/  R2UR UR8, R16 ;  /* 0x00000000100872ca */ /* 0x000fe200000e0000 */
[----:B------:R-:W-:Y:S01]  /*0940*/  IMAD.IADD R9, R6, 0x1, R13 ;  /* 0x0000000106097824 */ /* 0x000fe200078e020d */
[----:B------:R-:W-:Y:S01]  /*0950*/  R2UR UR9, R17 ;  /* 0x00000000110972ca */ /* 0x000fe200000e0000 */
[----:B------:R-:W-:Y:S01]  /*0960*/  IMAD.WIDE.U32 R10, R13, 0x4, R4 ;  /* 0x000000040d0a7825 */ /* 0x000fe200078e0004 */
[C---:B------:R-:W-:Y:S02]  /*0970*/  R2UR UR4, R16.reuse ;  /* 0x00000000100472ca */ /* 0x040fe400000e0000 */
[----:B------:R-:W-:Y:S01]  /*0980*/  R2UR UR5, R17 ;  /* 0x00000000110572ca */ /* 0x000fe200000e0000 */
[----:B------:R-:W-:Y:S01]  /*0990*/  IMAD.WIDE R8, R9, 0x4, R2 ;  /* 0x0000000409087825 */ /* 0x000fe200078e0202 */
[----:B------:R-:W-:Y:S02]  /*09a0*/  R2UR UR12, R16 ;  /* 0x00000000100c72ca */ /* 0x000fe400000e0000 */
[----:B------:R-:W-:-:S02]  /*09b0*/  R2UR UR13, R17 ;  /* 0x00000000110d72ca */ /* 0x000fc400000e0000 */
[C---:B------:R-:W-:Y:S02]  /*09c0*/  R2UR UR10, R16.reuse ;  /* 0x00000000100a72ca */ /* 0x040fe400000e0000 */
[----:B------:R-:W-:Y:S01]  /*09d0*/  R2UR UR11, R17 ;  /* 0x00000000110b72ca */ /* 0x000fe200000e0000 */
[----:B------:R-:W2:Y:S04]  /*09e0*/  LDG.E R20, desc[UR8][R10.64] ;  /* 0x000000080a147981 */ /* 0x000ea8000c1e1900 */
[----:B------:R-:W2:Y:S04]  /*09f0*/  LDG.E R18, desc[UR4][R8.64] ;  /* 0x0000000408127981 */ /* 0x000ea8000c1e1900 */
[----:B------:R-:W3:Y:S04]  /*0a00*/  LDG.E R22, desc[UR12][R10.64+0x8] ;  /* 0x0000080c0a167981 */ /* 0x000ee8000c1e1900 */
        /* <DEDUP_REMOVED lines=11> */
[C---:B------:R-:W-:Y:S01]  /*0ac0*/  R2UR UR21, R17.reuse ;  /* 0x00000000111572ca */ /* 0x040fe200000e0000 */
[----:B------:R-:W5:Y:S01]  /*0ad0*/  LDG.E R27, desc[UR8][R10.64+0x38] ;  /* 0x000038080a1b7981 */ /* 0x000f62000c1e1900 */
[C---:B------:R-:W-:Y:S02]  /*0ae0*/  R2UR UR22, R16.reuse ;  /* 0x00000000101672ca */ /* 0x040fe400000e0000 */
[C---:B------:R-:W-:Y:S01]  /*0af0*/  R2UR UR23, R17.reuse ;  /* 0x00000000111772ca */ /* 0x040fe200000e0000 */
[----:B------:R-:W5:Y:S01]  /*0b00*/  LDG.E R23, desc[UR16][R10.64+0x20] ;  /* 0x000020100a177981 */ /* 0x000f62000c1e1900 */
[----:B------:R-:W-:Y:S02]  /*0b10*/  R2UR UR24, R16 ;  /* 0x00000000101872ca */ /* 0x000fe400000e0000 */
[----:B------:R-:W-:-:S05]  /*0b20*/  R2UR UR25, R17 ;  /* 0x00000000111972ca */ /* 0x000fca00000e0000 */
[----:B------:R-:W5:Y:S08]  /*0b30*/  LDG.E R26, desc[UR20][R10.64+0x28] ;  /* 0x000028140a1a7981 */ /* 0x000f70000c1e1900 */
[----:B------:R-:W5:Y:S01]  /*0b40*/  LDG.E R24, desc[UR24][R8.64+0x38] ;  /* 0x0000381808187981 */ /* 0x000f62000c1e1900 */
[----:B--2---:R-:W-:-:S03]  /*0b50*/  FFMA R20, R18, R20, R15 ;  /* 0x0000001412147223 */ /* 0x004fc6000000000f */
[----:B------:R-:W2:Y:S04]  /*0b60*/  LDG.E R15, desc[UR12][R10.64+0x18] ;  /* 0x0000180c0a0f7981 */ /* 0x000ea8000c1e1900 */
[----:B------:R-:W2:Y:S01]  /*0b70*/  LDG.E R18, desc[UR10][R8.64+0x18] ;  /* 0x0000180a08127981 */ /* 0x000ea2000c1e1900 */
[----:B---3--:R-:W-:-:S03]  /*0b80*/  FFMA R29, R21, R22, R20 ;  /* 0x00000016151d7223 */ /* 0x008fc60000000014 */
[----:B------:R-:W5:Y:S04]  /*0b90*/  LDG.E R22, desc[UR14][R8.64+0x20] ;  /* 0x0000200e08167981 */ /* 0x000f68000c1e1900 */
[----:B------:R-:W3:Y:S04]  /*0ba0*/  LDG.E R21, desc[UR18][R8.64+0x28] ;  /* 0x0000281208157981 */ /* 0x000ee8000c1e1900 */
[----:B------:R-:W3:Y:S01]  /*0bb0*/  LDG.E R20, desc[UR22][R8.64+0x30] ;  /* 0x0000301608147981 */ /* 0x000ee2000c1e1900 */
[----:B----4-:R-:W-:Y:S01]  /*0bc0*/  FFMA R19, R19, R12, R29 ;  /* 0x0000000c13137223 */ /* 0x010fe2000000001d */
[----:B------:R-:W-:-:S03]  /*0bd0*/  VIADD R13, R13, 0x10 ;  /* 0x000000100d0d7836 */ /* 0x000fc60000000000 */
[----:B--2---:R-:W-:-:S04]  /*0be0*/  FFMA R15, R18, R15, R19 ;  /* 0x0000000f120f7223 */ /* 0x004fc80000000013 */
[----:B-----5:R-:W-:-:S04]  /*0bf0*/  FFMA R22, R22, R23, R15 ;  /* 0x0000001716167223 */ /* 0x020fc8000000000f */
[----:B---3--:R-:W-:-:S04]  /*0c00*/  FFMA R21, R21, R26, R22 ;  /* 0x0000001a15157223 */ /* 0x008fc80000000016 */
[----:B------:R-:W-:-:S04]  /*0c10*/  FFMA R21, R20, R25, R21 ;  /* 0x0000001914157223 */ /* 0x000fc80000000015 */
[----:B------:R-:W-:-:S07]  /*0c20*/  FFMA R15, R24, R27, R21 ;  /* 0x0000001b180f7223 */ /* 0x000fce0000000015 */
.L_x_46:
[----:B------:R-:W-:Y:S05]  /*0c30*/  BSYNC.RECONVERGENT B3 ;  /* 0x0000000000037941 */ /* 0x000fea0003800200 */
.L_x_45:
        /* <DEDUP_REMOVED lines=26> */
[----:B------:R-:W3:Y:S01]  /*0de0*/  LDG.E R19, desc[UR10][R10.64+0x8] ;  /* 0x0000080a0a137981 */ /* 0x000ee2000c1e1900 */
[----:B------:R-:W-:Y:S02]  /*0df0*/  R2UR UR20, R16 ;  /* 0x00000000101472ca */ /* 0x000fe400000e0000 */
[----:B------:R-:W-:Y:S01]  /*0e00*/  R2UR UR21, R17 ;  /* 0x00000000111572ca */ /* 0x000fe200000e0000 */
[----:B------:R-:W4:Y:S04]  /*0e10*/  LDG.E R21, desc[UR14][R10.64+0x10] ;  /* 0x0000100e0a157981 */ /* 0x000f28000c1e1900 */
[----:B------:R-:W4:Y:S04]  /*0e20*/  LDG.E R22, desc[UR16][R8.64+0x10] ;  /* 0x0000101008167981 */ /* 0x000f28000c1e1900 */
[----:B------:R-:W5:Y:S04]  /*0e30*/  LDG.E R23, desc[UR18][R10.64+0x18] ;  /* 0x000018120a177981 */ /* 0x000f68000c1e1900 */
[----:B------:R-:W5:Y:S01]  /*0e40*/  LDG.E R24, desc[UR20][R8.64+0x18] ;  /* 0x0000181408187981 */ /* 0x000f62000c1e1900 */
[----:B------:R-:W-:-:S02]  /*0e50*/  VIADD R13, R13, 0x8 ;  /* 0x000000080d0d7836 */ /* 0x000fc40000000000 */
[----:B--2---:R-:W-:-:S04]  /*0e60*/  FFMA R12, R12, R18, R15 ;  /* 0x000000120c0c7223 */ /* 0x004fc8000000000f */
[----:B---3--:R-:W-:-:S04]  /*0e70*/  FFMA R12, R19, R20, R12 ;  /* 0x00000014130c7223 */ /* 0x008fc8000000000c */
[----:B----4-:R-:W-:-:S04]  /*0e80*/  FFMA R12, R21, R22, R12 ;  /* 0x00000016150c7223 */ /* 0x010fc8000000000c */
[----:B-----5:R-:W-:-:S07]  /*0e90*/  FFMA R15, R23, R24, R12 ;  /* 0x00000018170f7223 */ /* 0x020fce000000000c */
.L_x_48:
[----:B------:R-:W-:Y:S05]  /*0ea0*/  BSYNC.RECONVERGENT B3 ;  /* 0x0000000000037941 */ /* 0x000fea0003800200 */
.L_x_47:
[----:B------:R-:W-:Y:S05]  /*0eb0*/  @!P1 BRA `(.L_x_44) ;  /* 0x0000000000509947 */ /* 0x000fea0003800000 */
[----:B------:R-:W-:-:S04]  /*0ec0*/  IMAD.WIDE.U32 R8, R13, 0x4, R4 ;  /* 0x000000040d087825 */ /* 0x000fc800078e0004 */
[----:B------:R-:W-:Y:S02]  /*0ed0*/  IMAD.MOV R14, RZ, RZ, -R14 ;  /* 0x000000ffff0e7224 */ /* 0x000fe400078e0a0e */
[----:B------:R-:W-:Y:S02]  /*0ee0*/  IMAD.MOV.U32 R12, RZ, RZ, R8 ;  /* 0x000000ffff0c7224 */ /* 0x000fe400078e0008 */
[----:B------:R-:W-:Y:S02]  /*0ef0*/  IMAD.MOV.U32 R11, RZ, RZ, R9 ;  /* 0x000000ffff0b7224 */ /* 0x000fe400078e0009 */
[----:B------:R-:W-:-:S07]  /*0f00*/  IMAD.IADD R13, R6, 0x1, R13 ;  /* 0x00000001060d7824 */ /* 0x000fce00078e020d */
.L_x_49:
[C---:B------:R-:W-:Y:S01]  /*0f10*/  R2UR UR4, R16.reuse ;  /* 0x00000000100472ca */ /* 0x040fe200000e0000 */
[----:B------:R-:W-:Y:S01]  /*0f20*/  IMAD.WIDE R8, R13, 0x4, R2 ;  /* 0x000000040d087825 */ /* 0x000fe200078e0202 */
[C---:B------:R-:W-:Y:S02]  /*0f30*/  R2UR UR5, R17.reuse ;  /* 0x00000000110572ca */ /* 0x040fe400000e0000 */
[----:B------:R-:W-:Y:S01]  /*0f40*/  R2UR UR8, R16 ;  /* 0x00000000100872ca */ /* 0x000fe200000e0000 */
[----:B------:R-:W-:Y:S01]  /*0f50*/  IMAD.MOV.U32 R10, RZ, RZ, R12 ;  /* 0x000000ffff0a7224 */ /* 0x000fe200078e000c */
[----:B------:R-:W-:-:S09]  /*0f60*/  R2UR UR9, R17 ;  /* 0x00000000110972ca */ /* 0x000fd200000e0000 */
[----:B------:R-:W2:Y:S04]  /*0f70*/  LDG.E R8, desc[UR4][R8.64] ;  /* 0x0000000408087981 */ /* 0x000ea8000c1e1900 */
[----:B------:R0:W2:Y:S01]  /*0f80*/  LDG.E R10, desc[UR8][R10.64] ;  /* 0x000000080a0a7981 */ /* 0x0000a2000c1e1900 */
[----:B------:R-:W-:Y:S01]  /*0f90*/  VIADD R14, R14, 0x1 ;  /* 0x000000010e0e7836 */ /* 0x000fe20000000000 */
[----:B------:R-:W-:Y:S01]  /*0fa0*/  IADD3 R12, P1, PT, R12, 0x8, RZ ;  /* 0x000000080c0c7810 */ /* 0x000fe20007f3e0ff */
[----:B------:R-:W-:-:S03]  /*0fb0*/  VIADD R13, R13, 0x2 ;  /* 0x000000020d0d7836 */ /* 0x000fc60000000000 */
[----:B------:R-:W-:Y:S01]  /*0fc0*/  ISETP.NE.AND P0, PT, R14, RZ, PT ;  /* 0x000000ff0e00720c */ /* 0x000fe20003f05270 */
[----:B0-----:R-:W-:Y:S02]  /*0fd0*/  IMAD.X R11, RZ, RZ, R11, P1 ;  /* 0x000000ffff0b7224 */ /* 0x001fe400008e060b */
[----:B--2---:R-:W-:-:S10]  /*0fe0*/  FFMA R15, R8, R10, R15 ;  /* 0x0000000a080f7223 */ /* 0x004fd4000000000f */
[----:B------:R-:W-:Y:S05]  /*0ff0*/  @P0 BRA `(.L_x_49) ;  /* 0xfffffffc00c40947 */ /* 0x000fea000383ffff */
.L_x_44:
[----:B------:R-:W-:Y:S05]  /*1000*/  BSYNC.RECONVERGENT B2 ;  /* 0x0000000000027941 */ /* 0x000fea0003800200 */
.L_x_43:
[----:B------:R-:W0:Y:S02]  /*1010*/  F2F.F64.F32 R8, R15 ;  /* 0x0000000f00087310 */ /* 0x000e240000201800 */
[----:B0-----:R-:W-:-:S11]  /*1020*/  DADD R8, R8, R8 ;  /* 0x0000000008087229 */ /* 0x001fd60000000008 */
.L_x_38:
[----:B------:R-:W-:Y:S05]  /*1030*/  BSYNC.RECONVERGENT B1 ;  /* 0x0000000000017941 */ /* 0x000fea0003800200 */
.L_x_37:
[----:B------:R-:W-:Y:S01]  /*1040*/  ISETP.NE.AND P0, PT, R7, 0x1, PT ;  /* 0x000000010700780c */ /* 0x000fe20003f05270 */
        /* <DEDUP_REMOVED lines=25> */
.L_x_55:
[C---:B------:R-:W-:Y:S01]  /*11e0*/  R2UR UR8, R16.reuse ;  /* 0x00000000100872ca */ /* 0x040fe200000e0000 */
[----:B------:R-:W-:Y:S01]  /*11f0*/  IMAD.WIDE R12, R21, 0x4, R10 ;  /* 0x00000004150c7825 */ /* 0x000fe200078e020a */
[C---:B------:R-:W-:Y:S02]  /*1200*/  R2UR UR9, R17.reuse ;  /* 0x00000000110972ca */ /* 0x040fe400000e0000 */
[C---:B------:R-:W-:Y:S01]  /*1210*/  R2UR UR4, R16.reuse ;  /* 0x00000000100472ca */ /* 0x040fe200000e0000 */
[----:B------:R-:W-:Y:S01]  /*1220*/  IMAD.MOV.U32 R14, RZ, RZ, R23 ;  /* 0x000000ffff0e7224 */ /* 0x000fe200078e0017 */
[C---:B------:R-:W-:Y:S01]  /*1230*/  R2UR UR5, R17.reuse ;  /* 0x00000000110572ca */ /* 0x040fe200000e0000 */
[----:B------:R-:W-:Y:S01]  /*1240*/  IMAD.MOV.U32 R15, RZ, RZ, R24 ;  /* 0x000000ffff0f7224 */ /* 0x000fe200078e0018 */
[----:B------:R-:W-:Y:S02]  /*1250*/  R2UR UR12, R16 ;  /* 0x00000000100c72ca */ /* 0x000fe400000e0000 */
[----:B------:R-:W-:-:S02]  /*1260*/  R2UR UR13, R17 ;  /* 0x00000000110d72ca */ /* 0x000fc400000e0000 */
[----:B------:R-:W-:Y:S02]  /*1270*/  R2UR UR10, R16 ;  /* 0x00000000100a72ca */ /* 0x000fe400000e0000 */
[----:B------:R-:W-:Y:S01]  /*1280*/  R2UR UR11, R17 ;  /* 0x00000000110b72ca */ /* 0x000fe200000e0000 */
[----:B------:R-:W2:Y:S04]  /*1290*/  LDG.E R23, desc[UR8][R14.64+-0x40] ;  /* 0xffffc0080e177981 */ /* 0x000ea8000c1e1900 */
[----:B------:R-:W2:Y:S04]  /*12a0*/  LDG.E R24, desc[UR4][R12.64+-0x40] ;  /* 0xffffc0040c187981 */ /* 0x000ea8000c1e1900 */
        /* <DEDUP_REMOVED lines=38> */
[----:B------:R-:W-:Y:S02]  /*1510*/  VIADD R22, R22, 0x10 ;  /* 0x0000001016167836 */ /* 0x000fe40000000000 */
[----:B--2---:R-:W-:Y:S02]  /*1520*/  FFMA R19, R24, R23, R19 ;  /* 0x0000001718137223 */ /* 0x004fe40000000013 */
[----:B------:R-:W2:Y:S04]  /*1530*/  LDG.E R23, desc[UR8][R14.64+0x30] ;  /* 0x000030080e177981 */ /* 0x000ea8000c1e1900 */
[----:B------:R-:W2:Y:S01]  /*1540*/  LDG.E R24, desc[UR4][R12.64+0x30] ;  /* 0x000030040c187981 */ /* 0x000ea2000c1e1900 */
[----:B---3--:R-:W-:-:S03]  /*1550*/  FFMA R19, R26, R27, R19 ;  /* 0x0000001b1a137223 */ /* 0x008fc60000000013 */
[----:B------:R-:W3:Y:S04]  /*1560*/  LDG.E R26, desc[UR10][R12.64+0x38] ;  /* 0x0000380a0c1a7981 */ /* 0x000ee8000c1e1900 */
[----:B------:R-:W3:Y:S01]  /*1570*/  LDG.E R27, desc[UR12][R14.64+0x38] ;  /* 0x0000380c0e1b7981 */ /* 0x000ee2000c1e1900 */
[----:B------:R-:W-:Y:S01]  /*1580*/  ISETP.NE.AND P0, PT, R22, RZ, PT ;  /* 0x000000ff1600720c */ /* 0x000fe20003f05270 */
[----:B------:R-:W-:Y:S02]  /*1590*/  VIADD R20, R20, 0x20 ;  /* 0x0000002014147836 */ /* 0x000fe40000000000 */
[----:B------:R-:W-:Y:S02]  /*15a0*/  VIADD R21, R21, 0x20 ;  /* 0x0000002015157836 */ /* 0x000fe40000000000 */
[----:B--2---:R-:W-:Y:S01]  /*15b0*/  FFMA R19, R24, R23, R19 ;  /* 0x0000001718137223 */ /* 0x004fe20000000013 */
[----:B------:R-:W-:-:S05]  /*15c0*/  IADD3 R23, P1, PT, R14, 0x80, RZ ;  /* 0x000000800e177810 */ /* 0x000fca0007f3e0ff */
[----:B------:R-:W-:Y:S02]  /*15d0*/  IMAD.X R24, RZ, RZ, R15, P1 ;  /* 0x000000ffff187224 */ /* 0x000fe400008e060f */
[----:B---3--:R-:W-:Y:S01]  /*15e0*/  FFMA R19, R26, R27, R19 ;  /* 0x0000001b1a137223 */ /* 0x008fe20000000013 */
[----:B------:R-:W-:Y:S06]  /*15f0*/  @P0 BRA `(.L_x_55) ;  /* 0xfffffff800f80947 */ /* 0x000fec000383ffff */
[----:B------:R-:W-:Y:S05]  /*1600*/  BSYNC.RECONVERGENT B3 ;  /* 0x0000000000037941 */ /* 0x000fea0003800200 */
.L_x_54:
[----:B------:R-:W-:-:S07]  /*1610*/  VIADD R15, R20, 0x1 ;  /* 0x00000001140f7836 */ /* 0x000fce0000000000 */
.L_x_53:
[----:B------:R-:W-:Y:S05]  /*1620*/  BSYNC.RECONVERGENT B2 ;  /* 0x0000000000027941 */ /* 0x000fea0003800200 */
.L_x_52:
        /* <DEDUP_REMOVED lines=25> */
[----:B------:R-:W3:Y:S04]  /*17c0*/  LDG.E R21, desc[UR10][R12.64+0x8] ;  /* 0x0000080a0c157981 */ /* 0x000ee8000c1e1900 */
[----:B------:R-:W3:Y:S04]  /*17d0*/  LDG.E R22, desc[UR12][R10.64+0x8] ;  /* 0x0000080c0a167981 */ /* 0x000ee8000c1e1900 */
[----:B------:R-:W4:Y:S04]  /*17e0*/  LDG.E R24, desc[UR14][R12.64+0x10] ;  /* 0x0000100e0c187981 */ /* 0x000f28000c1e1900 */
[----:B------:R-:W4:Y:S01]  /*17f0*/  LDG.E R23, desc[UR16][R10.64+0x10] ;  /* 0x000010100a177981 */ /* 0x000f22000c1e1900 */
[----:B------:R-:W-:-:S02]  /*1800*/  R2UR UR18, R16 ;  /* 0x00000000101272ca */ /* 0x000fc400000e0000 */
[C---:B------:R-:W-:Y:S01]  /*1810*/  R2UR UR19, R17.reuse ;  /* 0x00000000111372ca */ /* 0x040fe200000e0000 */
[----:B------:R-:W5:Y:S01]  /*1820*/  LDG.E R25, desc[UR12][R10.64+0x20] ;  /* 0x0000200c0a197981 */ /* 0x000f62000c1e1900 */
[C---:B------:R-:W-:Y:S02]  /*1830*/  R2UR UR20, R16.reuse ;  /* 0x00000000101472ca */ /* 0x040fe400000e0000 */
[C---:B------:R-:W-:Y:S01]  /*1840*/  R2UR UR21, R17.reuse ;  /* 0x00000000111572ca */ /* 0x040fe200000e0000 */
[----:B------:R-:W5:Y:S01]  /*1850*/  LDG.E R28, desc[UR16][R10.64+0x28] ;  /* 0x000028100a1c7981 */ /* 0x000f62000c1e1900 */
[----:B------:R-:W-:Y:S02]  /*1860*/  R2UR UR22, R16 ;  /* 0x00000000101672ca */ /* 0x000fe400000e0000 */
[----:B------:R-:W-:Y:S01]  /*1870*/  R2UR UR23, R17 ;  /* 0x00000000111772ca */ /* 0x000fe200000e0000 */
[----:B------:R-:W5:Y:S01]  /*1880*/  LDG.E R29, desc[UR4][R10.64+0x38] ;  /* 0x000038040a1d7981 */ /* 0x000f62000c1e1900 */
[----:B--2---:R-:W-:-:S03]  /*1890*/  FFMA R14, R14, R20, R19 ;  /* 0x000000140e0e7223 */ /* 0x004fc60000000013 */
[----:B------:R-:W2:Y:S04]  /*18a0*/  LDG.E R19, desc[UR8][R10.64+0x18] ;  /* 0x000018080a137981 */ /* 0x000ea8000c1e1900 */
[----:B------:R-:W5:Y:S01]  /*18b0*/  LDG.E R20, desc[UR18][R12.64+0x30] ;  /* 0x000030120c147981 */ /* 0x000f62000c1e1900 */
[----:B---3--:R-:W-:-:S03]  /*18c0*/  FFMA R21, R21, R22, R14 ;  /* 0x0000001615157223 */ /* 0x008fc6000000000e */
[----:B------:R-:W2:Y:S04]  /*18d0*/  LDG.E R14, desc[UR4][R12.64+0x18] ;  /* 0x000018040c0e7981 */ /* 0x000ea8000c1e1900 */
[----:B------:R-:W3:Y:S01]  /*18e0*/  LDG.E R22, desc[UR22][R12.64+0x38] ;  /* 0x000038160c167981 */ /* 0x000ee2000c1e1900 */
[----:B----4-:R-:W-:-:S03]  /*18f0*/  FFMA R27, R24, R23, R21 ;  /* 0x00000017181b7223 */ /* 0x010fc60000000015 */
[----:B------:R-:W5:Y:S04]  /*1900*/  LDG.E R24, desc[UR10][R12.64+0x20] ;  /* 0x0000200a0c187981 */ /* 0x000f68000c1e1900 */
[----:B------:R-:W4:Y:S04]  /*1910*/  LDG.E R21, desc[UR14][R12.64+0x28] ;  /* 0x0000280e0c157981 */ /* 0x000f28000c1e1900 */
[----:B------:R-:W3:Y:S01]  /*1920*/  LDG.E R23, desc[UR20][R10.64+0x30] ;  /* 0x000030140a177981 */ /* 0x000ee2000c1e1900 */
[----:B------:R-:W-:Y:S02]  /*1930*/  VIADD R15, R15, 0x10 ;  /* 0x000000100f0f7836 */ /* 0x000fe40000000000 */
[----:B--2---:R-:W-:-:S04]  /*1940*/  FFMA R19, R14, R19, R27 ;  /* 0x000000130e137223 */ /* 0x004fc8000000001b */
[----:B-----5:R-:W-:-:S04]  /*1950*/  FFMA R24, R24, R25, R19 ;  /* 0x0000001918187223 */ /* 0x020fc80000000013 */
[----:B----4-:R-:W-:-:S04]  /*1960*/  FFMA R21, R21, R28, R24 ;  /* 0x0000001c15157223 */ /* 0x010fc80000000018 */
[----:B---3--:R-:W-:-:S04]  /*1970*/  FFMA R21, R20, R23, R21 ;  /* 0x0000001714157223 */ /* 0x008fc80000000015 */
[----:B------:R-:W-:-:S07]  /*1980*/  FFMA R19, R22, R29, R21 ;  /* 0x0000001d16137223 */ /* 0x000fce0000000015 */
.L_x_59:
[----:B------:R-:W-:Y:S05]  /*1990*/  BSYNC.RECONVERGENT B3 ;  /* 0x0000000000037941 */ /* 0x000fea0003800200 */
.L_x_58:
        /* <DEDUP_REMOVED lines=38> */
.L_x_61:
[----:B------:R-:W-:Y:S05]  /*1c00*/  BSYNC.RECONVERGENT B3 ;  /* 0x0000000000037941 */ /* 0x000fea0003800200 */
.L_x_60:
[----:B------:R-:W-:Y:S05]  /*1c10*/  @!P1 BRA `(.L_x_57) ;  /* 0x00000000004c9947 */ /* 0x000fea0003800000 */
[----:B------:R-:W-:-:S04]  /*1c20*/  IMAD.WIDE.U32 R4, R15, 0x4, R4 ;  /* 0x000000040f047825 */ /* 0x000fc800078e0004 */
[----:B------:R-:W-:Y:S02]  /*1c30*/  IMAD.IADD R15, R6, 0x1, R15 ;  /* 0x00000001060f7824 */ /* 0x000fe400078e020f */
[----:B------:R-:W-:Y:S02]  /*1c40*/  IMAD.MOV.U32 R10, RZ, RZ, R4 ;  /* 0x000000ffff0a7224 */ /* 0x000fe400078e0004 */
[----:B------:R-:W-:Y:S02]  /*1c50*/  IMAD.MOV.U32 R11, RZ, RZ, R5 ;  /* 0x000000ffff0b7224 */ /* 0x000fe400078e0005 */
[----:B------:R-:W-:-:S07]  /*1c60*/  IMAD.MOV R18, RZ, RZ, -R18 ;  /* 0x000000ffff127224 */ /* 0x000fce00078e0a12 */
.L_x_62:
[C---:B------:R-:W-:Y:S01]  /*1c70*/  R2UR UR4, R16.reuse ;  /* 0x00000000100472ca */ /* 0x040fe200000e0000 */
[----:B------:R-:W-:Y:S01]  /*1c80*/  IMAD.WIDE R4, R15, 0x4, R2 ;  /* 0x000000040f047825 */ /* 0x000fe200078e0202 */
[C---:B------:R-:W-:Y:S02]  /*1c90*/  R2UR UR5, R17.reuse ;  /* 0x00000000110572ca */ /* 0x040fe400000e0000 */
[----:B------:R-:W-:Y:S02]  /*1ca0*/  R2UR UR8, R16 ;  /* 0x00000000100872ca */ /* 0x000fe400000e0000 */
[----:B------:R-:W-:-:S09]  /*1cb0*/  R2UR UR9, R17 ;  /* 0x00000000110972ca */ /* 0x000fd200000e0000 */
[----:B------:R-:W2:Y:S04]  /*1cc0*/  LDG.E R4, desc[UR4][R4.64] ;  /* 0x0000000404047981 */ /* 0x000ea8000c1e1900 */
[----:B------:R0:W2:Y:S01]  /*1cd0*/  LDG.E R6, desc[UR8][R10.64] ;  /* 0x000000080a067981 */ /* 0x0000a2000c1e1900 */
[----:B------:R-:W-:Y:S02]  /*1ce0*/  VIADD R18, R18, 0x1 ;  /* 0x0000000112127836 */ /* 0x000fe40000000000 */
[----:B------:R-:W-:-:S03]  /*1cf0*/  VIADD R15, R15, 0x2 ;  /* 0x000000020f0f7836 */ /* 0x000fc60000000000 */
[----:B------:R-:W-:Y:S02]  /*1d00*/  ISETP.NE.AND P0, PT, R18, RZ, PT ;  /* 0x000000ff1200720c */ /* 0x000fe40003f05270 */
[----:B0-----:R-:W-:-:S05]  /*1d10*/  IADD3 R10, P1, PT, R10, 0x8, RZ ;  /* 0x000000080a0a7810 */ /* 0x001fca0007f3e0ff */
[----:B------:R-:W-:Y:S02]  /*1d20*/  IMAD.X R11, RZ, RZ, R11, P1 ;  /* 0x000000ffff0b7224 */ /* 0x000fe400008e060b */
[----:B--2---:R-:W-:-:S04]  /*1d30*/  FFMA R19, R4, R6, R19 ;  /* 0x0000000604137223 */ /* 0x004fc80000000013 */
[----:B------:R-:W-:Y:S05]  /*1d40*/  @P0 BRA `(.L_x_62) ;  /* 0xfffffffc00c80947 */ /* 0x000fea000383ffff */
.L_x_57:
[----:B------:R-:W-:Y:S05]  /*1d50*/  BSYNC.RECONVERGENT B2 ;  /* 0x0000000000027941 */ /* 0x000fea0003800200 */
.L_x_56:
[----:B------:R-:W0:Y:S02]  /*1d60*/  F2F.F64.F32 R12, R19 ;  /* 0x00000013000c7310 */ /* 0x000e240000201800 */
[----:B0-----:R-:W-:-:S11]  /*1d70*/  DMUL R12, R12, 4 ;  /* 0x401000000c0c7828 */ /* 0x001fd60000000000 */
.L_x_51:
[----:B------:R-:W-:Y:S05]  /*1d80*/  BSYNC.RECONVERGENT B1 ;  /* 0x0000000000017941 */ /* 0x000fea0003800200 */
.L_x_50:
[----:B------:R-:W0:Y:S01]  /*1d90*/  LDC.64 R14, c[0x0][0x380] ;  /* 0x0000e000ff0e7b82 */ /* 0x000e220000000a00 */
[----:B------:R-:W-:Y:S02]  /*1da0*/  R2UR UR4, R16 ;  /* 0x00000000100472ca */ /* 0x000fe400000e0000 */
[----:B------:R-:W-:-:S13]  /*1db0*/  R2UR UR5, R17 ;  /* 0x00000000110572ca */ /* 0x000fda00000e0000 */
[----:B0-----:R0:W2:Y:S01]  /*1dc0*/  LDG.E R6, desc[UR4][R14.64] ;  /* 0x000000040e067981 */ /* 0x0010a2000c1e1900 */
[----:B------:R-:W1:Y:S01]  /*1dd0*/  MUFU.RCP64H R3, 3 ;  /* 0x4008000000037908 */ /* 0x000e620000001800 */
[----:B------:R-:W-:Y:S01]  /*1de0*/  IMAD.MOV.U32 R10, RZ, RZ, 0x0 ;  /* 0x00000000ff0a7424 */ /* 0x000fe200078e00ff */
[----:B------:R-:W3:Y:S01]  /*1df0*/  LDCU UR4, c[0x0][0x398] ;  /* 0x00007300ff0477ac */ /* 0x000ee20008000800 */
[----:B------:R-:W-:Y:S02]  /*1e00*/  IMAD.MOV.U32 R11, RZ, RZ, 0x40080000 ;  /* 0x40080000ff0b7424 */ /* 0x000fe400078e00ff */
[----:B------:R-:W-:-:S06]  /*1e10*/  IMAD.MOV.U32 R2, RZ, RZ, 0x1 ;  /* 0x00000001ff027424 */ /* 0x000fcc00078e00ff */
[----:B-1----:R-:W-:-:S08]  /*1e20*/  DFMA R4, R2, -R10, 1 ;  /* 0x3ff000000204742b */ /* 0x002fd0000000080a */
[----:B------:R-:W-:-:S08]  /*1e30*/  DFMA R4, R4, R4, R4 ;  /* 0x000000040404722b */ /* 0x000fd00000000004 */
[----:B------:R-:W-:-:S08]  /*1e40*/  DFMA R4, R2, R4, R2 ;  /* 0x000000040204722b */ /* 0x000fd00000000002 */
[C---:B------:R-:W-:Y:S01]  /*1e50*/  DFMA R2, R4.reuse, -R10, 1 ;  /* 0x3ff000000402742b */ /* 0x040fe2000000080a */
[----:B---3--:R-:W0:Y:S07]  /*1e60*/  F2F.F64.F32 R10, UR4 ;  /* 0x00000004000a7d10 */ /* 0x008e2e0008201800 */
[----:B------:R-:W-:-:S08]  /*1e70*/  DFMA R2, R4, R2, R4 ;  /* 0x000000020402722b */ /* 0x000fd00000000004 */
[----:B0-----:R-:W-:Y:S01]  /*1e80*/  DMUL R14, R10, R2 ;  /* 0x000000020a0e7228 */ /* 0x001fe20000000000 */
[----:B------:R-:W-:-:S07]  /*1e90*/  FSETP.GEU.AND P1, PT, |R11|, 6.5827683646048100446e-37, PT ;  /* 0x036000000b00780b */ /* 0x000fce0003f2e200 */
[----:B------:R-:W-:-:S08]  /*1ea0*/  DFMA R18, R14, -3, R10 ;  /* 0xc00800000e12782b */ /* 0x000fd0000000000a */
[----:B------:R-:W-:Y:S01]  /*1eb0*/  DFMA R2, R2, R18, R14 ;  /* 0x000000120202722b */ /* 0x000fe2000000000e */
[----:B--2---:R-:W0:Y:S02]  /*1ec0*/  F2F.F64.F32 R4, R6 ;  /* 0x0000000600047310 */ /* 0x004e240000201800 */
[----:B0-----:R-:W-:-:S06]  /*1ed0*/  DADD R4, R4, R12 ;  /* 0x0000000004047229 */ /* 0x001fcc000000000c */
[----:B------:R-:W0:Y:S02]  /*1ee0*/  F2F.F64.F32 R12, R0 ;  /* 0x00000000000c7310 */ /* 0x000e240000201800 */
[----:B------:R-:W-:Y:S01]  /*1ef0*/  DADD R4, R4, R8 ;  /* 0x0000000004047229 */ /* 0x000fe20000000008 */
[----:B------:R-:W-:-:S05]  /*1f00*/  FFMA R8, RZ, 2.125, R3 ;  /* 0x40080000ff087823 */ /* 0x000fca0000000003 */
[----:B------:R-:W-:Y:S02]  /*1f10*/  FSETP.GT.AND P0, PT, |R8|, 1.469367938527859385e-39, PT ;  /* 0x001000000800780b */ /* 0x000fe40003f04200 */
[----:B0-----:R-:W-:-:S11]  /*1f20*/  DADD R4, R4, R12 ;  /* 0x0000000004047229 */ /* 0x001fd6000000000c */
[----:B------:R-:W-:Y:S05]  /*1f30*/  @P0 BRA P1, `(.L_x_63) ;  /* 0x0000000000100947 */ /* 0x000fea0000800000 */
[----:B------:R-:W-:-:S07]  /*1f40*/  MOV R0, 0x1f60 ;  /* 0x00001f6000007802 */ /* 0x000fce0000000f00 */
[----:B------:R-:W-:Y:S05]  /*1f50*/  CALL.REL.NOINC `($__internal_1_$__cuda_sm20_div_rn_f64_full) ;  /* 0x0000000000307944 */ /* 0x000fea0003c00000 */
[----:B------:R-:W-:Y:S02]  /*1f60*/  IMAD.MOV.U32 R2, RZ, RZ, R14 ;  /* 0x000000ffff027224 */ /* 0x000fe400078e000e */
[----:B------:R-:W-:-:S07]  /*1f70*/  IMAD.MOV.U32 R3, RZ, RZ, R15 ;  /* 0x000000ffff037224 */ /* 0x000fce00078e000f */
.L_x_63:
[----:B------:R-:W0:Y:S01]  /*1f80*/  LDC.64 R8, c[0x0][0x380] ;  /* 0x0000e000ff087b82 */ /* 0x000e220000000a00 */
[----:B------:R-:W-:Y:S01]  /*1f90*/  DMUL R4, R4, R2 ;  /* 0x0000000204047228 */ /* 0x000fe20000000000 */
[----:B------:R-:W-:Y:S02]  /*1fa0*/  R2UR UR4, R16 ;  /* 0x00000000100472ca */ /* 0x000fe400000e0000 */
[----:B------:R-:W-:-:S07]  /*1fb0*/  R2UR UR5, R17 ;  /* 0x00000000110572ca */ /* 0x000fce00000e0000 */
[----:B------:R-:W1:Y:S01]  /*1fc0*/  F2F.F32.F64 R5, R4 ;  /* 0x0000000400057310 */ /* 0x000e620000301000 */
[----:B0-----:R-:W-:-:S05]  /*1fd0*/  IMAD.WIDE.U32 R2, R7, 0x4, R8 ;  /* 0x0000000407027825 */ /* 0x001fca00078e0008 */
[----:B-1----:R0:W-:Y:S02]  /*1fe0*/  STG.E desc[UR4][R2.64], R5 ;  /* 0x0000000502007986 */ /* 0x0021e4000c101904 */
.L_x_36:
[----:B------:R-:W-:Y:S05]  /*1ff0*/  BSYNC.RECONVERGENT B0 ;  /* 0x0000000000007941 */ /* 0x000fea0003800200 */
.L_x_35:
[----:B------:R-:W-:Y:S06]  /*2000*/  BAR.SYNC.DEFER_BLOCKING 0x0 ;  /* 0x0000000000007b1d */ /* 0x000fec0000010000 */
[----:B------:R-:W-:Y:S05]  /*2010*/  EXIT ;  /* 0x000000000000794d */ /* 0x000fea0003800000 */
        .weak           $__internal_1_$__cuda_sm20_div_rn_f64_full
        .type           $__internal_1_$__cuda_sm20_div_rn_f64_full,@function
        .size           $__internal_1_$__cuda_sm20_div_rn_f64_full,(.L_x_324 - $__internal_1_$__cuda_sm20_div_rn_f64_full)
$__internal_1_$__cuda_sm20_div_rn_f64_full:
[----:B------:R-:W-:Y:S01]  /*2020*/  IMAD.MOV.U32 R3, RZ, RZ, 0x3ff80000 ;  /* 0x3ff80000ff037424 */ /* 0x000fe200078e00ff */
[C---:B------:R-:W-:Y:S01]  /*2030*/  FSETP.GEU.AND P1, PT, |R11|.reuse, 1.469367938527859385e-39, PT ;  /* 0x001000000b00780b */ /* 0x040fe20003f2e200 */
[----:B------:R-:W-:Y:S01]  /*2040*/  IMAD.MOV.U32 R2, RZ, RZ, 0x0 ;  /* 0x00000000ff027424 */ /* 0x000fe200078e00ff */
[----:B------:R-:W-:Y:S01]  /*2050*/  LOP3.LUT R6, R11, 0x7ff00000, RZ, 0xc0, !PT ;  /* 0x7ff000000b067812 */ /* 0x000fe200078ec0ff */
[----:B------:R-:W0:Y:S01]  /*2060*/  MUFU.RCP64H R9, R3 ;  /* 0x0000000300097308 */ /* 0x000e220000001800 */
[----:B------:R-:W-:Y:S02]  /*2070*/  IMAD.MOV.U32 R8, RZ, RZ, 0x1 ;  /* 0x00000001ff087424 */ /* 0x000fe400078e00ff */
[----:B------:R-:W-:Y:S01]  /*2080*/  IMAD.MOV.U32 R15, RZ, RZ, 0x1ca00000 ;  /* 0x1ca00000ff0f7424 */ /* 0x000fe200078e00ff */
[----:B------:R-:W-:Y:S01]  /*2090*/  ISETP.GE.U32.AND P0, PT, R6, 0x40000000, PT ;  /* 0x400000000600780c */ /* 0x000fe20003f06070 */
[----:B------:R-:W-:Y:S02]  /*20a0*/  IMAD.MOV.U32 R22, RZ, RZ, R6 ;  /* 0x000000ffff167224 */ /* 0x000fe400078e0006 */
[----:B------:R-:W-:Y:S01]  /*20b0*/  IMAD.MOV.U32 R23, RZ, RZ, 0x40000000 ;  /* 0x40000000ff177424 */ /* 0x000fe200078e00ff */
[----:B------:R-:W-:-:S03]  /*20c0*/  SEL R15, R15, 0x63400000, !P0 ;  /* 0x634000000f0f7807 */ /* 0x000fc60004000000 */
[----:B------:R-:W-:Y:S01]  /*20d0*/  VIADD R24, R23, 0xffffffff ;  /* 0xffffffff17187836 */ /* 0x000fe20000000000 */
[----:B0-----:R-:W-:-:S08]  /*20e0*/  DFMA R12, R8, -R2, 1 ;  /* 0x3ff00000080c742b */ /* 0x001fd00000000802 */
[----:B------:R-:W-:-:S08]  /*20f0*/  DFMA R12, R12, R12, R12 ;  /* 0x0000000c0c0c722b */ /* 0x000fd0000000000c */
[----:B------:R-:W-:Y:S01]  /*2100*/  DFMA R18, R8, R12, R8 ;  /* 0x0000000c0812722b */ /* 0x000fe20000000008 */
[C-C-:B------:R-:W-:Y:S01]  /*2110*/  @!P1 LOP3.LUT R12, R15.reuse, 0x80000000, R11.reuse, 0xf8, !PT ;  /* 0x800000000f0c9812 */ /* 0x140fe200078ef80b */
[----:B------:R-:W-:Y:S01]  /*2120*/  IMAD.MOV.U32 R8, RZ, RZ, R10 ;  /* 0x000000ffff087224 */ /* 0x000fe200078e000a */
[----:B------:R-:W-:Y:S02]  /*2130*/  LOP3.LUT R9, R15, 0x800fffff, R11, 0xf8, !PT ;  /* 0x800fffff0f097812 */ /* 0x000fe400078ef80b */
[----:B------:R-:W-:Y:S01]  /*2140*/  @!P1 LOP3.LUT R13, R12, 0x100000, RZ, 0xfc, !PT ;  /* 0x001000000c0d9812 */ /* 0x000fe200078efcff */
[----:B------:R-:W-:Y:S02]  /*2150*/  @!P1 IMAD.MOV.U32 R12, RZ, RZ, RZ ;  /* 0x000000ffff0c9224 */ /* 0x000fe400078e00ff */
[----:B------:R-:W-:-:S04]  /*2160*/  DFMA R20, R18, -R2, 1 ;  /* 0x3ff000001214742b */ /* 0x000fc80000000802 */
[----:B------:R-:W-:-:S04]  /*2170*/  @!P1 DFMA R8, R8, 2, -R12 ;  /* 0x400000000808982b */ /* 0x000fc8000000080c */
[----:B------:R-:W-:-:S06]  /*2180*/  DFMA R12, R18, R20, R18 ;  /* 0x00000014120c722b */ /* 0x000fcc0000000012 */
[----:B------:R-:W-:Y:S02]  /*2190*/  @!P1 LOP3.LUT R22, R9, 0x7ff00000, RZ, 0xc0, !PT ;  /* 0x7ff0000009169812 */ /* 0x000fe400078ec0ff */
[----:B------:R-:W-:-:S03]  /*21a0*/  DMUL R18, R12, R8 ;  /* 0x000000080c127228 */ /* 0x000fc60000000000 */
[----:B------:R-:W-:-:S05]  /*21b0*/  VIADD R14, R22, 0xffffffff ;  /* 0xffffffff160e7836 */ /* 0x000fca0000000000 */
[----:B------:R-:W-:Y:S01]  /*21c0*/  DFMA R20, R18, -R2, R8 ;  /* 0x800000021214722b */ /* 0x000fe20000000008 */
[----:B------:R-:W-:-:S04]  /*21d0*/  ISETP.GT.U32.AND P0, PT, R14, 0x7feffffe, PT ;  /* 0x7feffffe0e00780c */ /* 0x000fc80003f04070 */
[----:B------:R-:W-:-:S03]  /*21e0*/  ISETP.GT.U32.OR P0, PT, R24, 0x7feffffe, P0 ;  /* 0x7feffffe1800780c */ /* 0x000fc60000704470 */
[----:B------:R-:W-:-:S10]  /*21f0*/  DFMA R12, R12, R20, R18 ;  /* 0x000000140c0c722b */ /* 0x000fd40000000012 */
[----:B------:R-:W-:Y:S05]  /*2200*/  @P0 BRA `(.L_x_64) ;  /* 0x0000000000680947 */ /* 0x000fea0003800000 */
[----:B------:R-:W-:Y:S02]  /*2210*/  IMAD.MOV.U32 R11, RZ, RZ, 0x40000000 ;  /* 0x40000000ff0b7424 */ /* 0x000fe400078e00ff */
[----:B------:R-:W-:-:S03]  /*2220*/  IMAD.MOV.U32 R10, RZ, RZ, RZ ;  /* 0x000000ffff0a7224 */ /* 0x000fc600078e00ff */
[----:B------:R-:W-:-:S04]  /*2230*/  VIADDMNMX R6, R6, -R11, 0xb9600000, !PT ;  /* 0xb960000006067446 */ /* 0x000fc8000780090b */
[----:B------:R-:W-:-:S05]  /*2240*/  VIMNMX R6, PT, PT, R6, 0x46a00000, PT ;  /* 0x46a0000006067848 */ /* 0x000fca0003fe0100 */
[----:B------:R-:W-:-:S04]  /*2250*/  IMAD.IADD R6, R6, 0x1, -R15 ;  /* 0x0000000106067824 */ /* 0x000fc800078e0a0f */
[----:B------:R-:W-:-:S06]  /*2260*/  VIADD R11, R6, 0x7fe00000 ;  /* 0x7fe00000060b7836 */ /* 0x000fcc0000000000 */
[----:B------:R-:W-:-:S10]  /*2270*/  DMUL R14, R12, R10 ;  /* 0x0000000a0c0e7228 */ /* 0x000fd40000000000 */
[----:B------:R-:W-:-:S13]  /*2280*/  FSETP.GTU.AND P0, PT, |R15|, 1.469367938527859385e-39, PT ;  /* 0x001000000f00780b */ /* 0x000fda0003f0c200 */
[----:B------:R-:W-:Y:S05]  /*2290*/  @P0 BRA `(.L_x_65) ;  /* 0x0000000000880947 */ /* 0x000fea0003800000 */
[----:B------:R-:W-:Y:S01]  /*22a0*/  DFMA R2, R12, -R2, R8 ;  /* 0x800000020c02722b */ /* 0x000fe20000000008 */
[----:B------:R-:W-:-:S09]  /*22b0*/  IMAD.MOV.U32 R10, RZ, RZ, RZ ;  /* 0x000000ffff0a7224 */ /* 0x000fd200078e00ff */
[C---:B------:R-:W-:Y:S02]  /*22c0*/  FSETP.NEU.AND P0, PT, R3.reuse, RZ, PT ;  /* 0x000000ff0300720b */ /* 0x040fe40003f0d000 */
[----:B------:R-:W-:-:S04]  /*22d0*/  LOP3.LUT R2, R3, 0x40080000, RZ, 0x3c, !PT ;  /* 0x4008000003027812 */ /* 0x000fc800078e3cff */
[----:B------:R-:W-:-:S04]  /*22e0*/  LOP3.LUT R9, R2, 0x80000000, RZ, 0xc0, !PT ;  /* 0x8000000002097812 */ /* 0x000fc800078ec0ff */
[----:B------:R-:W-:-:S03]  /*22f0*/  LOP3.LUT R11, R9, R11, RZ, 0xfc, !PT ;  /* 0x0000000b090b7212 */ /* 0x000fc600078efcff */
[----:B------:R-:W-:Y:S05]  /*2300*/  @!P0 BRA `(.L_x_65) ;  /* 0x00000000006c8947 */ /* 0x000fea0003800000 */
[----:B------:R-:W-:Y:S01]  /*2310*/  IMAD.MOV R3, RZ, RZ, -R6 ;  /* 0x000000ffff037224 */ /* 0x000fe200078e0a06 */
[----:B------:R-:W-:Y:S01]  /*2320*/  DMUL.RP R10, R12, R10 ;  /* 0x0000000a0c0a7228 */ /* 0x000fe20000008000 */
[----:B------:R-:W-:-:S06]  /*2330*/  IMAD.MOV.U32 R2, RZ, RZ, RZ ;  /* 0x000000ffff027224 */ /* 0x000fcc00078e00ff */
[----:B------:R-:W-:-:S03]  /*2340*/  DFMA R2, R14, -R2, R12 ;  /* 0x800000020e02722b */ /* 0x000fc6000000000c */
[----:B------:R-:W-:-:S03]  /*2350*/  LOP3.LUT R9, R11, R9, RZ, 0x3c, !PT ;  /* 0x000000090b097212 */ /* 0x000fc600078e3cff */
[----:B------:R-:W-:-:S04]  /*2360*/  IADD3 R2, PT, PT, -R6, -0x43300000, RZ ;  /* 0xbcd0000006027810 */ /* 0x000fc80007ffe1ff */
[----:B------:R-:W-:-:S04]  /*2370*/  FSETP.NEU.AND P0, PT, |R3|, R2, PT ;  /* 0x000000020300720b */ /* 0x000fc80003f0d200 */
[----:B------:R-:W-:Y:S02]  /*2380*/  FSEL R14, R10, R14, !P0 ;  /* 0x0000000e0a0e7208 */ /* 0x000fe40004000000 */
[----:B------:R-:W-:Y:S01]  /*2390*/  FSEL R15, R9, R15, !P0 ;  /* 0x0000000f090f7208 */ /* 0x000fe20004000000 */
[----:B------:R-:W-:Y:S06]  /*23a0*/  BRA `(.L_x_65) ;  /* 0x0000000000447947 */ /* 0x000fec0003800000 */
.L_x_64:
[----:B------:R-:W-:-:S14]  /*23b0*/  DSETP.NAN.AND P0, PT, R10, R10, PT ;  /* 0x0000000a0a00722a */ /* 0x000fdc0003f08000 */
[----:B------:R-:W-:Y:S05]  /*23c0*/  @P0 BRA `(.L_x_66) ;  /* 0x0000000000340947 */ /* 0x000fea0003800000 */
[----:B------:R-:W-:Y:S01]  /*23d0*/  ISETP.NE.AND P0, PT, R22, R23, PT ;  /* 0x000000171600720c */ /* 0x000fe20003f05270 */
[----:B------:R-:W-:Y:S02]  /*23e0*/  IMAD.MOV.U32 R14, RZ, RZ, 0x0 ;  /* 0x00000000ff0e7424 */ /* 0x000fe400078e00ff */
[----:B------:R-:W-:-:S10]  /*23f0*/  IMAD.MOV.U32 R15, RZ, RZ, -0x80000 ;  /* 0xfff80000ff0f7424 */ /* 0x000fd400078e00ff */
[----:B------:R-:W-:Y:S05]  /*2400*/  @!P0 BRA `(.L_x_65) ;  /* 0x00000000002c8947 */ /* 0x000fea0003800000 */
[----:B------:R-:W-:Y:S02]  /*2410*/  ISETP.NE.AND P0, PT, R22, 0x7ff00000, PT ;  /* 0x7ff000001600780c */ /* 0x000fe40003f05270 */
[----:B------:R-:W-:Y:S02]  /*2420*/  LOP3.LUT R10, R11, 0x40080000, RZ, 0x3c, !PT ;  /* 0x400800000b0a7812 */ /* 0x000fe400078e3cff */
[----:B------:R-:W-:Y:S02]  /*2430*/  ISETP.EQ.OR P0, PT, R23, RZ, !P0 ;  /* 0x000000ff1700720c */ /* 0x000fe40004702670 */
[----:B------:R-:W-:-:S11]  /*2440*/  LOP3.LUT R15, R10, 0x80000000, RZ, 0xc0, !PT ;  /* 0x800000000a0f7812 */ /* 0x000fd600078ec0ff */
[----:B------:R-:W-:Y:S01]  /*2450*/  @P0 LOP3.LUT R2, R15, 0x7ff00000, RZ, 0xfc, !PT ;  /* 0x7ff000000f020812 */ /* 0x000fe200078efcff */
[----:B------:R-:W-:Y:S02]  /*2460*/  @!P0 IMAD.MOV.U32 R14, RZ, RZ, RZ ;  /* 0x000000ffff0e8224 */ /* 0x000fe400078e00ff */
[----:B------:R-:W-:Y:S02]  /*2470*/  @P0 IMAD.MOV.U32 R14, RZ, RZ, RZ ;  /* 0x000000ffff0e0224 */ /* 0x000fe400078e00ff */
[----:B------:R-:W-:Y:S01]  /*2480*/  @P0 IMAD.MOV.U32 R15, RZ, RZ, R2 ;  /* 0x000000ffff0f0224 */ /* 0x000fe200078e0002 */
[----:B------:R-:W-:Y:S06]  /*2490*/  BRA `(.L_x_65) ;  /* 0x0000000000087947 */ /* 0x000fec0003800000 */
.L_x_66:
[----:B------:R-:W-:Y:S01]  /*24a0*/  LOP3.LUT R15, R11, 0x80000, RZ, 0xfc, !PT ;  /* 0x000800000b0f7812 */ /* 0x000fe200078efcff */
[----:B------:R-:W-:-:S07]  /*24b0*/  IMAD.MOV.U32 R14, RZ, RZ, R10 ;  /* 0x000000ffff0e7224 */ /* 0x000fce00078e000a */
.L_x_65:
[----:B------:R-:W-:Y:S02]  /*24c0*/  IMAD.MOV.U32 R2, RZ, RZ, R0 ;  /* 0x000000ffff027224 */ /* 0x000fe400078e0000 */
[----:B------:R-:W-:-:S04]  /*24d0*/  IMAD.MOV.U32 R3, RZ, RZ, 0x0 ;  /* 0x00000000ff037424 */ /* 0x000fc800078e00ff */
[----:B------:R-:W-:Y:S05]  /*24e0*/  RET.REL.NODEC R2 `(_Z14beta_constrainPfS_S_fii) ;  /* 0xffffffd802c47950 */ /* 0x000fea0003c3ffff */
.L_x_67:
        /* <DEDUP_REMOVED lines=9> */
.L_x_324:


//--------------------- .text._Z7N_lapsoPfS_S_S_fiiS_S_S_S_i --------------------------
	.section	.text._Z7N_lapsoPfS_S_S_fiiS_S_S_S_i,"ax",@progbits
	.align	128
        .global         _Z7N_lapsoPfS_S_S_fiiS_S_S_S_i
        .type           _Z7N_lapsoPfS_S_S_fiiS_S_S_S_i,@function
        .size           _Z7N_lapsoPfS_S_S_fiiS_S_S_S_i,(.L_x_327 - _Z7N_lapsoPfS_S_S_fiiS_S_S_S_i)
        .other          _Z7N_lapsoPfS_S_S_fiiS_S_S_S_i,@"STO_CUDA_ENTRY STV_DEFAULT"
_Z7N_lapsoPfS_S_S_fiiS_S_S_S_i:
.text._Z7N_lapsoPfS_S_S_fiiS_S_S_S_i:
[----:B------:R-:W-:Y:S01]  /*0000*/  LDC R1, c[0x0][0x37c] ;  /* 0x0000df00ff017b82 */ /* 0x000fe20000000800 */
[----:B------:R-:W0:Y:S01]  /*0010*/  S2R R4, SR_TID.X ;  /* 0x0000000000047919 */ /* 0x000e220000002100 */
[----:B------:R-:W0:Y:S01]  /*0020*/  LDCU UR4, c[0x0][0x360] ;  /* 0x00006c00ff0477ac */ /* 0x000e220008000800 */
[----:B------:R-:W-:Y:S01]  /*0030*/  BSSY.RECONVERGENT B0, `(.L_x_68) ;  /* 0x000007a000007945 */ /* 0x000fe20003800200 */
[----:B------:R-:W0:Y:S01]  /*0040*/  S2R R3, SR_CTAID.X ;  /* 0x0000000000037919 */ /* 0x000e220000002500 */
[----:B------:R-:W1:Y:S01]  /*0050*/  LDCU UR5, c[0x0][0x3a4] ;  /* 0x00007480ff0577ac */ /* 0x000e620008000800 */
[----:B------:R-:W2:Y:S01]  /*0060*/  LDCU.64 UR6, c[0x0][0x358] ;  /* 0x00006b00ff0677ac */ /* 0x000ea20008000a00 */
[----:B0-----:R-:W-:-:S05]  /*0070*/  IMAD R4, R3, UR4, R4 ;  /* 0x0000000403047c24 */ /* 0x001fca000f8e0204 */
[----:B-1----:R-:W-:-:S13]  /*0080*/  ISETP.GE.AND P0, PT, R4, UR5, PT ;  /* 0x0000000504007c0c */ /* 0x002fda000bf06270 */
[----:B--2---:R-:W-:Y:S05]  /*0090*/  @P0 BRA `(.L_x_69) ;  /* 0x0000000400cc0947 */ /* 0x004fea0003800000 */
[----:B------:R-:W-:-:S13]  /*00a0*/  ISETP.NE.AND P0, PT, R4, RZ, PT ;  /* 0x000000ff0400720c */ /* 0x000fda0003f05270 */
[----:B------:R-:W-:Y:S05]  /*00b0*/  @P0 BRA `(.L_x_70) ;  /* 0x0000000000940947 */ /* 0x000fea0003800000 */
[----:B------:R-:W0:Y:S01]  /*00c0*/  LDC R6, c[0x0][0x3a0] ;  /* 0x0000e800ff067b82 */ /* 0x000e220000000800 */
[----:B------:R-:W-:Y:S02]  /*00d0*/  UMOV UR4, 0x3f800000 ;  /* 0x3f80000000047882 */ /* 0x000fe40000000000 */
[----:B------:R-:W-:Y:S01]  /*00e0*/  IMAD.U32 R7, RZ, RZ, UR4 ;  /* 0x00000004ff077e24 */ /* 0x000fe2000f8e00ff */
[----:B0-----:R-:W0:Y:S08]  /*00f0*/  MUFU.RCP R0, R6 ;  /* 0x0000000600007308 */ /* 0x001e300000001000 */
[----:B------:R-:W1:Y:S01]  /*0100*/  FCHK P0, -R7, R6 ;  /* 0x0000000607007302 */ /* 0x000e620000000100 */
[----:B0-----:R-:W-:-:S04]  /*0110*/  FFMA R3, R0, -R6, 1 ;  /* 0x3f80000000037423 */ /* 0x001fc80000000806 */
[----:B------:R-:W-:-:S04]  /*0120*/  FFMA R0, R0, R3, R0 ;  /* 0x0000000300007223 */ /* 0x000fc80000000000 */
[----:B------:R-:W-:-:S04]  /*0130*/  FFMA R3, R0, -1, RZ ;  /* 0xbf80000000037823 */ /* 0x000fc800000000ff */
[----:B------:R-:W-:-:S04]  /*0140*/  FFMA R2, R3, -R6, -1 ;  /* 0xbf80000003027423 */ /* 0x000fc80000000806 */
[----:B------:R-:W-:Y:S01]  /*0150*/  FFMA R5, R0, R2, R3 ;  /* 0x0000000200057223 */ /* 0x000fe20000000003 */
[----:B-1----:R-:W-:Y:S06]  /*0160*/  @!P0 BRA `(.L_x_71) ;  /* 0x0000000000188947 */ /* 0x002fec0003800000 */
[----:B------:R-:W0:Y:S01]  /*0170*/  LDCU UR4, c[0x0][0x3a0] ;  /* 0x00007400ff0477ac */ /* 0x000e220008000800 */
[----:B------:R-:W-:Y:S01]  /*0180*/  IMAD.MOV.U32 R0, RZ, RZ, -0x40800000 ;  /* 0xbf800000ff007424 */ /* 0x000fe200078e00ff */
[----:B------:R-:W-:Y:S02]  /*0190*/  MOV R16, 0x1c0 ;  /* 0x000001c000107802 */ /* 0x000fe40000000f00 */
[----:B0-----:R-:W-:-:S07]  /*01a0*/  MOV R3, UR4 ;  /* 0x0000000400037c02 */ /* 0x001fce0008000f00 */
[----:B------:R-:W-:Y:S05]  /*01b0*/  CALL.REL.NOINC `($__internal_4_$__cuda_sm3x_div_rn_noftz_f32_slowpath) ;  /* 0x0000002c00747944 */ /* 0x000fea0003c00000 */
[----:B------:R-:W-:-:S07]  /*01c0*/  IMAD.MOV.U32 R5, RZ, RZ, R3 ;  /* 0x000000ffff057224 */ /* 0x000fce00078e0003 */
.L_x_71:
[----:B------:R-:W0:Y:S08]  /*01d0*/  LDC R6, c[0x0][0x3a0] ;  /* 0x0000e800ff067b82 */ /* 0x000e300000000800 */
[----:B------:R-:W1:Y:S01]  /*01e0*/  LDC.64 R2, c[0x0][0x3b8] ;  /* 0x0000ee00ff027b82 */ /* 0x000e620000000a00 */
[----:B0-----:R-:W-:-:S05]  /*01f0*/  VIADD R0, R6, 0x1800000 ;  /* 0x0180000006007836 */ /* 0x001fca0000000000 */
[----:B------:R-:W-:Y:S01]  /*0200*/  LOP3.LUT R0, R0, 0x7f800000, RZ, 0xc0, !PT ;  /* 0x7f80000000007812 */ /* 0x000fe200078ec0ff */
[----:B-1----:R0:W-:Y:S03]  /*0210*/  STG.E desc[UR6][R2.64], R5 ;  /* 0x0000000502007986 */ /* 0x0021e6000c101906 */
[----:B------:R-:W-:-:S13]  /*0220*/  ISETP.GT.U32.AND P0, PT, R0, 0x1ffffff, PT ;  /* 0x01ffffff0000780c */ /* 0x000fda0003f04070 */
[----:B0-----:R-:W-:Y:S05]  /*0230*/  @P0 BRA `(.L_x_72) ;  /* 0x0000000000180947 */ /* 0x001fea0003800000 */
[----:B------:R-:W0:Y:S01]  /*0240*/  LDCU UR4, c[0x0][0x3a0] ;  /* 0x00007400ff0477ac */ /* 0x000e220008000800 */
[----:B------:R-:W-:Y:S02]  /*0250*/  MOV R24, 0x280 ;  /* 0x0000028000187802 */ /* 0x000fe40000000f00 */
[----:B0-----:R-:W-:-:S07]  /*0260*/  MOV R0, UR4 ;  /* 0x0000000400007c02 */ /* 0x001fce0008000f00 */
[----:B------:R-:W-:Y:S05]  /*0270*/  CALL.REL.NOINC `($__internal_3_$__cuda_sm20_rcp_rn_f32_slowpath) ;  /* 0x0000002800707944 */ /* 0x000fea0003c00000 */
[----:B------:R-:W-:Y:S01]  /*0280*/  IMAD.MOV.U32 R5, RZ, RZ, R0 ;  /* 0x000000ffff057224 */ /* 0x000fe200078e0000 */
[----:B------:R-:W-:Y:S06]  /*0290*/  BRA `(.L_x_73) ;  /* 0x0000000000107947 */ /* 0x000fec0003800000 */
.L_x_72:
[----:B------:R-:W0:Y:S02]  /*02a0*/  MUFU.RCP R5, R6 ;  /* 0x0000000600057308 */ /* 0x000e240000001000 */
[----:B0-----:R-:W-:-:S04]  /*02b0*/  FFMA R0, R5, R6, -1 ;  /* 0xbf80000005007423 */ /* 0x001fc80000000006 */
[----:B------:R-:W-:-:S04]  /*02c0*/  FADD.FTZ R0, -R0, -RZ ;  /* 0x800000ff00007221 */ /* 0x000fc80000010100 */
[----:B------:R-:W-:-:S07]  /*02d0*/  FFMA R5, R5, R0, R5 ;  /* 0x0000000005057223 */ /* 0x000fce0000000005 */
.L_x_73:
[----:B------:R-:W0:Y:S02]  /*02e0*/  LDC.64 R2, c[0x0][0x3c0] ;  /* 0x0000f000ff027b82 */ /* 0x000e240000000a00 */
[----:B0-----:R0:W-:Y:S01]  /*02f0*/  STG.E desc[UR6][R2.64], R5 ;  /* 0x0000000502007986 */ /* 0x0011e2000c101906 */
[----:B------:R-:W-:Y:S05]  /*0300*/  BRA `(.L_x_69) ;  /* 0x0000000400307947 */ /* 0x000fea0003800000 */
.L_x_70:
[----:B------:R-:W0:Y:S01]  /*0310*/  LDC.64 R2, c[0x0][0x3b8] ;  /* 0x0000ee00ff027b82 */ /* 0x000e220000000a00 */
[----:B------:R-:W-:-:S06]  /*0320*/  UIADD3 UR4, UPT, UPT, UR5, -0x1, URZ ;  /* 0xffffffff05047890 */ /* 0x000fcc000fffe0ff */
[----:B------:R-:W-:Y:S01]  /*0330*/  ISETP.NE.AND P0, PT, R4, UR4, PT ;  /* 0x0000000404007c0c */ /* 0x000fe2000bf05270 */
[----:B------:R-:W1:-:S12]  /*0340*/  LDC.64 R6, c[0x0][0x3b0] ;  /* 0x0000ec00ff067b82 */ /* 0x000e580000000a00 */
[----:B------:R-:W-:Y:S02]  /*0350*/  @!P0 IMAD.MOV.U32 R5, RZ, RZ, 0x3f800000 ;  /* 0x3f800000ff058424 */ /* 0x000fe400078e00ff */
[----:B0-----:R-:W-:-:S05]  /*0360*/  @!P0 IMAD.WIDE R2, R4, 0x4, R2 ;  /* 0x0000000404028825 */ /* 0x001fca00078e0202 */
[----:B------:R2:W-:Y:S01]  /*0370*/  @!P0 STG.E desc[UR6][R2.64], R5 ;  /* 0x0000000502008986 */ /* 0x0005e2000c101906 */
[----:B-1----:R-:W-:-:S05]  /*0380*/  @!P0 IMAD.WIDE R6, R4, 0x4, R6 ;  /* 0x0000000404068825 */ /* 0x002fca00078e0206 */
[----:B------:R2:W-:Y:S01]  /*0390*/  @!P0 STG.E desc[UR6][R6.64], RZ ;  /* 0x000000ff06008986 */ /* 0x0005e2000c101906 */
[----:B------:R-:W-:Y:S05]  /*03a0*/  @!P0 BRA `(.L_x_69) ;  /* 0x0000000400088947 */ /* 0x000fea0003800000 */
[----:B--2---:R-:W0:Y:S01]  /*03b0*/  LDC.64 R6, c[0x0][0x388] ;  /* 0x0000e200ff067b82 */ /* 0x004e220000000a00 */
[----:B------:R-:W1:Y:S01]  /*03c0*/  LDCU UR4, c[0x0][0x3a0] ;  /* 0x00007400ff0477ac */ /* 0x000e620008000800 */
[----:B0-----:R-:W-:-:S05]  /*03d0*/  IMAD.WIDE R6, R4, 0x4, R6 ;  /* 0x0000000404067825 */ /* 0x001fca00078e0206 */
[----:B------:R-:W2:Y:S04]  /*03e0*/  LDG.E R0, desc[UR6][R6.64+0x4] ;  /* 0x0000040606007981 */ /* 0x000ea8000c1e1900 */
[----:B------:R-:W2:Y:S01]  /*03f0*/  LDG.E R5, desc[UR6][R6.64+-0x4] ;  /* 0xfffffc0606057981 */ /* 0x000ea2000c1e1900 */
[----:B-1----:R-:W0:Y:S01]  /*0400*/  F2F.F64.F32 R8, UR4 ;  /* 0x0000000400087d10 */ /* 0x002e220008201800 */
[----:B------:R-:W-:Y:S01]  /*0410*/  MOV R2, 0x1 ;  /* 0x0000000100027802 */ /* 0x000fe20000000f00 */
[----:B------:R-:W-:Y:S01]  /*0420*/  BSSY.RECONVERGENT B1, `(.L_x_74) ;  /* 0x0000015000017945 */ /* 0x000fe20003800200 */
[----:B0-----:R-:W-:-:S06]  /*0430*/  DADD R8, R8, R8 ;  /* 0x0000000008087229 */ /* 0x001fcc0000000008 */
[----:B------:R-:W0:Y:S02]  /*0440*/  MUFU.RCP64H R3, R9 ;  /* 0x0000000900037308 */ /* 0x000e240000001800 */
[----:B0-----:R-:W-:-:S08]  /*0450*/  DFMA R10, -R8, R2, 1 ;  /* 0x3ff00000080a742b */ /* 0x001fd00000000102 */
[----:B------:R-:W-:-:S08]  /*0460*/  DFMA R10, R10, R10, R10 ;  /* 0x0000000a0a0a722b */ /* 0x000fd0000000000a */
[----:B------:R-:W-:-:S08]  /*0470*/  DFMA R2, R2, R10, R2 ;  /* 0x0000000a0202722b */ /* 0x000fd00000000002 */
[----:B------:R-:W-:-:S08]  /*0480*/  DFMA R12, -R8, R2, 1 ;  /* 0x3ff00000080c742b */ /* 0x000fd00000000102 */
[----:B------:R-:W-:Y:S01]  /*0490*/  DFMA R2, R2, R12, R2 ;  /* 0x0000000c0202722b */ /* 0x000fe20000000002 */
[----:B--2---:R-:W-:-:S04]  /*04a0*/  FADD R0, R0, -R5 ;  /* 0x8000000500007221 */ /* 0x004fc80000000000 */
[----:B------:R-:W0:Y:S03]  /*04b0*/  F2F.F64.F32 R10, R0 ;  /* 0x00000000000a7310 */ /* 0x000e260000201800 */
[----:B0-----:R-:W-:Y:S01]  /*04c0*/  DMUL R12, R10, R2 ;  /* 0x000000020a0c7228 */ /* 0x001fe20000000000 */
[----:B------:R-:W-:-:S07]  /*04d0*/  FSETP.GEU.AND P1, PT, |R11|, 6.5827683646048100446e-37, PT ;  /* 0x036000000b00780b */ /* 0x000fce0003f2e200 */
[----:B------:R-:W-:-:S08]  /*04e0*/  DFMA R14, -R8, R12, R10 ;  /* 0x0000000c080e722b */ /* 0x000fd0000000010a */
[----:B------:R-:W-:-:S10]  /*04f0*/  DFMA R2, R2, R14, R12 ;  /* 0x0000000e0202722b */ /* 0x000fd4000000000c */
[----:B------:R-:W-:-:S05]  /*0500*/  FFMA R5, RZ, R9, R3 ;  /* 0x00000009ff057223 */ /* 0x000fca0000000003 */
[----:B------:R-:W-:-:S13]  /*0510*/  FSETP.GT.AND P0, PT, |R5|, 1.469367938527859385e-39, PT ;  /* 0x001000000500780b */ /* 0x000fda0003f04200 */
[----:B------:R-:W-:Y:S05]  /*0520*/  @P0 BRA P1, `(.L_x_75) ;  /* 0x0000000000100947 */ /* 0x000fea0000800000 */
[----:B------:R-:W-:-:S07]  /*0530*/  MOV R0, 0x550 ;  /* 0x0000055000007802 */ /* 0x000fce0000000f00 */
[----:B------:R-:W-:Y:S05]  /*0540*/  CALL.REL.NOINC `($__internal_2_$__cuda_sm20_div_rn_f64_full) ;  /* 0x0000002000507944 */ /* 0x000fea0003c00000 */
[----:B------:R-:W-:Y:S02]  /*0550*/  IMAD.MOV.U32 R2, RZ, RZ, R14 ;  /* 0x000000ffff027224 */ /* 0x000fe400078e000e */
[----:B------:R-:W-:-:S07]  /*0560*/  IMAD.MOV.U32 R3, RZ, RZ, R15 ;  /* 0x000000ffff037224 */ /* 0x000fce00078e000f */
.L_x_75:
[----:B------:R-:W-:Y:S05]  /*0570*/  BSYNC.RECONVERGENT B1 ;  /* 0x0000000000017941 */ /* 0x000fea0003800200 */
.L_x_74:
[----:B------:R-:W2:Y:S01]  /*0580*/  LDG.E R5, desc[UR6][R6.64] ;  /* 0x0000000606057981 */ /* 0x000ea2000c1e1900 */
[----:B------:R-:W0:Y:S01]  /*0590*/  LDC.64 R12, c[0x0][0x398] ;  /* 0x0000e600ff0c7b82 */ /* 0x000e220000000a00 */
[----:B------:R-:W2:Y:S07]  /*05a0*/  LDCU UR4, c[0x0][0x3a0] ;  /* 0x00007400ff0477ac */ /* 0x000eae0008000800 */
[----:B------:R-:W1:Y:S08]  /*05b0*/  LDC.64 R8, c[0x0][0x390] ;  /* 0x0000e400ff087b82 */ /* 0x000e700000000a00 */
[----:B------:R-:W3:Y:S01]  /*05c0*/  LDC.64 R10, c[0x0][0x3b0] ;  /* 0x0000ec00ff0a7b82 */ /* 0x000ee20000000a00 */
[----:B0-----:R-:W-:-:S06]  /*05d0*/  IMAD.WIDE R12, R4, 0x4, R12 ;  /* 0x00000004040c7825 */ /* 0x001fcc00078e020c */
[----:B------:R-:W4:Y:S01]  /*05e0*/  LDG.E R12, desc[UR6][R12.64] ;  /* 0x000000060c0c7981 */ /* 0x000f22000c1e1900 */
[----:B-1----:R-:W-:-:S05]  /*05f0*/  IMAD.WIDE R8, R4, 0x4, R8 ;  /* 0x0000000404087825 */ /* 0x002fca00078e0208 */
[----:B------:R-:W5:Y:S01]  /*0600*/  LDG.E R0, desc[UR6][R8.64] ;  /* 0x0000000608007981 */ /* 0x000f62000c1e1900 */
[----:B------:R-:W2:Y:S01]  /*0610*/  F2F.F32.F64 R2, R2 ;  /* 0x0000000200027310 */ /* 0x000ea20000301000 */
[----:B---3--:R-:W-:-:S04]  /*0620*/  IMAD.WIDE R14, R4, 0x4, R10 ;  /* 0x00000004040e7825 */ /* 0x008fc800078e020a */
[----:B--2---:R-:W-:-:S05]  /*0630*/  FFMA R17, -R2, UR4, R5 ;  /* 0x0000000402117c23 */ /* 0x004fca0008000105 */
[----:B------:R0:W-:Y:S04]  /*0640*/  STG.E desc[UR6][R14.64], R17 ;  /* 0x000000110e007986 */ /* 0x0001e8000c101906 */
[----:B------:R-:W2:Y:S01]  /*0650*/  LDG.E R16, desc[UR6][R6.64] ;  /* 0x0000000606107981 */ /* 0x000ea2000c1e1900 */
[----:B0-----:R-:W0:Y:S01]  /*0660*/  LDC.64 R14, c[0x0][0x3b8] ;  /* 0x0000ee00ff0e7b82 */ /* 0x001e220000000a00 */
[----:B----4-:R-:W-:Y:S01]  /*0670*/  FMUL R5, R12, R12 ;  /* 0x0000000c0c057220 */ /* 0x010fe20000400000 */
[----:B-----5:R-:W1:Y:S03]  /*0680*/  F2F.F64.F32 R10, R0 ;  /* 0x00000000000a7310 */ /* 0x020e660000201800 */
[----:B------:R-:W-:-:S05]  /*0690*/  FMUL R5, R5, 25.131999969482421875 ;  /* 0x41c90e5605057820 */ /* 0x000fca0000400000 */
[----:B------:R-:W3:Y:S01]  /*06a0*/  F2F.F64.F32 R12, R5 ;  /* 0x00000005000c7310 */ /* 0x000ee20000201800 */
[----:B-1----:R-:W-:-:S08]  /*06b0*/  DMUL R8, R10, 1.5 ;  /* 0x3ff800000a087828 */ /* 0x002fd00000000000 */
[----:B---3--:R-:W-:-:S10]  /*06c0*/  DFMA R8, R10, R8, R12 ;  /* 0x000000080a08722b */ /* 0x008fd4000000000c */
[----:B------:R-:W1:Y:S02]  /*06d0*/  F2F.F32.F64 R8, R8 ;  /* 0x0000000800087310 */ /* 0x000e640000301000 */
[----:B-1----:R-:W-:Y:S01]  /*06e0*/  FMUL R3, R8, UR4 ;  /* 0x0000000408037c20 */ /* 0x002fe20008400000 */
[----:B0-----:R-:W-:Y:S01]  /*06f0*/  IMAD.WIDE R14, R4, 0x4, R14 ;  /* 0x00000004040e7825 */ /* 0x001fe200078e020e */
[----:B------:R-:W0:Y:S03]  /*0700*/  LDC.64 R8, c[0x0][0x3c0] ;  /* 0x0000f000ff087b82 */ /* 0x000e260000000a00 */
[----:B------:R-:W-:-:S04]  /*0710*/  FMUL R3, R3, UR4 ;  /* 0x0000000403037c20 */ /* 0x000fc80008400000 */
[----:B--2---:R-:W-:Y:S01]  /*0720*/  FMUL R3, R16, R3 ;  /* 0x0000000310037220 */ /* 0x004fe20000400000 */
[----:B------:R-:W-:Y:S08]  /*0730*/  F2F.F64.F32 R10, R16 ;  /* 0x00000010000a7310 */ /* 0x000ff00000201800 */
[----:B------:R-:W1:Y:S02]  /*0740*/  F2F.F64.F32 R12, R3 ;  /* 0x00000003000c7310 */ /* 0x000e640000201800 */
[----:B-1----:R-:W-:-:S10]  /*0750*/  DFMA R10, R10, 2, R12 ;  /* 0x400000000a0a782b */ /* 0x002fd4000000000c */
[----:B------:R-:W1:Y:S02]  /*0760*/  F2F.F32.F64 R10, R10 ;  /* 0x0000000a000a7310 */ /* 0x000e640000301000 */
[----:B-1----:R-:W-:-:S05]  /*0770*/  FADD R13, -R10, -RZ ;  /* 0x800000ff0a0d7221 */ /* 0x002fca0000000100 */
[----:B------:R1:W-:Y:S04]  /*0780*/  STG.E desc[UR6][R14.64], R13 ;  /* 0x0000000d0e007986 */ /* 0x0003e8000c101906 */
[----:B------:R-:W2:Y:S01]  /*0790*/  LDG.E R7, desc[UR6][R6.64] ;  /* 0x0000000606077981 */ /* 0x000ea2000c1e1900 */
[----:B0-----:R-:W-:-:S04]  /*07a0*/  IMAD.WIDE R8, R4, 0x4, R8 ;  /* 0x0000000404087825 */ /* 0x001fc800078e0208 */
[----:B--2---:R-:W-:-:S05]  /*07b0*/  FFMA R5, R2, UR4, R7 ;  /* 0x0000000402057c23 */ /* 0x004fca0008000007 */
[----:B------:R1:W-:Y:S02]  /*07c0*/  STG.E desc[UR6][R8.64], R5 ;  /* 0x0000000508007986 */ /* 0x0003e4000c101906 */
.L_x_69:
[----:B------:R-:W-:Y:S05]  /*07d0*/  BSYNC.RECONVERGENT B0 ;  /* 0x0000000000007941 */ /* 0x000fea0003800200 */
.L_x_68:
[----:B------:R-:W-:Y:S01]  /*07e0*/  BAR.SYNC.DEFER_BLOCKING 0x0 ;  /* 0x0000000000007b1d */ /* 0x000fe20000010000 */
[----:B------:R-:W-:-:S05]  /*07f0*/  ISETP.NE.AND P0, PT, R4, RZ, PT ;  /* 0x000000ff0400720c */ /* 0x000fca0003f05270 */
[----:B------:R-:W3:Y:S01]  /*0800*/  LDCU UR17, c[0x0][0x3a4] ;  /* 0x00007480ff1177ac */ /* 0x000ee20008000800 */
[----:B------:R-:W-:Y:S01]  /*0810*/  BSSY.RECONVERGENT B0, `(.L_x_76) ;  /* 0x00001e5000007945 */ /* 0x000fe20003800200 */
[----:B------:R-:W4:Y:S01]  /*0820*/  LDCU.64 UR20, c[0x0][0x3c8] ;  /* 0x00007900ff1477ac */ /* 0x000f220008000a00 */
[----:B------:R-:W0:Y:S01]  /*0830*/  LDCU.64 UR10, c[0x0][0x3c0] ;  /* 0x00007800ff0a77ac */ /* 0x000e220008000a00 */
[----:B------:R-:W0:Y:S01]  /*0840*/  LDCU.64 UR8, c[0x0][0x3c8] ;  /* 0x00007900ff0877ac */ /* 0x000e220008000a00 */
[----:B------:R-:W0:Y:S03]  /*0850*/  LDCU.128 UR12, c[0x0][0x3b0] ;  /* 0x00007600ff0c77ac */ /* 0x000e260008000c00 */
[----:B------:R-:W-:Y:S05]  /*0860*/  @P0 BRA `(.L_x_77) ;  /* 0x0000001c007c0947 */ /* 0x000fea0003800000 */
[----:B0-2---:R-:W0:Y:S02]  /*0870*/  LDC R2, c[0x0][0x3a4] ;  /* 0x0000e900ff027b82 */ /* 0x005e240000000800 */
[----:B0-----:R-:W-:-:S13]  /*0880*/  ISETP.GE.AND P0, PT, R2, 0x2, PT ;  /* 0x000000020200780c */ /* 0x001fda0003f06270 */
[----:B------:R-:W-:Y:S05]  /*0890*/  @!P0 BRA `(.L_x_78) ;  /* 0x0000000c00fc8947 */ /* 0x000fea0003800000 */
[C---:B------:R-:W-:Y:S01]  /*08a0*/  IADD3 R0, PT, PT, R2.reuse, -0x2, RZ ;  /* 0xfffffffe02007810 */ /* 0x040fe20007ffe0ff */
[----:B------:R-:W-:Y:S02]  /*08b0*/  VIADD R2, R2, 0xffffffff ;  /* 0xffffffff02027836 */ /* 0x000fe40000000000 */
[----:B------:R-:W-:Y:S01]  /*08c0*/  IMAD.MOV.U32 R6, RZ, RZ, RZ ;  /* 0x000000ffff067224 */ /* 0x000fe200078e00ff */
[----:B------:R-:W-:-:S13]  /*08d0*/  ISETP.GE.U32.AND P0, PT, R0, 0x3, PT ;  /* 0x000000030000780c */ /* 0x000fda0003f06070 */
[----:B------:R-:W-:Y:S05]  /*08e0*/  @!P0 BRA `(.L_x_79) ;  /* 0x0000000400dc8947 */ /* 0x000fea0003800000 */
[----:B------:R-:W-:Y:S02]  /*08f0*/  LOP3.LUT R6, R2, 0xfffffffc, RZ, 0xc0, !PT ;  /* 0xfffffffc02067812 */ /* 0x000fe400078ec0ff */
[----:B-1----:R-:W-:Y:S02]  /*0900*/  CS2R R14, SRZ ;  /* 0x00000000000e7805 */ /* 0x002fe4000001ff00 */
[----:B------:R-:W-:Y:S01]  /*0910*/  MOV R7, RZ ;  /* 0x000000ff00077202 */ /* 0x000fe20000000f00 */
[----:B------:R-:W-:-:S07]  /*0920*/  IMAD.MOV R19, RZ, RZ, -R6 ;  /* 0x000000ffff137224 */ /* 0x000fce00078e0a06 */
.L_x_90:
[----:B------:R-:W-:Y:S01]  /*0930*/  ISETP.NE.AND P0, PT, R7, RZ, PT ;  /* 0x000000ff0700720c */ /* 0x000fe20003f05270 */
[----:B------:R-:W-:Y:S01]  /*0940*/  VIADD R19, R19, 0x4 ;  /* 0x0000000413137836 */ /* 0x000fe20000000000 */
[----:B0-----:R-:W-:-:S04]  /*0950*/  IADD3 R4, P1, PT, R14, UR8, RZ ;  /* 0x000000080e047c10 */ /* 0x001fc8000ff3e0ff */
[----:B------:R-:W-:Y:S02]  /*0960*/  ISETP.NE.AND P2, PT, R19, RZ, PT ;  /* 0x000000ff1300720c */ /* 0x000fe40003f45270 */
[----:B------:R-:W-:-:S05]  /*0970*/  IADD3.X R5, PT, PT, R15, UR9, RZ, P1, !PT ;  /* 0x000000090f057c10 */ /* 0x000fca0008ffe4ff */
[----:B------:R-:W-:Y:S06]  /*0980*/  @P0 BRA `(.L_x_80) ;  /* 0x00000000004c0947 */ /* 0x000fec0003800000 */
[----:B------:R-:W0:Y:S08]  /*0990*/  LDC.64 R10, c[0x0][0x3b8] ;  /* 0x0000ee00ff0a7b82 */ /* 0x000e300000000a00 */
[----:B------:R-:W1:Y:S01]  /*09a0*/  LDC.64 R8, c[0x0][0x3c0] ;  /* 0x0000f000ff087b82 */ /* 0x000e620000000a00 */
[----:B0-----:R-:W2:Y:S04]  /*09b0*/  LDG.E R3, desc[UR6][R10.64] ;  /* 0x000000060a037981 */ /* 0x001ea8000c1e1900 */
[----:B-1----:R-:W5:Y:S01]  /*09c0*/  LDG.E R0, desc[UR6][R8.64] ;  /* 0x0000000608007981 */ /* 0x002f62000c1e1900 */
[----:B--2---:R-:W0:Y:S08]  /*09d0*/  MUFU.RCP R12, R3 ;  /* 0x00000003000c7308 */ /* 0x004e300000001000 */
[----:B-----5:R-:W1:Y:S01]  /*09e0*/  FCHK P0, R0, R3 ;  /* 0x0000000300007302 */ /* 0x020e620000000000 */
[----:B0-----:R-:W-:-:S04]  /*09f0*/  FFMA R13, -R3, R12, 1 ;  /* 0x3f800000030d7423 */ /* 0x001fc8000000010c */
[----:B------:R-:W-:-:S04]  /*0a00*/  FFMA R13, R12, R13, R12 ;  /* 0x0000000d0c0d7223 */ /* 0x000fc8000000000c */
[----:B------:R-:W-:-:S04]  /*0a10*/  FFMA R12, R0, R13, RZ ;  /* 0x0000000d000c7223 */ /* 0x000fc800000000ff */
[----:B------:R-:W-:-:S04]  /*0a20*/  FFMA R16, -R3, R12, R0 ;  /* 0x0000000c03107223 */ /* 0x000fc80000000100 */
[----:B------:R-:W-:Y:S01]  /*0a30*/  FFMA R13, R13, R16, R12 ;  /* 0x000000100d0d7223 */ /* 0x000fe2000000000c */
[----:B-1----:R-:W-:Y:S06]  /*0a40*/  @!P0 BRA `(.L_x_81) ;  /* 0x00000000000c8947 */ /* 0x002fec0003800000 */
[----:B------:R-:W-:-:S07]  /*0a50*/  MOV R16, 0xa70 ;  /* 0x00000a7000107802 */ /* 0x000fce0000000f00 */
[----:B---34-:R-:W-:Y:S05]  /*0a60*/  CALL.REL.NOINC `($__internal_4_$__cuda_sm3x_div_rn_noftz_f32_slowpath) ;  /* 0x0000002400487944 */ /* 0x018fea0003c00000 */
[----:B------:R-:W-:-:S07]  /*0a70*/  MOV R13, R3 ;  /* 0x00000003000d7202 */ /* 0x000fce0000000f00 */
.L_x_81:
[----:B------:R-:W0:Y:S01]  /*0a80*/  LDC.64 R8, c[0x0][0x3c8] ;  /* 0x0000f200ff087b82 */ /* 0x000e220000000a00 */
[----:B------:R-:W-:Y:S01]  /*0a90*/  IMAD.MOV.U32 R3, RZ, RZ, R13 ;  /* 0x000000ffff037224 */ /* 0x000fe200078e000d */
[----:B0-----:R0:W-:Y:S01]  /*0aa0*/  STG.E desc[UR6][R8.64], R13 ;  /* 0x0000000d08007986 */ /* 0x0011e2000c101906 */
[----:B------:R-:W-:Y:S05]  /*0ab0*/  BRA `(.L_x_82) ;  /* 0x0000000000647947 */ /* 0x000fea0003800000 */
.L_x_80:
[C---:B------:R-:W-:Y:S01]  /*0ac0*/  IADD3 R12, P1, PT, R14.reuse, UR12, RZ ;  /* 0x0000000c0e0c7c10 */ /* 0x040fe2000ff3e0ff */
[----:B------:R-:W2:Y:S01]  /*0ad0*/  LDG.E R3, desc[UR6][R4.64+-0x4] ;  /* 0xfffffc0604037981 */ /* 0x000ea2000c1e1900 */
[----:B------:R-:W-:Y:S02]  /*0ae0*/  IADD3 R10, P0, PT, R14, UR14, RZ ;  /* 0x0000000e0e0a7c10 */ /* 0x000fe4000ff1e0ff */
[C---:B------:R-:W-:Y:S02]  /*0af0*/  IADD3.X R13, PT, PT, R15.reuse, UR13, RZ, P1, !PT ;  /* 0x0000000d0f0d7c10 */ /* 0x040fe40008ffe4ff */
[----:B------:R-:W-:-:S04]  /*0b00*/  IADD3.X R11, PT, PT, R15, UR15, RZ, P0, !PT ;  /* 0x0000000f0f0b7c10 */ /* 0x000fc800087fe4ff */
[----:B------:R-:W2:Y:S04]  /*0b10*/  LDG.E R13, desc[UR6][R12.64] ;  /* 0x000000060c0d7981 */ /* 0x000ea8000c1e1900 */
[----:B------:R-:W2:Y:S01]  /*0b20*/  LDG.E R10, desc[UR6][R10.64] ;  /* 0x000000060a0a7981 */ /* 0x000ea2000c1e1900 */
[----:B------:R-:W-:-:S04]  /*0b30*/  IADD3 R8, P0, PT, R14, UR10, RZ ;  /* 0x0000000a0e087c10 */ /* 0x000fc8000ff1e0ff */
[----:B------:R-:W-:-:S05]  /*0b40*/  IADD3.X R9, PT, PT, R15, UR11, RZ, P0, !PT ;  /* 0x0000000b0f097c10 */ /* 0x000fca00087fe4ff */
[----:B------:R-:W5:Y:S01]  /*0b50*/  LDG.E R0, desc[UR6][R8.64] ;  /* 0x0000000608007981 */ /* 0x000f62000c1e1900 */
[----:B--2---:R-:W-:-:S04]  /*0b60*/  FFMA R17, -R13, R3, R10 ;  /* 0x000000030d117223 */ /* 0x004fc8000000010a */
[----:B------:R-:W0:Y:S08]  /*0b70*/  MUFU.RCP R3, R17 ;  /* 0x0000001100037308 */ /* 0x000e300000001000 */
[----:B-----5:R-:W1:Y:S01]  /*0b80*/  FCHK P0, R0, R17 ;  /* 0x0000001100007302 */ /* 0x020e620000000000 */
[----:B0-----:R-:W-:-:S04]  /*0b90*/  FFMA R16, -R17, R3, 1 ;  /* 0x3f80000011107423 */ /* 0x001fc80000000103 */
[----:B------:R-:W-:-:S04]  /*0ba0*/  FFMA R3, R3, R16, R3 ;  /* 0x0000001003037223 */ /* 0x000fc80000000003 */
[----:B------:R-:W-:-:S04]  /*0bb0*/  FFMA R16, R0, R3, RZ ;  /* 0x0000000300107223 */ /* 0x000fc800000000ff */
[----:B------:R-:W-:-:S04]  /*0bc0*/  FFMA R10, -R17, R16, R0 ;  /* 0x00000010110a7223 */ /* 0x000fc80000000100 */
[----:B------:R-:W-:Y:S01]  /*0bd0*/  FFMA R11, R3, R10, R16 ;  /* 0x0000000a030b7223 */ /* 0x000fe20000000010 */
[----:B-1----:R-:W-:Y:S06]  /*0be0*/  @!P0 BRA `(.L_x_83) ;  /* 0x0000000000108947 */ /* 0x002fec0003800000 */
[----:B------:R-:W-:Y:S01]  /*0bf0*/  IMAD.MOV.U32 R3, RZ, RZ, R17 ;  /* 0x000000ffff037224 */ /* 0x000fe200078e0011 */
[----:B------:R-:W-:-:S07]  /*0c00*/  MOV R16, 0xc20 ;  /* 0x00000c2000107802 */ /* 0x000fce0000000f00 */
[----:B---34-:R-:W-:Y:S05]  /*0c10*/  CALL.REL.NOINC `($__internal_4_$__cuda_sm3x_div_rn_noftz_f32_slowpath) ;  /* 0x0000002000dc7944 */ /* 0x018fea0003c00000 */
[----:B------:R-:W-:-:S07]  /*0c20*/  MOV R11, R3 ;  /* 0x00000003000b7202 */ /* 0x000fce0000000f00 */
.L_x_83:
[----:B------:R1:W-:Y:S01]  /*0c30*/  STG.E desc[UR6][R4.64], R11 ;  /* 0x0000000b04007986 */ /* 0x0003e2000c101906 */
[----:B------:R-:W-:-:S07]  /*0c40*/  IMAD.MOV.U32 R3, RZ, RZ, R11 ;  /* 0x000000ffff037224 */ /* 0x000fce00078e000b */
.L_x_82:
[C---:B0-----:R-:W-:Y:S02]  /*0c50*/  IADD3 R8, P0, PT, R14.reuse, UR14, RZ ;  /* 0x0000000e0e087c10 */ /* 0x041fe4000ff1e0ff */
[----:B------:R-:W-:Y:S02]  /*0c60*/  IADD3 R10, P1, PT, R14, UR12, RZ ;  /* 0x0000000c0e0a7c10 */ /* 0x000fe4000ff3e0ff */
[C---:B------:R-:W-:Y:S02]  /*0c70*/  IADD3.X R9, PT, PT, R15.reuse, UR15, RZ, P0, !PT ;  /* 0x0000000f0f097c10 */ /* 0x040fe400087fe4ff */
[----:B-1----:R-:W-:-:S03]  /*0c80*/  IADD3.X R11, PT, PT, R15, UR13, RZ, P1, !PT ;  /* 0x0000000d0f0b7c10 */ /* 0x002fc60008ffe4ff */
[----:B------:R-:W2:Y:S04]  /*0c90*/  LDG.E R16, desc[UR6][R8.64+0x4] ;  /* 0x0000040608107981 */ /* 0x000ea8000c1e1900 */
[----:B------:R-:W2:Y:S01]  /*0ca0*/  LDG.E R17, desc[UR6][R10.64+0x4] ;  /* 0x000004060a117981 */ /* 0x000ea2000c1e1900 */
[----:B------:R-:W-:-:S04]  /*0cb0*/  IADD3 R12, P0, PT, R14, UR10, RZ ;  /* 0x0000000a0e0c7c10 */ /* 0x000fc8000ff1e0ff */
[----:B------:R-:W-:-:S05]  /*0cc0*/  IADD3.X R13, PT, PT, R15, UR11, RZ, P0, !PT ;  /* 0x0000000b0f0d7c10 */ /* 0x000fca00087fe4ff */
[----:B------:R-:W5:Y:S01]  /*0cd0*/  LDG.E R0, desc[UR6][R12.64+0x4] ;  /* 0x000004060c007981 */ /* 0x000f62000c1e1900 */
[----:B------:R-:W-:Y:S01]  /*0ce0*/  BSSY.RECONVERGENT B1, `(.L_x_84) ;  /* 0x000000d000017945 */ /* 0x000fe20003800200 */
        /* <DEDUP_REMOVED lines=12> */
.L_x_85:
[----:B---34-:R-:W-:Y:S05]  /*0db0*/  BSYNC.RECONVERGENT B1 ;  /* 0x0000000000017941 */ /* 0x018fea0003800200 */
.L_x_84:
[----:B------:R0:W-:Y:S04]  /*0dc0*/  STG.E desc[UR6][R4.64+0x4], R3 ;  /* 0x0000040304007986 */ /* 0x0001e8000c101906 */
[----:B------:R-:W2:Y:S04]  /*0dd0*/  LDG.E R16, desc[UR6][R8.64+0x8] ;  /* 0x0000080608107981 */ /* 0x000ea8000c1e1900 */
[----:B------:R-:W2:Y:S04]  /*0de0*/  LDG.E R17, desc[UR6][R10.64+0x8] ;  /* 0x000008060a117981 */ /* 0x000ea8000c1e1900 */
[----:B------:R-:W3:Y:S01]  /*0df0*/  LDG.E R0, desc[UR6][R12.64+0x8] ;  /* 0x000008060c007981 */ /* 0x000ee2000c1e1900 */
[----:B------:R-:W-:Y:S01]  /*0e00*/  BSSY.RECONVERGENT B1, `(.L_x_86) ;  /* 0x000000e000017945 */ /* 0x000fe20003800200 */
[----:B--2---:R-:W-:-:S04]  /*0e10*/  FFMA R21, -R17, R3, R16 ;  /* 0x0000000311157223 */ /* 0x004fc80000000110 */
[----:B------:R-:W1:Y:S08]  /*0e20*/  MUFU.RCP R16, R21 ;  /* 0x0000001500107308 */ /* 0x000e700000001000 */
[----:B---3--:R-:W2:Y:S01]  /*0e30*/  FCHK P0, R0, R21 ;  /* 0x0000001500007302 */ /* 0x008ea20000000000 */
[----:B-1----:R-:W-:-:S04]  /*0e40*/  FFMA R17, -R21, R16, 1 ;  /* 0x3f80000015117423 */ /* 0x002fc80000000110 */
[----:B------:R-:W-:-:S04]  /*0e50*/  FFMA R17, R16, R17, R16 ;  /* 0x0000001110117223 */ /* 0x000fc80000000010 */
[----:B------:R-:W-:-:S04]  /*0e60*/  FFMA R16, R0, R17, RZ ;  /* 0x0000001100107223 */ /* 0x000fc800000000ff */
[----:B------:R-:W-:-:S04]  /*0e70*/  FFMA R18, -R21, R16, R0 ;  /* 0x0000001015127223 */ /* 0x000fc80000000100 */
[----:B------:R-:W-:Y:S01]  /*0e80*/  FFMA R17, R17, R18, R16 ;  /* 0x0000001211117223 */ /* 0x000fe20000000010 */
[----:B0-2---:R-:W-:Y:S06]  /*0e90*/  @!P0 BRA `(.L_x_87) ;  /* 0x0000000000108947 */ /* 0x005fec0003800000 */
[----:B------:R-:W-:Y:S02]  /*0ea0*/  MOV R3, R21 ;  /* 0x0000001500037202 */ /* 0x000fe40000000f00 */
[----:B------:R-:W-:-:S07]  /*0eb0*/  MOV R16, 0xed0 ;  /* 0x00000ed000107802 */ /* 0x000fce0000000f00 */
[----:B------:R-:W-:Y:S05]  /*0ec0*/  CALL.REL.NOINC `($__internal_4_$__cuda_sm3x_div_rn_noftz_f32_slowpath) ;  /* 0x0000002000307944 */ /* 0x000fea0003c00000 */
[----:B------:R-:W-:-:S07]  /*0ed0*/  IMAD.MOV.U32 R17, RZ, RZ, R3 ;  /* 0x000000ffff117224 */ /* 0x000fce00078e0003 */
.L_x_87:
[----:B------:R-:W-:Y:S05]  /*0ee0*/  BSYNC.RECONVERGENT B1 ;  /* 0x0000000000017941 */ /* 0x000fea0003800200 */
.L_x_86:
        /* <DEDUP_REMOVED lines=14> */
[----:B------:R-:W-:Y:S01]  /*0fd0*/  IMAD.MOV.U32 R3, RZ, RZ, R21 ;  /* 0x000000ffff037224 */ /* 0x000fe200078e0015 */
[----:B------:R-:W-:-:S07]  /*0fe0*/  MOV R16, 0x1000 ;  /* 0x0000100000107802 */ /* 0x000fce0000000f00 */
[----:B------:R-:W-:Y:S05]  /*0ff0*/  CALL.REL.NOINC `($__internal_4_$__cuda_sm3x_div_rn_noftz_f32_slowpath) ;  /* 0x0000001c00e47944 */ /* 0x000fea0003c00000 */
.L_x_89:
[----:B------:R-:W-:Y:S05]  /*1000*/  BSYNC.RECONVERGENT B1 ;  /* 0x0000000000017941 */ /* 0x000fea0003800200 */
.L_x_88:
[----:B------:R0:W-:Y:S01]  /*1010*/  STG.E desc[UR6][R4.64+0xc], R3 ;  /* 0x00000c0304007986 */ /* 0x0001e2000c101906 */
[----:B------:R-:W-:Y:S02]  /*1020*/  IADD3 R14, P0, PT, R14, 0x10, RZ ;  /* 0x000000100e0e7810 */ /* 0x000fe40007f1e0ff */
[----:B------:R-:W-:-:S03]  /*1030*/  IADD3 R7, PT, PT, R7, 0x4, RZ ;  /* 0x0000000407077810 */ /* 0x000fc60007ffe0ff */
[----:B------:R-:W-:Y:S01]  /*1040*/  IMAD.X R15, RZ, RZ, R15, P0 ;  /* 0x000000ffff0f7224 */ /* 0x000fe200000e060f */
[----:B------:R-:W-:Y:S07]  /*1050*/  @P2 BRA `(.L_x_90) ;  /* 0xfffffff800342947 */ /* 0x000fee000383ffff */
.L_x_79:
[----:B------:R-:W-:-:S13]  /*1060*/  LOP3.LUT P0, R0, R2, 0x3, RZ, 0xc0, !PT ;  /* 0x0000000302007812 */ /* 0x000fda000780c0ff */
[----:B------:R-:W-:Y:S05]  /*1070*/  @!P0 BRA `(.L_x_78) ;  /* 0x0000000800048947 */ /* 0x000fea0003800000 */
[----:B------:R-:W-:-:S13]  /*1080*/  ISETP.NE.AND P0, PT, R0, 0x1, PT ;  /* 0x000000010000780c */ /* 0x000fda0003f05270 */
[----:B------:R-:W-:Y:S05]  /*1090*/  @!P0 BRA `(.L_x_91) ;  /* 0x0000000400308947 */ /* 0x000fea0003800000 */
[----:B------:R-:W-:-:S13]  /*10a0*/  ISETP.NE.AND P0, PT, R6, RZ, PT ;  /* 0x000000ff0600720c */ /* 0x000fda0003f05270 */
[----:B------:R-:W-:Y:S05]  /*10b0*/  @!P0 BRA `(.L_x_92) ;  /* 0x0000000000748947 */ /* 0x000fea0003800000 */
[----:B-1----:R-:W1:Y:S08]  /*10c0*/  LDC.64 R8, c[0x0][0x3b8] ;  /* 0x0000ee00ff087b82 */ /* 0x002e700000000a00 */
[----:B------:R-:W2:Y:S08]  /*10d0*/  LDC.64 R10, c[0x0][0x3b0] ;  /* 0x0000ec00ff0a7b82 */ /* 0x000eb00000000a00 */
[----:B------:R-:W5:Y:S08]  /*10e0*/  LDC.64 R12, c[0x0][0x3c8] ;  /* 0x0000f200ff0c7b82 */ /* 0x000f700000000a00 */
[----:B0-----:R-:W0:Y:S01]  /*10f0*/  LDC.64 R4, c[0x0][0x3c0] ;  /* 0x0000f000ff047b82 */ /* 0x001e220000000a00 */
[----:B-1----:R-:W-:-:S06]  /*1100*/  IMAD.WIDE.U32 R8, R6, 0x4, R8 ;  /* 0x0000000406087825 */ /* 0x002fcc00078e0008 */
[----:B------:R-:W3:Y:S01]  /*1110*/  LDG.E R8, desc[UR6][R8.64] ;  /* 0x0000000608087981 */ /* 0x000ee2000c1e1900 */
[----:B--2---:R-:W-:-:S06]  /*1120*/  IMAD.WIDE.U32 R10, R6, 0x4, R10 ;  /* 0x00000004060a7825 */ /* 0x004fcc00078e000a */
[----:B------:R-:W3:Y:S01]  /*1130*/  LDG.E R11, desc[UR6][R10.64] ;  /* 0x000000060a0b7981 */ /* 0x000ee2000c1e1900 */
[----:B-----5:R-:W-:-:S06]  /*1140*/  IMAD.WIDE R12, R6, 0x4, R12 ;  /* 0x00000004060c7825 */ /* 0x020fcc00078e020c */
[----:B------:R-:W3:Y:S01]  /*1150*/  LDG.E R12, desc[UR6][R12.64+-0x4] ;  /* 0xfffffc060c0c7981 */ /* 0x000ee2000c1e1900 */
[----:B0-----:R-:W-:-:S05]  /*1160*/  IMAD.WIDE.U32 R4, R6, 0x4, R4 ;  /* 0x0000000406047825 */ /* 0x001fca00078e0004 */
[----:B------:R-:W2:Y:S01]  /*1170*/  LDG.E R0, desc[UR6][R4.64] ;  /* 0x0000000604007981 */ /* 0x000ea2000c1e1900 */
[----:B---3--:R-:W-:-:S04]  /*1180*/  FFMA R15, -R11, R12, R8 ;  /* 0x0000000c0b0f7223 */ /* 0x008fc80000000108 */
[----:B------:R-:W0:Y:S08]  /*1190*/  MUFU.RCP R3, R15 ;  /* 0x0000000f00037308 */ /* 0x000e300000001000 */
[----:B--2---:R-:W1:Y:S01]  /*11a0*/  FCHK P0, R0, R15 ;  /* 0x0000000f00007302 */ /* 0x004e620000000000 */
        /* <DEDUP_REMOVED lines=8> */
[----:B----4-:R-:W-:Y:S05]  /*1230*/  CALL.REL.NOINC `($__internal_4_$__cuda_sm3x_div_rn_noftz_f32_slowpath) ;  /* 0x0000001c00547944 */ /* 0x010fea0003c00000 */
.L_x_93:
[----:B------:R-:W0:Y:S01]  /*1240*/  LDC.64 R4, c[0x0][0x3c8] ;  /* 0x0000f200ff047b82 */ /* 0x000e220000000a00 */
[----:B------:R-:W-:Y:S01]  /*1250*/  MOV R7, R3 ;  /* 0x0000000300077202 */ /* 0x000fe20000000f00 */
[----:B0-----:R-:W-:-:S05]  /*1260*/  IMAD.WIDE.U32 R4, R6, 0x4, R4 ;  /* 0x0000000406047825 */ /* 0x001fca00078e0004 */
[----:B------:R1:W-:Y:S01]  /*1270*/  STG.E desc[UR6][R4.64], R3 ;  /* 0x0000000304007986 */ /* 0x0003e2000c101906 */
[----:B------:R-:W-:Y:S05]  /*1280*/  BRA `(.L_x_94) ;  /* 0x0000000000487947 */ /* 0x000fea0003800000 */
.L_x_92:
[----:B-1----:R-:W1:Y:S08]  /*1290*/  LDC.64 R8, c[0x0][0x3b8] ;  /* 0x0000ee00ff087b82 */ /* 0x002e700000000a00 */
[----:B0-----:R-:W0:Y:S01]  /*12a0*/  LDC.64 R4, c[0x0][0x3c0] ;  /* 0x0000f000ff047b82 */ /* 0x001e220000000a00 */
[----:B-1----:R-:W2:Y:S04]  /*12b0*/  LDG.E R3, desc[UR6][R8.64] ;  /* 0x0000000608037981 */ /* 0x002ea8000c1e1900 */
[----:B0-----:R-:W5:Y:S01]  /*12c0*/  LDG.E R0, desc[UR6][R4.64] ;  /* 0x0000000604007981 */ /* 0x001f62000c1e1900 */
        /* <DEDUP_REMOVED lines=10> */
[----:B------:R-:W-:-:S07]  /*1370*/  IMAD.MOV.U32 R11, RZ, RZ, R3 ;  /* 0x000000ffff0b7224 */ /* 0x000fce00078e0003 */
.L_x_95:
[----:B------:R-:W0:Y:S01]  /*1380*/  LDC.64 R4, c[0x0][0x3c8] ;  /* 0x0000f200ff047b82 */ /* 0x000e220000000a00 */
[----:B------:R-:W-:Y:S01]  /*1390*/  IMAD.MOV.U32 R7, RZ, RZ, R11 ;  /* 0x000000ffff077224 */ /* 0x000fe200078e000b */
[----:B0-----:R0:W-:Y:S06]  /*13a0*/  STG.E desc[UR6][R4.64], R11 ;  /* 0x0000000b04007986 */ /* 0x0011ec000c101906 */
.L_x_94:
[----:B01----:R-:W0:Y:S08]  /*13b0*/  LDC.64 R4, c[0x0][0x3b8] ;  /* 0x0000ee00ff047b82 */ /* 0x003e300000000a00 */
[----:B------:R-:W1:Y:S01]  /*13c0*/  LDC.64 R10, c[0x0][0x3b0] ;  /* 0x0000ec00ff0a7b82 */ /* 0x000e620000000a00 */
[----:B0-----:R-:W-:-:S07]  /*13d0*/  IMAD.WIDE.U32 R8, R6, 0x4, R4 ;  /* 0x0000000406087825 */ /* 0x001fce00078e0004 */
[----:B------:R-:W0:Y:S01]  /*13e0*/  LDC.64 R4, c[0x0][0x3c0] ;  /* 0x0000f000ff047b82 */ /* 0x000e220000000a00 */
[----:B------:R-:W2:Y:S01]  /*13f0*/  LDG.E R8, desc[UR6][R8.64+0x4] ;  /* 0x0000040608087981 */ /* 0x000ea2000c1e1900 */
[----:B-1----:R-:W-:-:S06]  /*1400*/  IMAD.WIDE.U32 R10, R6, 0x4, R10 ;  /* 0x00000004060a7825 */ /* 0x002fcc00078e000a */
[----:B------:R-:W2:Y:S01]  /*1410*/  LDG.E R11, desc[UR6][R10.64+0x4] ;  /* 0x000004060a0b7981 */ /* 0x000ea2000c1e1900 */
[----:B0-----:R-:W-:-:S05]  /*1420*/  IMAD.WIDE.U32 R4, R6, 0x4, R4 ;  /* 0x0000000406047825 */ /* 0x001fca00078e0004 */
        /* <DEDUP_REMOVED lines=11> */
[----:B------:R-:W-:Y:S02]  /*14e0*/  MOV R3, R13 ;  /* 0x0000000d00037202 */ /* 0x000fe40000000f00 */
[----:B------:R-:W-:-:S07]  /*14f0*/  MOV R16, 0x1510 ;  /* 0x0000151000107802 */ /* 0x000fce0000000f00 */
[----:B---34-:R-:W-:Y:S05]  /*1500*/  CALL.REL.NOINC `($__internal_4_$__cuda_sm3x_div_rn_noftz_f32_slowpath) ;  /* 0x0000001800a07944 */ /* 0x018fea0003c00000 */
.L_x_97:
[----:B---34-:R-:W-:Y:S05]  /*1510*/  BSYNC.RECONVERGENT B1 ;  /* 0x0000000000017941 */ /* 0x018fea0003800200 */
.L_x_96:
[----:B------:R-:W0:Y:S02]  /*1520*/  LDC.64 R4, c[0x0][0x3c8] ;  /* 0x0000f200ff047b82 */ /* 0x000e240000000a00 */
[----:B0-----:R-:W-:-:S04]  /*1530*/  IMAD.WIDE.U32 R4, R6, 0x4, R4 ;  /* 0x0000000406047825 */ /* 0x001fc800078e0004 */
[----:B------:R-:W-:Y:S01]  /*1540*/  VIADD R6, R6, 0x2 ;  /* 0x0000000206067836 */ /* 0x000fe20000000000 */
[----:B------:R2:W-:Y:S06]  /*1550*/  STG.E desc[UR6][R4.64+0x4], R3 ;  /* 0x0000040304007986 */ /* 0x0005ec000c101906 */
.L_x_91:
[----:B------:R-:W-:-:S04]  /*1560*/  LOP3.LUT R2, R2, 0x1, RZ, 0xc0, !PT ;  /* 0x0000000102027812 */ /* 0x000fc800078ec0ff */
[----:B------:R-:W-:-:S13]  /*1570*/  ISETP.NE.U32.AND P0, PT, R2, 0x1, PT ;  /* 0x000000010200780c */ /* 0x000fda0003f05070 */
[----:B------:R-:W-:Y:S05]  /*1580*/  @P0 BRA `(.L_x_78) ;  /* 0x0000000000c00947 */ /* 0x000fea0003800000 */
[----:B------:R-:W-:-:S13]  /*1590*/  ISETP.NE.AND P0, PT, R6, RZ, PT ;  /* 0x000000ff0600720c */ /* 0x000fda0003f05270 */
[----:B------:R-:W-:Y:S05]  /*15a0*/  @!P0 BRA `(.L_x_98) ;  /* 0x0000000000708947 */ /* 0x000fea0003800000 */
[----:B012---:R-:W0:Y:S08]  /*15b0*/  LDC.64 R4, c[0x0][0x3b8] ;  /* 0x0000ee00ff047b82 */ /* 0x007e300000000a00 */
[----:B------:R-:W1:Y:S08]  /*15c0*/  LDC.64 R8, c[0x0][0x3b0] ;  /* 0x0000ec00ff087b82 */ /* 0x000e700000000a00 */
[----:B------:R-:W2:Y:S08]  /*15d0*/  LDC.64 R10, c[0x0][0x3c8] ;  /* 0x0000f200ff0a7b82 */ /* 0x000eb00000000a00 */
[----:B------:R-:W5:Y:S01]  /*15e0*/  LDC.64 R2, c[0x0][0x3c0] ;  /* 0x0000f000ff027b82 */ /* 0x000f620000000a00 */
[----:B0-----:R-:W-:-:S06]  /*15f0*/  IMAD.WIDE.U32 R4, R6, 0x4, R4 ;  /* 0x0000000406047825 */ /* 0x001fcc00078e0004 */
[----:B------:R-:W3:Y:S01]  /*1600*/  LDG.E R4, desc[UR6][R4.64] ;  /* 0x0000000604047981 */ /* 0x000ee2000c1e1900 */
[----:B-1----:R-:W-:-:S06]  /*1610*/  IMAD.WIDE.U32 R8, R6, 0x4, R8 ;  /* 0x0000000406087825 */ /* 0x002fcc00078e0008 */
[----:B------:R-:W3:Y:S01]  /*1620*/  LDG.E R9, desc[UR6][R8.64] ;  /* 0x0000000608097981 */ /* 0x000ee2000c1e1900 */
[----:B--2---:R-:W-:-:S06]  /*1630*/  IMAD.WIDE R10, R6, 0x4, R10 ;  /* 0x00000004060a7825 */ /* 0x004fcc00078e020a */
[----:B------:R-:W3:Y:S01]  /*1640*/  LDG.E R10, desc[UR6][R10.64+-0x4] ;  /* 0xfffffc060a0a7981 */ /* 0x000ee2000c1e1900 */
[----:B-----5:R-:W-:-:S05]  /*1650*/  IMAD.WIDE.U32 R2, R6, 0x4, R2 ;  /* 0x0000000406027825 */ /* 0x020fca00078e0002 */
[----:B------:R3:W2:Y:S02]  /*1660*/  LDG.E R0, desc[UR6][R2.64] ;  /* 0x0000000602007981 */ /* 0x0006a4000c1e1900 */
        /* <DEDUP_REMOVED lines=9> */
[----:B------:R-:W-:-:S07]  /*1700*/  MOV R16, 0x1720 ;  /* 0x0000172000107802 */ /* 0x000fce0000000f00 */
[----:B----4-:R-:W-:Y:S05]  /*1710*/  CALL.REL.NOINC `($__internal_4_$__cuda_sm3x_div_rn_noftz_f32_slowpath) ;  /* 0x00000018001c7944 */ /* 0x010fea0003c00000 */
[----:B------:R-:W-:-:S07]  /*1720*/  IMAD.MOV.U32 R5, RZ, RZ, R3 ;  /* 0x000000ffff057224 */ /* 0x000fce00078e0003 */
.L_x_99:
[----:B------:R-:W0:Y:S02]  /*1730*/  LDC.64 R2, c[0x0][0x3c8] ;  /* 0x0000f200ff027b82 */ /* 0x000e240000000a00 */
[----:B0-----:R-:W-:-:S05]  /*1740*/  IMAD.WIDE.U32 R6, R6, 0x4, R2 ;  /* 0x0000000406067825 */ /* 0x001fca00078e0002 */
[----:B------:R0:W-:Y:S01]  /*1750*/  STG.E desc[UR6][R6.64], R5 ;  /* 0x0000000506007986 */ /* 0x0001e2000c101906 */
[----:B------:R-:W-:Y:S05]  /*1760*/  BRA `(.L_x_78) ;  /* 0x0000000000487947 */ /* 0x000fea0003800000 */
.L_x_98:
[----:B012---:R-:W0:Y:S08]  /*1770*/  LDC.64 R4, c[0x0][0x3b8] ;  /* 0x0000ee00ff047b82 */ /* 0x007e300000000a00 */
        /* <DEDUP_REMOVED lines=14> */
[----:B------:R-:W-:-:S07]  /*1860*/  IMAD.MOV.U32 R7, RZ, RZ, R3 ;  /* 0x000000ffff077224 */ /* 0x000fce00078e0003 */
.L_x_100:
[----:B------:R-:W0:Y:S02]  /*1870*/  LDC.64 R2, c[0x0][0x3c8] ;  /* 0x0000f200ff027b82 */ /* 0x000e240000000a00 */
[----:B0-----:R0:W-:Y:S02]  /*1880*/  STG.E desc[UR6][R2.64], R7 ;  /* 0x0000000702007986 */ /* 0x0011e4000c101906 */
.L_x_78:
[----:B------:R-:W5:Y:S02]  /*1890*/  LDC R23, c[0x0][0x3a4] ;  /* 0x0000e900ff177b82 */ /* 0x000f640000000800 */
[----:B-----5:R-:W-:-:S13]  /*18a0*/  ISETP.GE.AND P0, PT, R23, 0x1, PT ;  /* 0x000000011700780c */ /* 0x020fda0003f06270 */
[----:B------:R-:W-:Y:S05]  /*18b0*/  @!P0 BRA `(.L_x_77) ;  /* 0x0000000c00688947 */ /* 0x000fea0003800000 */
[----:B------:R-:W5:Y:S01]  /*18c0*/  LDCU.64 UR18, c[0x0][0x3c8] ;  /* 0x00007900ff1277ac */ /* 0x000f620008000a00 */
[C---:B------:R-:W-:Y:S02]  /*18d0*/  ISETP.GE.U32.AND P0, PT, R23.reuse, 0x4, PT ;  /* 0x000000041700780c */ /* 0x040fe40003f06070 */
[C---:B------:R-:W-:Y:S01]  /*18e0*/  LOP3.LUT R29, R23.reuse, 0x3, RZ, 0xc0, !PT ;  /* 0x00000003171d7812 */ /* 0x040fe200078ec0ff */
[----:B------:R-:W0:Y:S01]  /*18f0*/  LDCU UR4, c[0x0][0x3d0] ;  /* 0x00007a00ff0477ac */ /* 0x000e220008000800 */
[----:B------:R-:W3:Y:S01]  /*1900*/  LDCU UR16, c[0x0][0x3a4] ;  /* 0x00007480ff1077ac */ /* 0x000ee20008000800 */
[----:B-----5:R-:W-:Y:S01]  /*1910*/  MOV R25, UR19 ;  /* 0x0000001300197c02 */ /* 0x020fe20008000f00 */
[----:B------:R-:W-:Y:S02]  /*1920*/  IMAD.U32 R24, RZ, RZ, UR18 ;  /* 0x00000012ff187e24 */ /* 0x000fe4000f8e00ff */
[C---:B0-----:R-:W-:Y:S02]  /*1930*/  IMAD R22, R23.reuse, UR4, RZ ;  /* 0x0000000417167c24 */ /* 0x041fe4000f8e02ff */
[----:B-12---:R-:W-:-:S04]  /*1940*/  IMAD.WIDE.U32 R4, R23, 0x4, R24 ;  /* 0x0000000417047825 */ /* 0x006fc800078e0018 */
[----:B---3--:R-:W-:Y:S01]  /*1950*/  IMAD.U32 R3, RZ, RZ, UR16 ;  /* 0x00000010ff037e24 */ /* 0x008fe2000f8e00ff */
[----:B------:R-:W-:Y:S06]  /*1960*/  @!P0 BRA `(.L_x_101) ;  /* 0x0000000400188947 */ /* 0x000fec0003800000 */
[----:B------:R-:W0:Y:S01]  /*1970*/  LDCU.64 UR4, c[0x0][0x380] ;  /* 0x00007000ff0477ac */ /* 0x000e220008000a00 */
[----:B------:R-:W1:Y:S01]  /*1980*/  LDC.64 R14, c[0x0][0x3c8] ;  /* 0x0000f200ff0e7b82 */ /* 0x000e620000000a00 */
[----:B------:R-:W-:Y:S01]  /*1990*/  SHF.R.S32.HI R26, RZ, 0x1f, R22 ;  /* 0x0000001fff1a7819 */ /* 0x000fe20000011416 */
[----:B------:R-:W-:Y:S01]  /*19a0*/  IMAD.MOV.U32 R28, RZ, RZ, RZ ;  /* 0x000000ffff1c7224 */ /* 0x000fe200078e00ff */
[----:B------:R-:W-:-:S04]  /*19b0*/  IADD3 R0, P0, PT, R22, R23, RZ ;  /* 0x0000001716007210 */ /* 0x000fc80007f1e0ff */
[C---:B------:R-:W-:Y:S01]  /*19c0*/  LEA.HI.X.SX32 R3, R23.reuse, R26, 0x1, P0 ;  /* 0x0000001a17037211 */ /* 0x040fe200000f0eff */
[----:B------:R-:W2:Y:S01]  /*19d0*/  LDC.64 R12, c[0x0][0x3b0] ;  /* 0x0000ec00ff0c7b82 */ /* 0x000ea20000000a00 */
[----:B------:R-:W-:-:S07]  /*19e0*/  LOP3.LUT R23, R23, 0x7ffffffc, RZ, 0xc0, !PT ;  /* 0x7ffffffc17177812 */ /* 0x000fce00078ec0ff */
[----:B------:R-:W3:Y:S01]  /*19f0*/  LDC.64 R10, c[0x0][0x3b8] ;  /* 0x0000ee00ff0a7b82 */ /* 0x000ee20000000a00 */
[----:B0-----:R-:W-:-:S04]  /*1a00*/  LEA R16, P0, R0, UR4, 0x2 ;  /* 0x0000000400107c11 */ /* 0x001fc8000f8010ff */
[----:B------:R-:W-:Y:S02]  /*1a10*/  LEA.HI.X R17, R0, UR5, R3, 0x2, P0 ;  /* 0x0000000500117c11 */ /* 0x000fe400080f1403 */
[----:B------:R-:W-:Y:S01]  /*1a20*/  MOV R3, UR16 ;  /* 0x0000001000037c02 */ /* 0x000fe20008000f00 */
[----:B------:R-:W0:Y:S08]  /*1a30*/  LDC.64 R8, c[0x0][0x380] ;  /* 0x0000e000ff087b82 */ /* 0x000e300000000a00 */
[----:B------:R-:W0:Y:S02]  /*1a40*/  LDC.64 R6, c[0x0][0x380] ;  /* 0x0000e000ff067b82 */ /* 0x000e240000000a00 */
.L_x_106:
[C---:B0-----:R-:W-:Y:S01]  /*1a50*/  IADD3 R0, P0, PT, R22.reuse, R3, RZ ;  /* 0x0000000316007210 */ /* 0x041fe20007f1e0ff */
[----:B------:R-:W-:Y:S02]  /*1a60*/  IMAD.IADD R21, R22, 0x1, R3 ;  /* 0x0000000116157824 */ /* 0x000fe400078e0203 */
[C---:B------:R-:W-:Y:S01]  /*1a70*/  VIADD R25, R3.reuse, 0xffffffff ;  /* 0xffffffff03197836 */ /* 0x040fe20000000000 */
[----:B------:R-:W-:Y:S01]  /*1a80*/  LEA.HI.X.SX32 R2, R3, R26, 0x1, P0 ;  /* 0x0000001a03027211 */ /* 0x000fe200000f0eff */
[----:B0-----:R-:W-:Y:S01]  /*1a90*/  IMAD.WIDE R20, R21, 0x4, R8 ;  /* 0x0000000415147825 */ /* 0x001fe200078e0208 */
[----:B------:R-:W-:Y:S02]  /*1aa0*/  ISETP.NE.AND P0, PT, R3, UR17, PT ;  /* 0x0000001103007c0c */ /* 0x000fe4000bf05270 */
[----:B------:R-:W-:-:S04]  /*1ab0*/  LEA R18, P1, R0, R6, 0x2 ;  /* 0x0000000600127211 */ /* 0x000fc800078210ff */
[----:B------:R-:W-:-:S07]  /*1ac0*/  LEA.HI.X R19, R0, R7, R2, 0x2, P1 ;  /* 0x0000000700137211 */ /* 0x000fce00008f1402 */
[----:B------:R-:W-:Y:S05]  /*1ad0*/  @P0 BRA `(.L_x_102) ;  /* 0x0000000000540947 */ /* 0x000fea0003800000 */
[C---:B---3--:R-:W-:Y:S01]  /*1ae0*/  IMAD.WIDE.U32 R30, R25.reuse, 0x4, R10 ;  /* 0x00000004191e7825 */ /* 0x048fe200078e000a */
[----:B------:R-:W3:Y:S03]  /*1af0*/  LDG.E R0, desc[UR6][R4.64+-0x8] ;  /* 0xfffff80604007981 */ /* 0x000ee6000c1e1900 */
[----:B--2---:R-:W-:Y:S02]  /*1b00*/  IMAD.WIDE.U32 R24, R25, 0x4, R12 ;  /* 0x0000000419187825 */ /* 0x004fe400078e000c */
[----:B------:R-:W3:Y:S04]  /*1b10*/  LDG.E R30, desc[UR6][R30.64] ;  /* 0x000000061e1e7981 */ /* 0x000ee8000c1e1900 */
[----:B------:R-:W3:Y:S02]  /*1b20*/  LDG.E R25, desc[UR6][R24.64] ;  /* 0x0000000618197981 */ /* 0x000ee4000c1e1900 */
[----:B---3--:R-:W-:-:S05]  /*1b30*/  FFMA R2, -R25, R0, R30 ;  /* 0x0000000019027223 */ /* 0x008fca000000011e */
[----:B------:R-:W-:-:S04]  /*1b40*/  IADD3 R0, PT, PT, R2, 0x1800000, RZ ;  /* 0x0180000002007810 */ /* 0x000fc80007ffe0ff */
[----:B------:R-:W-:-:S04]  /*1b50*/  LOP3.LUT R0, R0, 0x7f800000, RZ, 0xc0, !PT ;  /* 0x7f80000000007812 */ /* 0x000fc800078ec0ff */
[----:B------:R-:W-:-:S13]  /*1b60*/  ISETP.GT.U32.AND P0, PT, R0, 0x1ffffff, PT ;  /* 0x01ffffff0000780c */ /* 0x000fda0003f04070 */
[----:B------:R-:W-:Y:S05]  /*1b70*/  @P0 BRA `(.L_x_103) ;  /* 0x0000000000140947 */ /* 0x000fea0003800000 */
[----:B------:R-:W-:Y:S01]  /*1b80*/  IMAD.MOV.U32 R0, RZ, RZ, R2 ;  /* 0x000000ffff007224 */ /* 0x000fe200078e0002 */
[----:B------:R-:W-:-:S07]  /*1b90*/  MOV R24, 0x1bb0 ;  /* 0x00001bb000187802 */ /* 0x000fce0000000f00 */
[----:B-1--4-:R-:W-:Y:S05]  /*1ba0*/  CALL.REL.NOINC `($__internal_3_$__cuda_sm20_rcp_rn_f32_slowpath) ;  /* 0x0000001000247944 */ /* 0x012fea0003c00000 */
[----:B------:R-:W-:Y:S01]  /*1bb0*/  IMAD.MOV.U32 R25, RZ, RZ, R0 ;  /* 0x000000ffff197224 */ /* 0x000fe200078e0000 */
[----:B------:R-:W-:Y:S06]  /*1bc0*/  BRA `(.L_x_104) ;  /* 0x0000000000107947 */ /* 0x000fec0003800000 */
.L_x_103:
[----:B------:R-:W0:Y:S02]  /*1bd0*/  MUFU.RCP R25, R2 ;  /* 0x0000000200197308 */ /* 0x000e240000001000 */
[----:B0-----:R-:W-:-:S04]  /*1be0*/  FFMA R0, R2, R25, -1 ;  /* 0xbf80000002007423 */ /* 0x001fc80000000019 */
[----:B------:R-:W-:-:S04]  /*1bf0*/  FADD.FTZ R0, -R0, -RZ ;  /* 0x800000ff00007221 */ /* 0x000fc80000010100 */
[----:B------:R-:W-:-:S07]  /*1c00*/  FFMA R25, R25, R0, R25 ;  /* 0x0000000019197223 */ /* 0x000fce0000000019 */
.L_x_104:
[----:B------:R0:W-:Y:S01]  /*1c10*/  STG.E desc[UR6][R16.64+-0x4], R25 ;  /* 0xfffffc1910007986 */ /* 0x0001e2000c101906 */
[----:B------:R-:W-:Y:S05]  /*1c20*/  BRA `(.L_x_105) ;  /* 0x0000000000147947 */ /* 0x000fea0003800000 */
.L_x_102:
[----:B-1----:R-:W-:Y:S01]  /*1c30*/  IMAD.WIDE.U32 R24, R25, 0x4, R14 ;  /* 0x0000000419187825 */ /* 0x002fe200078e000e */
[----:B------:R-:W5:Y:S04]  /*1c40*/  LDG.E R27, desc[UR6][R20.64] ;  /* 0x00000006141b7981 */ /* 0x000f68000c1e1900 */
[----:B------:R-:W5:Y:S02]  /*1c50*/  LDG.E R0, desc[UR6][R24.64] ;  /* 0x0000000618007981 */ /* 0x000f64000c1e1900 */
[----:B-----5:R-:W-:-:S05]  /*1c60*/  FFMA R27, -R0, R27, RZ ;  /* 0x0000001b001b7223 */ /* 0x020fca00000001ff */
[----:B------:R0:W-:Y:S02]  /*1c70*/  STG.E desc[UR6][R18.64+-0x4], R27 ;  /* 0xfffffc1b12007986 */ /* 0x0001e4000c101906 */
.L_x_105:
[----:B------:R-:W-:Y:S01]  /*1c80*/  IADD3 R31, PT, PT, R3, -0x2, RZ ;  /* 0xfffffffe031f7810 */ /* 0x000fe20007ffe0ff */
[----:B----4-:R-:W-:Y:S01]  /*1c90*/  IMAD.U32 R24, RZ, RZ, UR20 ;  /* 0x00000014ff187e24 */ /* 0x010fe2000f8e00ff */
[----:B0-----:R-:W4:Y:S01]  /*1ca0*/  LDG.E R27, desc[UR6][R20.64+-0x4] ;  /* 0xfffffc06141b7981 */ /* 0x001f22000c1e1900 */
[----:B------:R-:W-:Y:S02]  /*1cb0*/  IMAD.U32 R25, RZ, RZ, UR21 ;  /* 0x00000015ff197e24 */ /* 0x000fe4000f8e00ff */
[----:B------:R-:W-:-:S05]  /*1cc0*/  IMAD.WIDE.U32 R30, R31, 0x4, R24 ;  /* 0x000000041f1e7825 */ /* 0x000fca00078e0018 */
[----:B------:R-:W4:Y:S01]  /*1cd0*/  LDG.E R0, desc[UR6][R30.64] ;  /* 0x000000061e007981 */ /* 0x000f22000c1e1900 */
[----:B------:R-:W-:-:S05]  /*1ce0*/  IADD3 R33, PT, PT, R3, -0x3, RZ ;  /* 0xfffffffd03217810 */ /* 0x000fca0007ffe0ff */
[----:B------:R-:W-:-:S04]  /*1cf0*/  IMAD.WIDE.U32 R32, R33, 0x4, R24 ;  /* 0x0000000421207825 */ /* 0x000fc800078e0018 */
[----:B----4-:R-:W-:-:S05]  /*1d00*/  FFMA R0, -R0, R27, RZ ;  /* 0x0000001b00007223 */ /* 0x010fca00000001ff */
[----:B------:R0:W-:Y:S04]  /*1d10*/  STG.E desc[UR6][R20.64+-0x8], R0 ;  /* 0xfffff80014007986 */ /* 0x0001e8000c101906 */
[----:B------:R-:W4:Y:S01]  /*1d20*/  LDG.E R33, desc[UR6][R32.64] ;  /* 0x0000000620217981 */ /* 0x000f22000c1e1900 */
[----:B------:R-:W-:-:S04]  /*1d30*/  VIADD R3, R3, 0xfffffffc ;  /* 0xfffffffc03037836 */ /* 0x000fc80000000000 */
[----:B------:R-:W-:-:S04]  /*1d40*/  IMAD.WIDE.U32 R34, R3, 0x4, R24 ;  /* 0x0000000403227825 */ /* 0x000fc800078e0018 */
[----:B----4-:R-:W-:-:S05]  /*1d50*/  FFMA R2, R0, -R33, RZ ;  /* 0x8000002100027223 */ /* 0x010fca00000000ff */
[----:B------:R0:W-:Y:S04]  /*1d60*/  STG.E desc[UR6][R20.64+-0xc], R2 ;  /* 0xfffff40214007986 */ /* 0x0001e8000c101906 */
[----:B------:R-:W4:Y:S01]  /*1d70*/  LDG.E R35, desc[UR6][R34.64] ;  /* 0x0000000622237981 */ /* 0x000f22000c1e1900 */
[----:B------:R-:W-:-:S05]  /*1d80*/  VIADD R28, R28, 0x4 ;  /* 0x000000041c1c7836 */ /* 0x000fca0000000000 */
[----:B------:R-:W-:Y:S01]  /*1d90*/  ISETP.NE.AND P0, PT, R28, R23, PT ;  /* 0x000000171c00720c */ /* 0x000fe20003f05270 */
[----:B----4-:R-:W-:-:S05]  /*1da0*/  FFMA R27, R2, -R35, RZ ;  /* 0x80000023021b7223 */ /* 0x010fca00000000ff */
[----:B------:R0:W-:Y:S07]  /*1db0*/  STG.E desc[UR6][R18.64+-0x10], R27 ;  /* 0xfffff01b12007986 */ /* 0x0001ee000c101906 */
[----:B------:R-:W-:Y:S05]  /*1dc0*/  @P0 BRA `(.L_x_106) ;  /* 0xfffffffc00200947 */ /* 0x000fea000383ffff */
.L_x_101:
[----:B------:R-:W-:-:S13]  /*1dd0*/  ISETP.NE.AND P0, PT, R29, RZ, PT ;  /* 0x000000ff1d00720c */ /* 0x000fda0003f05270 */
[----:B------:R-:W-:Y:S05]  /*1de0*/  @!P0 BRA `(.L_x_77) ;  /* 0x00000008001c8947 */ /* 0x000fea0003800000 */
[----:B------:R-:W-:-:S13]  /*1df0*/  ISETP.NE.AND P0, PT, R29, 0x1, PT ;  /* 0x000000011d00780c */ /* 0x000fda0003f05270 */
[----:B------:R-:W-:Y:S05]  /*1e00*/  @!P0 BRA `(.L_x_107) ;  /* 0x0000000400448947 */ /* 0x000fea0003800000 */
[----:B------:R-:W1:Y:S01]  /*1e10*/  LDCU UR4, c[0x0][0x3a4] ;  /* 0x00007480ff0477ac */ /* 0x000e620008000800 */
[----:B------:R-:W5:Y:S01]  /*1e20*/  LDC.64 R6, c[0x0][0x380] ;  /* 0x0000e000ff067b82 */ /* 0x000f620000000a00 */
[----:B------:R-:W-:Y:S02]  /*1e30*/  IMAD.IADD R9, R22, 0x1, R3 ;  /* 0x0000000116097824 */ /* 0x000fe400078e0203 */
[----:B---3--:R-:W-:-:S05]  /*1e40*/  VIADD R11, R3, 0xffffffff ;  /* 0xffffffff030b7836 */ /* 0x008fca0000000000 */
[----:B------:R-:W3:Y:S01]  /*1e50*/  LDC.64 R16, c[0x0][0x380] ;  /* 0x0000e000ff107b82 */ /* 0x000ee20000000a00 */
[----:B-1----:R-:W-:-:S04]  /*1e60*/  MOV R14, UR4 ;  /* 0x00000004000e7c02 */ /* 0x002fc80008000f00 */
[----:B------:R-:W-:Y:S01]  /*1e70*/  ISETP.NE.AND P0, PT, R3, R14, PT ;  /* 0x0000000e0300720c */ /* 0x000fe20003f05270 */
[----:B-----5:R-:W-:-:S12]  /*1e80*/  IMAD.WIDE R6, R9, 0x4, R6 ;  /* 0x0000000409067825 */ /* 0x020fd800078e0206 */
[----:B------:R-:W-:Y:S01]  /*1e90*/  @P0 IMAD.WIDE.U32 R24, R11, 0x4, R24 ;  /* 0x000000040b180825 */ /* 0x000fe200078e0018 */
[----:B--2---:R-:W2:Y:S04]  /*1ea0*/  @P0 LDG.E R13, desc[UR6][R6.64] ;  /* 0x00000006060d0981 */ /* 0x004ea8000c1e1900 */
[----:B0-----:R-:W2:Y:S01]  /*1eb0*/  @P0 LDG.E R0, desc[UR6][R24.64] ;  /* 0x0000000618000981 */ /* 0x001ea2000c1e1900 */
[----:B------:R-:W-:Y:S02]  /*1ec0*/  IADD3 R2, P1, PT, R22, R3, RZ ;  /* 0x0000000316027210 */ /* 0x000fe40007f3e0ff */
[----:B------:R-:W-:-:S04]  /*1ed0*/  SHF.R.S32.HI R10, RZ, 0x1f, R22 ;  /* 0x0000001fff0a7819 */ /* 0x000fc80000011416 */
[----:B------:R-:W-:Y:S02]  /*1ee0*/  LEA.HI.X.SX32 R9, R3, R10, 0x1, P1 ;  /* 0x0000000a03097211 */ /* 0x000fe400008f0eff */
[----:B---3--:R-:W-:-:S04]  /*1ef0*/  LEA R8, P1, R2, R16, 0x2 ;  /* 0x0000001002087211 */ /* 0x008fc800078210ff */
[----:B------:R-:W-:Y:S01]  /*1f00*/  LEA.HI.X R9, R2, R17, R9, 0x2, P1 ;  /* 0x0000001102097211 */ /* 0x000fe200008f1409 */
[----:B--2---:R-:W-:-:S05]  /*1f10*/  @P0 FFMA R13, -R0, R13, RZ ;  /* 0x0000000d000d0223 */ /* 0x004fca00000001ff */
[----:B------:R0:W-:Y:S01]  /*1f20*/  @P0 STG.E desc[UR6][R8.64+-0x4], R13 ;  /* 0xfffffc0d08000986 */ /* 0x0001e2000c101906 */
[----:B------:R-:W-:Y:S05]  /*1f30*/  @P0 BRA `(.L_x_108) ;  /* 0x0000000000780947 */ /* 0x000fea0003800000 */
[----:B0-----:R-:W0:Y:S01]  /*1f40*/  LDC.64 R12, c[0x0][0x3b8] ;  /* 0x0000ee00ff0c7b82 */ /* 0x001e220000000a00 */
[----:B------:R-:W2:Y:S07]  /*1f50*/  LDG.E R0, desc[UR6][R4.64+-0x8] ;  /* 0xfffff80604007981 */ /* 0x000eae000c1e1900 */
[----:B------:R-:W1:Y:S01]  /*1f60*/  LDC.64 R14, c[0x0][0x3b0] ;  /* 0x0000ec00ff0e7b82 */ /* 0x000e620000000a00 */
[----:B0-----:R-:W-:-:S06]  /*1f70*/  IMAD.WIDE.U32 R12, R11, 0x4, R12 ;  /* 0x000000040b0c7825 */ /* 0x001fcc00078e000c */
[----:B------:R-:W2:Y:S01]  /*1f80*/  LDG.E R12, desc[UR6][R12.64] ;  /* 0x000000060c0c7981 */ /* 0x000ea2000c1e1900 */
[----:B-1----:R-:W-:-:S06]  /*1f90*/  IMAD.WIDE.U32 R14, R11, 0x4, R14 ;  /* 0x000000040b0e7825 */ /* 0x002fcc00078e000e */
[----:B------:R-:W2:Y:S02]  /*1fa0*/  LDG.E R15, desc[UR6][R14.64] ;  /* 0x000000060e0f7981 */ /* 0x000ea4000c1e1900 */
[----:B--2---:R-:W-:-:S05]  /*1fb0*/  FFMA R2, -R15, R0, R12 ;  /* 0x000000000f027223 */ /* 0x004fca000000010c */
[----:B------:R-:W-:-:S04]  /*1fc0*/  IADD3 R0, PT, PT, R2, 0x1800000, RZ ;  /* 0x0180000002007810 */ /* 0x000fc80007ffe0ff */
[----:B------:R-:W-:-:S04]  /*1fd0*/  LOP3.LUT R0, R0, 0x7f800000, RZ, 0xc0, !PT ;  /* 0x7f80000000007812 */ /* 0x000fc800078ec0ff */
[----:B------:R-:W-:-:S13]  /*1fe0*/  ISETP.GT.U32.AND P0, PT, R0, 0x1ffffff, PT ;  /* 0x01ffffff0000780c */ /* 0x000fda0003f04070 */
[----:B------:R-:W-:Y:S05]  /*1ff0*/  @P0 BRA `(.L_x_109) ;  /* 0x0000000000140947 */ /* 0x000fea0003800000 */
[----:B------:R-:W-:Y:S01]  /*2000*/  IMAD.MOV.U32 R0, RZ, RZ, R2 ;  /* 0x000000ffff007224 */ /* 0x000fe200078e0002 */
[----:B------:R-:W-:-:S07]  /*2010*/  MOV R24, 0x2030 ;  /* 0x0000203000187802 */ /* 0x000fce0000000f00 */
[----:B----4-:R-:W-:Y:S05]  /*2020*/  CALL.REL.NOINC `($__internal_3_$__cuda_sm20_rcp_rn_f32_slowpath) ;  /* 0x0000000c00047944 */ /* 0x010fea0003c00000 */
[----:B------:R-:W-:Y:S01]  /*2030*/  IMAD.MOV.U32 R15, RZ, RZ, R0 ;  /* 0x000000ffff0f7224 */ /* 0x000fe200078e0000 */
[----:B------:R-:W-:Y:S06]  /*2040*/  BRA `(.L_x_110) ;  /* 0x0000000000107947 */ /* 0x000fec0003800000 */
.L_x_109:
[----:B------:R-:W0:Y:S02]  /*2050*/  MUFU.RCP R15, R2 ;  /* 0x00000002000f7308 */ /* 0x000e240000001000 */
[----:B0-----:R-:W-:-:S04]  /*2060*/  FFMA R0, R2, R15, -1 ;  /* 0xbf80000002007423 */ /* 0x001fc8000000000f */
[----:B------:R-:W-:-:S04]  /*2070*/  FADD.FTZ R0, -R0, -RZ ;  /* 0x800000ff00007221 */ /* 0x000fc80000010100 */
[----:B------:R-:W-:-:S07]  /*2080*/  FFMA R15, R15, R0, R15 ;  /* 0x000000000f0f7223 */ /* 0x000fce000000000f */
.L_x_110:
[----:B------:R-:W0:Y:S01]  /*2090*/  LDCU UR4, c[0x0][0x3a4] ;  /* 0x00007480ff0477ac */ /* 0x000e220008000800 */
[----:B------:R-:W1:Y:S01]  /*20a0*/  LDC.64 R16, c[0x0][0x380] ;  /* 0x0000e000ff107b82 */ /* 0x000e620000000a00 */
[----:B0-----:R-:W-:-:S04]  /*20b0*/  MOV R14, UR4 ;  /* 0x00000004000e7c02 */ /* 0x001fc80008000f00 */
[----:B------:R-:W-:Y:S02]  /*20c0*/  SHF.R.S32.HI R13, RZ, 0x1f, R14 ;  /* 0x0000001fff0d7819 */ /* 0x000fe4000001140e */
[----:B------:R-:W-:-:S05]  /*20d0*/  IADD3 R0, P0, PT, R22, R14, RZ ;  /* 0x0000000e16007210 */ /* 0x000fca0007f1e0ff */
[----:B------:R-:W-:Y:S01]  /*20e0*/  IMAD.X R13, R10, 0x1, R13, P0 ;  /* 0x000000010a0d7824 */ /* 0x000fe200000e060d */
[----:B-1----:R-:W-:-:S04]  /*20f0*/  LEA R12, P0, R0, R16, 0x2 ;  /* 0x00000010000c7211 */ /* 0x002fc800078010ff */
[----:B------:R-:W-:-:S05]  /*2100*/  LEA.HI.X R13, R0, R17, R13, 0x2, P0 ;  /* 0x00000011000d7211 */ /* 0x000fca00000f140d */
[----:B------:R1:W-:Y:S04]  /*2110*/  STG.E desc[UR6][R12.64+-0x4], R15 ;  /* 0xfffffc0f0c007986 */ /* 0x0003e8000c101906 */
.L_x_108:
[----:B------:R-:W-:Y:S01]  /*2120*/  ISETP.NE.AND P0, PT, R11, R14, PT ;  /* 0x0000000e0b00720c */ /* 0x000fe20003f05270 */
[----:B------:R-:W-:-:S12]  /*2130*/  VIADD R3, R3, 0xfffffffe ;  /* 0xfffffffe03037836 */ /* 0x000fd80000000000 */
[----:B------:R-:W-:Y:S05]  /*2140*/  @!P0 BRA `(.L_x_111) ;  /* 0x00000000001c8947 */ /* 0x000fea0003800000 */
[----:B------:R-:W2:Y:S01]  /*2150*/  LDC.64 R10, c[0x0][0x3c8] ;  /* 0x0000f200ff0a7b82 */ /* 0x000ea20000000a00 */
[----:B------:R-:W0:Y:S01]  /*2160*/  LDG.E R7, desc[UR6][R6.64+-0x4] ;  /* 0xfffffc0606077981 */ /* 0x000e22000c1e1900 */
[----:B--2---:R-:W-:-:S05]  /*2170*/  IMAD.WIDE.U32 R10, R3, 0x4, R10 ;  /* 0x00000004030a7825 */ /* 0x004fca00078e000a */
[----:B------:R-:W0:Y:S02]  /*2180*/  LDG.E R0, desc[UR6][R10.64] ;  /* 0x000000060a007981 */ /* 0x000e24000c1e1900 */
[----:B01----:R-:W-:-:S05]  /*2190*/  FFMA R13, -R0, R7, RZ ;  /* 0x00000007000d7223 */ /* 0x003fca00000001ff */
[----:B------:R0:W-:Y:S01]  /*21a0*/  STG.E desc[UR6][R8.64+-0x8], R13 ;  /* 0xfffff80d08007986 */ /* 0x0001e2000c101906 */
[----:B------:R-:W-:Y:S05]  /*21b0*/  BRA `(.L_x_107) ;  /* 0x0000000000587947 */ /* 0x000fea0003800000 */
.L_x_111:
[----:B------:R-:W2:Y:S01]  /*21c0*/  LDC.64 R6, c[0x0][0x3b8] ;  /* 0x0000ee00ff067b82 */ /* 0x000ea20000000a00 */
[----:B------:R-:W3:Y:S07]  /*21d0*/  LDG.E R0, desc[UR6][R4.64+-0x8] ;  /* 0xfffff80604007981 */ /* 0x000eee000c1e1900 */
[----:B------:R-:W5:Y:S01]  /*21e0*/  LDC.64 R10, c[0x0][0x3b0] ;  /* 0x0000ec00ff0a7b82 */ /* 0x000f620000000a00 */
[----:B--2---:R-:W-:-:S06]  /*21f0*/  IMAD.WIDE.U32 R6, R3, 0x4, R6 ;  /* 0x0000000403067825 */ /* 0x004fcc00078e0006 */
[----:B------:R-:W3:Y:S01]  /*2200*/  LDG.E R6, desc[UR6][R6.64] ;  /* 0x0000000606067981 */ /* 0x000ee2000c1e1900 */
[----:B-----5:R-:W-:-:S06]  /*2210*/  IMAD.WIDE.U32 R10, R3, 0x4, R10 ;  /* 0x00000004030a7825 */ /* 0x020fcc00078e000a */
        /* <DEDUP_REMOVED lines=8> */
[----:B01--4-:R-:W-:Y:S05]  /*22a0*/  CALL.REL.NOINC `($__internal_3_$__cuda_sm20_rcp_rn_f32_slowpath) ;  /* 0x0000000800647944 */ /* 0x013fea0003c00000 */
[----:B------:R-:W-:Y:S01]  /*22b0*/  IMAD.MOV.U32 R7, RZ, RZ, R0 ;  /* 0x000000ffff077224 */ /* 0x000fe200078e0000 */
[----:B------:R-:W-:Y:S06]  /*22c0*/  BRA `(.L_x_113) ;  /* 0x0000000000107947 */ /* 0x000fec0003800000 */
.L_x_112:
[----:B------:R-:W2:Y:S02]  /*22d0*/  MUFU.RCP R7, R2 ;  /* 0x0000000200077308 */ /* 0x000ea40000001000 */
[----:B--2---:R-:W-:-:S04]  /*22e0*/  FFMA R0, R2, R7, -1 ;  /* 0xbf80000002007423 */ /* 0x004fc80000000007 */
[----:B------:R-:W-:-:S04]  /*22f0*/  FADD.FTZ R0, -R0, -RZ ;  /* 0x800000ff00007221 */ /* 0x000fc80000010100 */
[----:B------:R-:W-:-:S07]  /*2300*/  FFMA R7, R7, R0, R7 ;  /* 0x0000000007077223 */ /* 0x000fce0000000007 */
.L_x_113:
[----:B------:R2:W-:Y:S02]  /*2310*/  STG.E desc[UR6][R8.64+-0x8], R7 ;  /* 0xfffff80708007986 */ /* 0x0005e4000c101906 */
.L_x_107:
[----:B------:R-:W5:Y:S02]  /*2320*/  LDCU UR5, c[0x0][0x3a4] ;  /* 0x00007480ff0577ac */ /* 0x000f640008000800 */
[----:B-----5:R-:W-:-:S04]  /*2330*/  ULOP3.LUT UR4, UR5, 0x1, URZ, 0xc0, !UPT ;  /* 0x0000000105047892 */ /* 0x020fc8000f8ec0ff */
[----:B------:R-:W-:-:S09]  /*2340*/  UISETP.NE.U32.AND UP0, UPT, UR4, 0x1, UPT ;  /* 0x000000010400788c */ /* 0x000fd2000bf05070 */
[----:B------:R-:W-:Y:S05]  /*2350*/  BRA.U UP0, `(.L_x_77) ;  /* 0x0000000100c07547 */ /* 0x000fea000b800000 */
[C---:B------:R-:W-:Y:S02]  /*2360*/  ISETP.NE.AND P0, PT, R3.reuse, UR5, PT ;  /* 0x0000000503007c0c */ /* 0x040fe4000bf05270 */
[----:B---3--:R-:W-:-:S11]  /*2370*/  IADD3 R11, PT, PT, R3, -0x1, RZ ;  /* 0xffffffff030b7810 */ /* 0x008fd60007ffe0ff */
[----:B------:R-:W-:Y:S05]  /*2380*/  @!P0 BRA `(.L_x_114) ;  /* 0x0000000000408947 */ /* 0x000fea0003800000 */
[----:B--2---:R-:W2:Y:S01]  /*2390*/  LDC.64 R6, c[0x0][0x380] ;  /* 0x0000e000ff067b82 */ /* 0x004ea20000000a00 */
[----:B0-----:R-:W-:-:S07]  /*23a0*/  IMAD.IADD R9, R22, 0x1, R3 ;  /* 0x0000000116097824 */ /* 0x001fce00078e0203 */
[----:B------:R-:W0:Y:S01]  /*23b0*/  LDC.64 R4, c[0x0][0x3c8] ;  /* 0x0000f200ff047b82 */ /* 0x000e220000000a00 */
[----:B--2---:R-:W-:-:S06]  /*23c0*/  IMAD.WIDE R6, R9, 0x4, R6 ;  /* 0x0000000409067825 */ /* 0x004fcc00078e0206 */
[----:B------:R-:W2:Y:S01]  /*23d0*/  LDG.E R7, desc[UR6][R6.64] ;  /* 0x0000000606077981 */ /* 0x000ea2000c1e1900 */
[----:B0-----:R-:W-:Y:S02]  /*23e0*/  IMAD.WIDE.U32 R4, R11, 0x4, R4 ;  /* 0x000000040b047825 */ /* 0x001fe400078e0004 */
[----:B------:R-:W0:Y:S03]  /*23f0*/  LDC.64 R10, c[0x0][0x380] ;  /* 0x0000e000ff0a7b82 */ /* 0x000e260000000a00 */
[----:B------:R-:W2:Y:S01]  /*2400*/  LDG.E R0, desc[UR6][R4.64] ;  /* 0x0000000604007981 */ /* 0x000ea2000c1e1900 */
[----:B------:R-:W-:Y:S02]  /*2410*/  SHF.R.S32.HI R9, RZ, 0x1f, R3 ;  /* 0x0000001fff097819 */ /* 0x000fe40000011403 */
[----:B------:R-:W-:-:S04]  /*2420*/  IADD3 R3, P0, PT, R22, R3, RZ ;  /* 0x0000000316037210 */ /* 0x000fc80007f1e0ff */
[----:B------:R-:W-:Y:S02]  /*2430*/  LEA.HI.X.SX32 R22, R22, R9, 0x1, P0 ;  /* 0x0000000916167211 */ /* 0x000fe400000f0eff */
[----:B0-----:R-:W-:-:S04]  /*2440*/  LEA R2, P0, R3, R10, 0x2 ;  /* 0x0000000a03027211 */ /* 0x001fc800078010ff */
[----:B------:R-:W-:Y:S01]  /*2450*/  LEA.HI.X R3, R3, R11, R22, 0x2, P0 ;  /* 0x0000000b03037211 */ /* 0x000fe200000f1416 */
[----:B--2---:R-:W-:-:S05]  /*2460*/  FFMA R9, -R0, R7, RZ ;  /* 0x0000000700097223 */ /* 0x004fca00000001ff */
[----:B------:R0:W-:Y:S01]  /*2470*/  STG.E desc[UR6][R2.64+-0x4], R9 ;  /* 0xfffffc0902007986 */ /* 0x0001e2000c101906 */
[----:B------:R-:W-:Y:S05]  /*2480*/  BRA `(.L_x_77) ;  /* 0x0000000000747947 */ /* 0x000fea0003800000 */
.L_x_114:
[----:B0-----:R-:W0:Y:S01]  /*2490*/  LDC.64 R2, c[0x0][0x3b8] ;  /* 0x0000ee00ff027b82 */ /* 0x001e220000000a00 */
[----:B------:R-:W3:Y:S07]  /*24a0*/  LDG.E R4, desc[UR6][R4.64+-0x8] ;  /* 0xfffff80604047981 */ /* 0x000eee000c1e1900 */
[----:B--2---:R-:W2:Y:S01]  /*24b0*/  LDC.64 R6, c[0x0][0x3b0] ;  /* 0x0000ec00ff067b82 */ /* 0x004ea20000000a00 */
[----:B0-----:R-:W-:-:S06]  /*24c0*/  IMAD.WIDE.U32 R2, R11, 0x4, R2 ;  /* 0x000000040b027825 */ /* 0x001fcc00078e0002 */
[----:B------:R-:W3:Y:S01]  /*24d0*/  LDG.E R2, desc[UR6][R2.64] ;  /* 0x0000000602027981 */ /* 0x000ee2000c1e1900 */
[----:B--2---:R-:W-:-:S06]  /*24e0*/  IMAD.WIDE.U32 R6, R11, 0x4, R6 ;  /* 0x000000040b067825 */ /* 0x004fcc00078e0006 */
[----:B------:R-:W3:Y:S02]  /*24f0*/  LDG.E R7, desc[UR6][R6.64] ;  /* 0x0000000606077981 */ /* 0x000ee4000c1e1900 */
[----:B---3--:R-:W-:-:S04]  /*2500*/  FFMA R8, -R7, R4, R2 ;  /* 0x0000000407087223 */ /* 0x008fc80000000102 */
[----:B------:R-:W-:-:S05]  /*2510*/  VIADD R0, R8, 0x1800000 ;  /* 0x0180000008007836 */ /* 0x000fca0000000000 */
[----:B------:R-:W-:-:S04]  /*2520*/  LOP3.LUT R0, R0, 0x7f800000, RZ, 0xc0, !PT ;  /* 0x7f80000000007812 */ /* 0x000fc800078ec0ff */
[----:B------:R-:W-:-:S13]  /*2530*/  ISETP.GT.U32.AND P0, PT, R0, 0x1ffffff, PT ;  /* 0x01ffffff0000780c */ /* 0x000fda0003f04070 */
[----:B------:R-:W-:Y:S05]  /*2540*/  @P0 BRA `(.L_x_115) ;  /* 0x0000000000140947 */ /* 0x000fea0003800000 */
[----:B------:R-:W-:Y:S02]  /*2550*/  MOV R0, R8 ;  /* 0x0000000800007202 */ /* 0x000fe40000000f00 */
[----:B------:R-:W-:-:S07]  /*2560*/  MOV R24, 0x2580 ;  /* 0x0000258000187802 */ /* 0x000fce0000000f00 */
[----:B-1--4-:R-:W-:Y:S05]  /*2570*/  CALL.REL.NOINC `($__internal_3_$__cuda_sm20_rcp_rn_f32_slowpath) ;  /* 0x0000000400b07944 */ /* 0x012fea0003c00000 */
[----:B------:R-:W-:Y:S01]  /*2580*/  IMAD.MOV.U32 R5, RZ, RZ, R0 ;  /* 0x000000ffff057224 */ /* 0x000fe200078e0000 */
[----:B------:R-:W-:Y:S06]  /*2590*/  BRA `(.L_x_116) ;  /* 0x0000000000107947 */ /* 0x000fec0003800000 */
.L_x_115:
[----:B------:R-:W0:Y:S02]  /*25a0*/  MUFU.RCP R5, R8 ;  /* 0x0000000800057308 */ /* 0x000e240000001000 */
[----:B0-----:R-:W-:-:S04]  /*25b0*/  FFMA R0, R8, R5, -1 ;  /* 0xbf80000008007423 */ /* 0x001fc80000000005 */
[----:B------:R-:W-:-:S04]  /*25c0*/  FADD.FTZ R0, -R0, -RZ ;  /* 0x800000ff00007221 */ /* 0x000fc80000010100 */
[----:B------:R-:W-:-:S07]  /*25d0*/  FFMA R5, R5, R0, R5 ;  /* 0x0000000005057223 */ /* 0x000fce0000000005 */
.L_x_116:
[----:B------:R-:W0:Y:S01]  /*25e0*/  LDCU UR4, c[0x0][0x3a4] ;  /* 0x00007480ff0477ac */ /* 0x000e220008000800 */
[----:B------:R-:W2:Y:S01]  /*25f0*/  LDC.64 R2, c[0x0][0x380] ;  /* 0x0000e000ff027b82 */ /* 0x000ea20000000a00 */
[----:B0-----:R-:W-:Y:S02]  /*2600*/  USHF.R.S32.HI UR5, URZ, 0x1f, UR4 ;  /* 0x0000001fff057899 */ /* 0x001fe40008011404 */
[----:B------:R-:W-:-:S04]  /*2610*/  IADD3 R0, P0, PT, R22, UR4, RZ ;  /* 0x0000000416007c10 */ /* 0x000fc8000ff1e0ff */
[----:B------:R-:W-:Y:S02]  /*2620*/  LEA.HI.X.SX32 R22, R22, UR5, 0x1, P0 ;  /* 0x0000000516167c11 */ /* 0x000fe400080f0eff */
[----:B--2---:R-:W-:-:S04]  /*2630*/  LEA R2, P0, R0, R2, 0x2 ;  /* 0x0000000200027211 */ /* 0x004fc800078010ff */
[----:B------:R-:W-:-:S05]  /*2640*/  LEA.HI.X R3, R0, R3, R22, 0x2, P0 ;  /* 0x0000000300037211 */ /* 0x000fca00000f1416 */
[----:B------:R0:W-:Y:S04]  /*2650*/  STG.E desc[UR6][R2.64+-0x4], R5 ;  /* 0xfffffc0502007986 */ /* 0x0001e8000c101906 */
.L_x_77:
[----:B0--34-:R-:W-:Y:S05]  /*2660*/  BSYNC.RECONVERGENT B0 ;  /* 0x0000000000007941 */ /* 0x019fea0003800200 */
.L_x_76:
[----:B------:R-:W-:Y:S06]  /*2670*/  BAR.SYNC.DEFER_BLOCKING 0x0 ;  /* 0x0000000000007b1d */ /* 0x000fec0000010000 */
[----:B------:R-:W-:Y:S05]  /*2680*/  EXIT ;  /* 0x000000000000794d */ /* 0x000fea0003800000 */
        .weak           $__internal_2_$__cuda_sm20_div_rn_f64_full
        .type           $__internal_2_$__cuda_sm20_div_rn_f64_full,@function
        .size           $__internal_2_$__cuda_sm20_div_rn_f64_full,($__internal_3_$__cuda_sm20_rcp_rn_f32_slowpath - $__internal_2_$__cuda_sm20_div_rn_f64_full)
$__internal_2_$__cuda_sm20_div_rn_f64_full:
        /* <DEDUP_REMOVED lines=9> */
[----:B------:R-:W-:Y:S02]  /*2720*/  @!P0 DMUL R2, R8, 8.98846567431157953865e+307 ;  /* 0x7fe0000008028828 */ /* 0x000fe40000000000 */
[----:B------:R-:W-:Y:S01]  /*2730*/  IMAD.MOV.U32 R23, RZ, RZ, R5 ;  /* 0x000000ffff177224 */ /* 0x000fe200078e0005 */
[----:B------:R-:W-:Y:S02]  /*2740*/  ISETP.GE.U32.AND P1, PT, R5, R22, PT ;  /* 0x000000160500720c */ /* 0x000fe40003f26070 */
[----:B------:R-:W-:Y:S01]  /*2750*/  @!P2 LOP3.LUT R18, R9, 0x7ff00000, RZ, 0xc0, !PT ;  /* 0x7ff000000912a812 */ /* 0x000fe200078ec0ff */
[----:B------:R-:W0:Y:S03]  /*2760*/  MUFU.RCP64H R13, R3 ;  /* 0x00000003000d7308 */ /* 0x000e260000001800 */
[----:B------:R-:W-:-:S02]  /*2770*/  @!P2 ISETP.GE.U32.AND P3, PT, R5, R18, PT ;  /* 0x000000120500a20c */ /* 0x000fc40003f66070 */
[----:B------:R-:W-:-:S04]  /*2780*/  @!P0 LOP3.LUT R22, R3, 0x7ff00000, RZ, 0xc0, !PT ;  /* 0x7ff0000003168812 */ /* 0x000fc800078ec0ff */
[----:B------:R-:W-:Y:S01]  /*2790*/  IADD3 R24, PT, PT, R22, -0x1, RZ ;  /* 0xffffffff16187810 */ /* 0x000fe20007ffe0ff */
[----:B0-----:R-:W-:-:S08]  /*27a0*/  DFMA R14, R12, -R2, 1 ;  /* 0x3ff000000c0e742b */ /* 0x001fd00000000802 */
[----:B------:R-:W-:Y:S01]  /*27b0*/  DFMA R16, R14, R14, R14 ;  /* 0x0000000e0e10722b */ /* 0x000fe2000000000e */
[----:B------:R-:W-:-:S05]  /*27c0*/  IMAD.MOV.U32 R14, RZ, RZ, 0x1ca00000 ;  /* 0x1ca00000ff0e7424 */ /* 0x000fca00078e00ff */
[C---:B------:R-:W-:Y:S02]  /*27d0*/  @!P2 SEL R15, R14.reuse, 0x63400000, !P3 ;  /* 0x634000000e0fa807 */ /* 0x040fe40005800000 */
[----:B------:R-:W-:Y:S01]  /*27e0*/  DFMA R18, R12, R16, R12 ;  /* 0x000000100c12722b */ /* 0x000fe2000000000c */
[----:B------:R-:W-:Y:S01]  /*27f0*/  SEL R13, R14, 0x63400000, !P1 ;  /* 0x634000000e0d7807 */ /* 0x000fe20004800000 */
[----:B------:R-:W-:Y:S01]  /*2800*/  IMAD.MOV.U32 R12, RZ, RZ, R10 ;  /* 0x000000ffff0c7224 */ /* 0x000fe200078e000a */
[--C-:B------:R-:W-:Y:S02]  /*2810*/  @!P2 LOP3.LUT R15, R15, 0x80000000, R11.reuse, 0xf8, !PT ;  /* 0x800000000f0fa812 */ /* 0x100fe400078ef80b */
[----:B------:R-:W-:Y:S02]  /*2820*/  LOP3.LUT R13, R13, 0x800fffff, R11, 0xf8, !PT ;  /* 0x800fffff0d0d7812 */ /* 0x000fe400078ef80b */
[----:B------:R-:W-:Y:S01]  /*2830*/  @!P2 LOP3.LUT R17, R15, 0x100000, RZ, 0xfc, !PT ;  /* 0x001000000f11a812 */ /* 0x000fe200078efcff */
[----:B------:R-:W-:Y:S01]  /*2840*/  DFMA R20, R18, -R2, 1 ;  /* 0x3ff000001214742b */ /* 0x000fe20000000802 */
[----:B------:R-:W-:-:S06]  /*2850*/  @!P2 MOV R16, RZ ;  /* 0x000000ff0010a202 */ /* 0x000fcc0000000f00 */
[----:B------:R-:W-:Y:S02]  /*2860*/  @!P2 DFMA R12, R12, 2, -R16 ;  /* 0x400000000c0ca82b */ /* 0x000fe40000000810 */
[----:B------:R-:W-:-:S08]  /*2870*/  DFMA R20, R18, R20, R18 ;  /* 0x000000141214722b */ /* 0x000fd00000000012 */
[----:B------:R-:W-:Y:S01]  /*2880*/  @!P2 LOP3.LUT R23, R13, 0x7ff00000, RZ, 0xc0, !PT ;  /* 0x7ff000000d17a812 */ /* 0x000fe200078ec0ff */
[----:B------:R-:W-:-:S04]  /*2890*/  DMUL R16, R20, R12 ;  /* 0x0000000c14107228 */ /* 0x000fc80000000000 */
[----:B------:R-:W-:-:S04]  /*28a0*/  VIADD R15, R23, 0xffffffff ;  /* 0xffffffff170f7836 */ /* 0x000fc80000000000 */
[----:B------:R-:W-:Y:S01]  /*28b0*/  DFMA R18, R16, -R2, R12 ;  /* 0x800000021012722b */ /* 0x000fe2000000000c */
[----:B------:R-:W-:-:S04]  /*28c0*/  ISETP.GT.U32.AND P0, PT, R15, 0x7feffffe, PT ;  /* 0x7feffffe0f00780c */ /* 0x000fc80003f04070 */
[----:B------:R-:W-:-:S03]  /*28d0*/  ISETP.GT.U32.OR P0, PT, R24, 0x7feffffe, P0 ;  /* 0x7feffffe1800780c */ /* 0x000fc60000704470 */
[----:B------:R-:W-:-:S10]  /*28e0*/  DFMA R16, R20, R18, R16 ;  /* 0x000000121410722b */ /* 0x000fd40000000010 */
[----:B------:R-:W-:Y:S05]  /*28f0*/  @P0 BRA `(.L_x_118) ;  /* 0x00000000006c0947 */ /* 0x000fea0003800000 */
[----:B------:R-:W-:-:S04]  /*2900*/  LOP3.LUT R18, R9, 0x7ff00000, RZ, 0xc0, !PT ;  /* 0x7ff0000009127812 */ /* 0x000fc800078ec0ff */
[CC--:B------:R-:W-:Y:S02]  /*2910*/  VIADDMNMX R10, R5.reuse, -R18.reuse, 0xb9600000, !PT ;  /* 0xb9600000050a7446 */ /* 0x0c0fe40007800912 */
[----:B------:R-:W-:Y:S02]  /*2920*/  ISETP.GE.U32.AND P0, PT, R5, R18, PT ;  /* 0x000000120500720c */ /* 0x000fe40003f06070 */
[----:B------:R-:W-:Y:S02]  /*2930*/  VIMNMX R10, PT, PT, R10, 0x46a00000, PT ;  /* 0x46a000000a0a7848 */ /* 0x000fe40003fe0100 */
[----:B------:R-:W-:-:S05]  /*2940*/  SEL R5, R14, 0x63400000, !P0 ;  /* 0x634000000e057807 */ /* 0x000fca0004000000 */
[----:B------:R-:W-:Y:S01]  /*2950*/  IMAD.IADD R5, R10, 0x1, -R5 ;  /* 0x000000010a057824 */ /* 0x000fe200078e0a05 */
[----:B------:R-:W-:-:S03]  /*2960*/  MOV R10, RZ ;  /* 0x000000ff000a7202 */ /* 0x000fc60000000f00 */
[----:B------:R-:W-:-:S06]  /*2970*/  VIADD R11, R5, 0x7fe00000 ;  /* 0x7fe00000050b7836 */ /* 0x000fcc0000000000 */
        /* <DEDUP_REMOVED lines=9> */
[----:B------:R-:W-:Y:S01]  /*2a10*/  IMAD.MOV R3, RZ, RZ, -R5 ;  /* 0x000000ffff037224 */ /* 0x000fe200078e0a05 */
[----:B------:R-:W-:Y:S01]  /*2a20*/  MOV R2, RZ ;  /* 0x000000ff00027202 */ /* 0x000fe20000000f00 */
[----:B------:R-:W-:Y:S01]  /*2a30*/  DMUL.RP R10, R16, R10 ;  /* 0x0000000a100a7228 */ /* 0x000fe20000008000 */
[----:B------:R-:W-:-:S04]  /*2a40*/  IADD3 R5, PT, PT, -R5, -0x43300000, RZ ;  /* 0xbcd0000005057810 */ /* 0x000fc80007ffe1ff */
[----:B------:R-:W-:-:S05]  /*2a50*/  DFMA R2, R14, -R2, R16 ;  /* 0x800000020e02722b */ /* 0x000fca0000000010 */
[----:B------:R-:W-:-:S05]  /*2a60*/  LOP3.LUT R9, R11, R9, RZ, 0x3c, !PT ;  /* 0x000000090b097212 */ /* 0x000fca00078e3cff */
[----:B------:R-:W-:-:S04]  /*2a70*/  FSETP.NEU.AND P0, PT, |R3|, R5, PT ;  /* 0x000000050300720b */ /* 0x000fc80003f0d200 */
[----:B------:R-:W-:Y:S02]  /*2a80*/  FSEL R14, R10, R14, !P0 ;  /* 0x0000000e0a0e7208 */ /* 0x000fe40004000000 */
[----:B------:R-:W-:Y:S01]  /*2a90*/  FSEL R15, R9, R15, !P0 ;  /* 0x0000000f090f7208 */ /* 0x000fe20004000000 */
[----:B------:R-:W-:Y:S06]  /*2aa0*/  BRA `(.L_x_119) ;  /* 0x0000000000547947 */ /* 0x000fec0003800000 */
.L_x_118:
[----:B------:R-:W-:-:S14]  /*2ab0*/  DSETP.NAN.AND P0, PT, R10, R10, PT ;  /* 0x0000000a0a00722a */ /* 0x000fdc0003f08000 */
[----:B------:R-:W-:Y:S05]  /*2ac0*/  @P0 BRA `(.L_x_120) ;  /* 0x0000000000440947 */ /* 0x000fea0003800000 */
[----:B------:R-:W-:-:S14]  /*2ad0*/  DSETP.NAN.AND P0, PT, R8, R8, PT ;  /* 0x000000080800722a */ /* 0x000fdc0003f08000 */
[----:B------:R-:W-:Y:S05]  /*2ae0*/  @P0 BRA `(.L_x_121) ;  /* 0x0000000000300947 */ /* 0x000fea0003800000 */
[----:B------:R-:W-:Y:S01]  /*2af0*/  ISETP.NE.AND P0, PT, R23, R22, PT ;  /* 0x000000161700720c */ /* 0x000fe20003f05270 */
[----:B------:R-:W-:Y:S02]  /*2b00*/  IMAD.MOV.U32 R14, RZ, RZ, 0x0 ;  /* 0x00000000ff0e7424 */ /* 0x000fe400078e00ff */
[----:B------:R-:W-:-:S10]  /*2b10*/  IMAD.MOV.U32 R15, RZ, RZ, -0x80000 ;  /* 0xfff80000ff0f7424 */ /* 0x000fd400078e00ff */
[----:B------:R-:W-:Y:S05]  /*2b20*/  @!P0 BRA `(.L_x_119) ;  /* 0x0000000000348947 */ /* 0x000fea0003800000 */
[----:B------:R-:W-:Y:S02]  /*2b30*/  ISETP.NE.AND P0, PT, R23, 0x7ff00000, PT ;  /* 0x7ff000001700780c */ /* 0x000fe40003f05270 */
[----:B------:R-:W-:Y:S02]  /*2b40*/  LOP3.LUT R15, R11, 0x80000000, R9, 0x48, !PT ;  /* 0x800000000b0f7812 */ /* 0x000fe400078e4809 */
[----:B------:R-:W-:-:S13]  /*2b50*/  ISETP.EQ.OR P0, PT, R22, RZ, !P0 ;  /* 0x000000ff1600720c */ /* 0x000fda0004702670 */
[----:B------:R-:W-:Y:S02]  /*2b60*/  @P0 LOP3.LUT R2, R15, 0x7ff00000, RZ, 0xfc, !PT ;  /* 0x7ff000000f020812 */ /* 0x000fe400078efcff */
[----:B------:R-:W-:Y:S01]  /*2b70*/  @!P0 MOV R14, RZ ;  /* 0x000000ff000e8202 */ /* 0x000fe20000000f00 */
[----:B------:R-:W-:Y:S02]  /*2b80*/  @P0 IMAD.MOV.U32 R14, RZ, RZ, RZ ;  /* 0x000000ffff0e0224 */ /* 0x000fe400078e00ff */
[----:B------:R-:W-:Y:S01]  /*2b90*/  @P0 IMAD.MOV.U32 R15, RZ, RZ, R2 ;  /* 0x000000ffff0f0224 */ /* 0x000fe200078e0002 */
[----:B------:R-:W-:Y:S06]  /*2ba0*/  BRA `(.L_x_119) ;  /* 0x0000000000147947 */ /* 0x000fec0003800000 */
.L_x_121:
[----:B------:R-:W-:Y:S02]  /*2bb0*/  LOP3.LUT R15, R9, 0x80000, RZ, 0xfc, !PT ;  /* 0x00080000090f7812 */ /* 0x000fe400078efcff */
[----:B------:R-:W-:Y:S01]  /*2bc0*/  MOV R14, R8 ;  /* 0x00000008000e7202 */ /* 0x000fe20000000f00 */
[----:B------:R-:W-:Y:S06]  /*2bd0*/  BRA `(.L_x_119) ;  /* 0x0000000000087947 */ /* 0x000fec0003800000 */
.L_x_120:
[----:B------:R-:W-:Y:S01]  /*2be0*/  LOP3.LUT R15, R11, 0x80000, RZ, 0xfc, !PT ;  /* 0x000800000b0f7812 */ /* 0x000fe200078efcff */
[----:B------:R-:W-:-:S07]  /*2bf0*/  IMAD.MOV.U32 R14, RZ, RZ, R10 ;  /* 0x000000ffff0e7224 */ /* 0x000fce00078e000a */
.L_x_119:
[----:B------:R-:W-:Y:S05]  /*2c00*/  BSYNC.RECONVERGENT B2 ;  /* 0x0000000000027941 */ /* 0x000fea0003800200 */
.L_x_117:
[----:B------:R-:W-:Y:S02]  /*2c10*/  HFMA2 R3, -RZ, RZ, 0, 0 ;  /* 0x00000000ff037431 */ /* 0x000fe400000001ff */
[----:B------:R-:W-:-:S04]  /*2c20*/  IMAD.MOV.U32 R2, RZ, RZ, R0 ;  /* 0x000000ffff027224 */ /* 0x000fc800078e0000 */
[----:B------:R-:W-:Y:S05]  /*2c30*/  RET.REL.NODEC R2 `(_Z7N_lapsoPfS_S_S_fiiS_S_S_S_i) ;  /* 0xffffffd002f07950 */ /* 0x000fea0003c3ffff */
        .weak           $__internal_3_$__cuda_sm20_rcp_rn_f32_slowpath
        .type           $__internal_3_$__cuda_sm20_rcp_rn_f32_slowpath,@function
        .size           $__internal_3_$__cuda_sm20_rcp_rn_f32_slowpath,($__internal_4_$__cuda_sm3x_div_rn_noftz_f32_slowpath - $__internal_3_$__cuda_sm20_rcp_rn_f32_slowpath)
$__internal_3_$__cuda_sm20_rcp_rn_f32_slowpath:
[----:B------:R-:W-:Y:S01]  /*2c40*/  IMAD.SHL.U32 R2, R0, 0x2, RZ ;  /* 0x0000000200027824 */ /* 0x000fe200078e00ff */
[----:B------:R-:W-:Y:S04]  /*2c50*/  BSSY.RECONVERGENT B1, `(.L_x_122) ;  /* 0x0000030000017945 */ /* 0x000fe80003800200 */
[----:B------:R-:W-:-:S04]  /*2c60*/  SHF.R.U32.HI R2, RZ, 0x18, R2 ;  /* 0x00000018ff027819 */ /* 0x000fc80000011602 */
[----:B------:R-:W-:-:S13]  /*2c70*/  ISETP.NE.U32.AND P0, PT, R2, RZ, PT ;  /* 0x000000ff0200720c */ /* 0x000fda0003f05070 */
[----:B------:R-:W-:Y:S05]  /*2c80*/  @P0 BRA `(.L_x_123) ;  /* 0x0000000000280947 */ /* 0x000fea0003800000 */
[----:B------:R-:W-:-:S05]  /*2c90*/  IMAD.SHL.U32 R2, R0, 0x2, RZ ;  /* 0x0000000200027824 */ /* 0x000fca00078e00ff */
[----:B------:R-:W-:-:S13]  /*2ca0*/  ISETP.NE.AND P0, PT, R2, RZ, PT ;  /* 0x000000ff0200720c */ /* 0x000fda0003f05270 */
[----:B------:R-:W-:Y:S01]  /*2cb0*/  @P0 FFMA R27, R0, 1.84467440737095516160e+19, RZ ;  /* 0x5f800000001b0823 */ /* 0x000fe200000000ff */
[----:B------:R-:W-:Y:S08]  /*2cc0*/  @!P0 MUFU.RCP R25, R0 ;  /* 0x0000000000198308 */ /* 0x000ff00000001000 */
[----:B------:R-:W0:Y:S02]  /*2cd0*/  @P0 MUFU.RCP R2, R27 ;  /* 0x0000001b00020308 */ /* 0x000e240000001000 */
[----:B0-----:R-:W-:-:S04]  /*2ce0*/  @P0 FFMA R30, R27, R2, -1 ;  /* 0xbf8000001b1e0423 */ /* 0x001fc80000000002 */
[----:B------:R-:W-:-:S04]  /*2cf0*/  @P0 FADD.FTZ R31, -R30, -RZ ;  /* 0x800000ff1e1f0221 */ /* 0x000fc80000010100 */
[----:B------:R-:W-:-:S04]  /*2d00*/  @P0 FFMA R2, R2, R31, R2 ;  /* 0x0000001f02020223 */ /* 0x000fc80000000002 */
[----:B------:R-:W-:Y:S01]  /*2d10*/  @P0 FFMA R25, R2, 1.84467440737095516160e+19, RZ ;  /* 0x5f80000002190823 */ /* 0x000fe200000000ff */
[----:B------:R-:W-:Y:S06]  /*2d20*/  BRA `(.L_x_124) ;  /* 0x0000000000887947 */ /* 0x000fec0003800000 */
.L_x_123:
[----:B------:R-:W-:-:S04]  /*2d30*/  IADD3 R25, PT, PT, R2, -0xfd, RZ ;  /* 0xffffff0302197810 */ /* 0x000fc80007ffe0ff */
[----:B------:R-:W-:-:S13]  /*2d40*/  ISETP.GT.U32.AND P0, PT, R25, 0x1, PT ;  /* 0x000000011900780c */ /* 0x000fda0003f04070 */
[----:B------:R-:W-:Y:S05]  /*2d50*/  @P0 BRA `(.L_x_125) ;  /* 0x0000000000780947 */ /* 0x000fea0003800000 */
[----:B------:R-:W-:Y:S01]  /*2d60*/  LOP3.LUT R27, R0, 0x7fffff, RZ, 0xc0, !PT ;  /* 0x007fffff001b7812 */ /* 0x000fe200078ec0ff */
[----:B------:R-:W-:Y:S02]  /*2d70*/  IMAD.MOV.U32 R30, RZ, RZ, 0x3 ;  /* 0x00000003ff1e7424 */ /* 0x000fe400078e00ff */
[----:B------:R-:W-:Y:S01]  /*2d80*/  VIADD R2, R2, 0xffffff04 ;  /* 0xffffff0402027836 */ /* 0x000fe20000000000 */
[----:B------:R-:W-:Y:S02]  /*2d90*/  LOP3.LUT R33, R27, 0x3f800000, RZ, 0xfc, !PT ;  /* 0x3f8000001b217812 */ /* 0x000fe400078efcff */
[----:B------:R-:W-:Y:S02]  /*2da0*/  SHF.L.U32 R30, R30, R25, RZ ;  /* 0x000000191e1e7219 */ /* 0x000fe400000006ff */
[----:B------:R-:W0:Y:S02]  /*2db0*/  MUFU.RCP R32, R33 ;  /* 0x0000002100207308 */ /* 0x000e240000001000 */
[----:B0-----:R-:W-:-:S04]  /*2dc0*/  FFMA R31, R33, R32, -1 ;  /* 0xbf800000211f7423 */ /* 0x001fc80000000020 */
[----:B------:R-:W-:-:S04]  /*2dd0*/  FADD.FTZ R31, -R31, -RZ ;  /* 0x800000ff1f1f7221 */ /* 0x000fc80000010100 */
[CCC-:B------:R-:W-:Y:S01]  /*2de0*/  FFMA.RM R27, R32.reuse, R31.reuse, R32.reuse ;  /* 0x0000001f201b7223 */ /* 0x1c0fe20000004020 */
[----:B------:R-:W-:-:S04]  /*2df0*/  FFMA.RP R32, R32, R31, R32 ;  /* 0x0000001f20207223 */ /* 0x000fc80000008020 */
[C---:B------:R-:W-:Y:S02]  /*2e00*/  LOP3.LUT R31, R27.reuse, 0x7fffff, RZ, 0xc0, !PT ;  /* 0x007fffff1b1f7812 */ /* 0x040fe400078ec0ff */
[----:B------:R-:W-:Y:S02]  /*2e10*/  FSETP.NEU.FTZ.AND P0, PT, R27, R32, PT ;  /* 0x000000201b00720b */ /* 0x000fe40003f1d000 */
[----:B------:R-:W-:Y:S02]  /*2e20*/  LOP3.LUT R27, R31, 0x800000, RZ, 0xfc, !PT ;  /* 0x008000001f1b7812 */ /* 0x000fe400078efcff */
[----:B------:R-:W-:Y:S02]  /*2e30*/  SEL R31, RZ, 0xffffffff, !P0 ;  /* 0xffffffffff1f7807 */ /* 0x000fe40004000000 */
[----:B------:R-:W-:-:S03]  /*2e40*/  LOP3.LUT R30, R30, R27, RZ, 0xc0, !PT ;  /* 0x0000001b1e1e7212 */ /* 0x000fc600078ec0ff */
[----:B------:R-:W-:Y:S01]  /*2e50*/  IMAD.MOV R32, RZ, RZ, -R31 ;  /* 0x000000ffff207224 */ /* 0x000fe200078e0a1f */
[----:B------:R-:W-:-:S04]  /*2e60*/  SHF.R.U32.HI R30, RZ, R25, R30 ;  /* 0x00000019ff1e7219 */ /* 0x000fc8000001161e */
[----:B------:R-:W-:Y:S02]  /*2e70*/  LOP3.LUT P1, RZ, R32, R25, R27, 0xf8, !PT ;  /* 0x0000001920ff7212 */ /* 0x000fe4000782f81b */
[C---:B------:R-:W-:Y:S02]  /*2e80*/  LOP3.LUT P0, RZ, R30.reuse, 0x1, RZ, 0xc0, !PT ;  /* 0x000000011eff7812 */ /* 0x040fe4000780c0ff */
[----:B------:R-:W-:-:S04]  /*2e90*/  LOP3.LUT P2, RZ, R30, 0x2, RZ, 0xc0, !PT ;  /* 0x000000021eff7812 */ /* 0x000fc8000784c0ff */
[----:B------:R-:W-:Y:S02]  /*2ea0*/  PLOP3.LUT P0, PT, P0, P1, P2, 0xe0, 0x0 ;  /* 0x000000000000781c */ /* 0x000fe40000703c20 */
[----:B------:R-:W-:Y:S02]  /*2eb0*/  LOP3.LUT P1, RZ, R0, 0x7fffff, RZ, 0xc0, !PT ;  /* 0x007fffff00ff7812 */ /* 0x000fe4000782c0ff */
[----:B------:R-:W-:-:S04]  /*2ec0*/  SEL R25, RZ, 0x1, !P0 ;  /* 0x00000001ff197807 */ /* 0x000fc80004000000 */
[----:B------:R-:W-:-:S04]  /*2ed0*/  IADD3 R25, PT, PT, -R25, RZ, RZ ;  /* 0x000000ff19197210 */ /* 0x000fc80007ffe1ff */
[----:B------:R-:W-:Y:S02]  /*2ee0*/  ISETP.GE.AND P0, PT, R25, RZ, PT ;  /* 0x000000ff1900720c */ /* 0x000fe40003f06270 */
[----:B------:R-:W-:-:S11]  /*2ef0*/  SHF.R.U32.HI R25, RZ, R2, R27 ;  /* 0x00000002ff197219 */ /* 0x000fd6000001161b */
[----:B------:R-:W-:-:S05]  /*2f00*/  @!P0 VIADD R25, R25, 0x1 ;  /* 0x0000000119198836 */ /* 0x000fca0000000000 */
[----:B------:R-:W-:-:S04]  /*2f10*/  @!P1 SHF.L.U32 R25, R25, 0x1, RZ ;  /* 0x0000000119199819 */ /* 0x000fc800000006ff */
[----:B------:R-:W-:Y:S01]  /*2f20*/  LOP3.LUT R25, R25, 0x80000000, R0, 0xf8, !PT ;  /* 0x8000000019197812 */ /* 0x000fe200078ef800 */
[----:B------:R-:W-:Y:S06]  /*2f30*/  BRA `(.L_x_124) ;  /* 0x0000000000047947 */ /* 0x000fec0003800000 */
.L_x_125:
[----:B------:R0:W1:Y:S02]  /*2f40*/  MUFU.RCP R25, R0 ;  /* 0x0000000000197308 */ /* 0x0000640000001000 */
.L_x_124:
[----:B------:R-:W-:Y:S05]  /*2f50*/  BSYNC.RECONVERGENT B1 ;  /* 0x0000000000017941 */ /* 0x000fea0003800200 */
.L_x_122:
[----:B01----:R-:W-:Y:S02]  /*2f60*/  IMAD.MOV.U32 R0, RZ, RZ, R25 ;  /* 0x000000ffff007224 */ /* 0x003fe400078e0019 */
[----:B------:R-:W-:-:S04]  /*2f70*/  IMAD.MOV.U32 R25, RZ, RZ, 0x0 ;  /* 0x00000000ff197424 */ /* 0x000fc800078e00ff */
[----:B------:R-:W-:Y:S05]  /*2f80*/  RET.REL.NODEC R24 `(_Z7N_lapsoPfS_S_S_fiiS_S_S_S_i) ;  /* 0xffffffd0181c7950 */ /* 0x000fea0003c3ffff */
        .weak           $__internal_4_$__cuda_sm3x_div_rn_noftz_f32_slowpath
        .type           $__internal_4_$__cuda_sm3x_div_rn_noftz_f32_slowpath,@function
        .size           $__internal_4_$__cuda_sm3x_div_rn_noftz_f32_slowpath,(.L_x_327 - $__internal_4_$__cuda_sm3x_div_rn_noftz_f32_slowpath)
$__internal_4_$__cuda_sm3x_div_rn_noftz_f32_slowpath:
[----:B------:R-:W-:Y:S01]  /*2f90*/  SHF.R.U32.HI R18, RZ, 0x17, R3 ;  /* 0x00000017ff127819 */ /* 0x000fe20000011603 */
[----:B------:R-:W-:Y:S01]  /*2fa0*/  BSSY.RECONVERGENT B2, `(.L_x_126) ;  /* 0x0000062000027945 */ /* 0x000fe20003800200 */
[----:B------:R-:W-:Y:S02]  /*2fb0*/  SHF.R.U32.HI R17, RZ, 0x17, R0 ;  /* 0x00000017ff117819 */ /* 0x000fe40000011600 */
[----:B------:R-:W-:Y:S02]  /*2fc0*/  LOP3.LUT R18, R18, 0xff, RZ, 0xc0, !PT ;  /* 0x000000ff12127812 */ /* 0x000fe400078ec0ff */
[----:B------:R-:W-:Y:S02]  /*2fd0*/  LOP3.LUT R22, R17, 0xff, RZ, 0xc0, !PT ;  /* 0x000000ff11167812 */ /* 0x000fe400078ec0ff */
[----:B------:R-:W-:-:S03]  /*2fe0*/  IADD3 R21, PT, PT, R18, -0x1, RZ ;  /* 0xffffffff12157810 */ /* 0x000fc60007ffe0ff */
[----:B------:R-:W-:Y:S01]  /*2ff0*/  VIADD R20, R22, 0xffffffff ;  /* 0xffffffff16147836 */ /* 0x000fe20000000000 */
[----:B------:R-:W-:-:S04]  /*3000*/  ISETP.GT.U32.AND P0, PT, R21, 0xfd, PT ;  /* 0x000000fd1500780c */ /* 0x000fc80003f04070 */
[----:B------:R-:W-:-:S13]  /*3010*/  ISETP.GT.U32.OR P0, PT, R20, 0xfd, P0 ;  /* 0x000000fd1400780c */ /* 0x000fda0000704470 */
[----:B------:R-:W-:Y:S01]  /*3020*/  @!P0 IMAD.MOV.U32 R17, RZ, RZ, RZ ;  /* 0x000000ffff118224 */ /* 0x000fe200078e00ff */
[----:B------:R-:W-:Y:S06]  /*3030*/  @!P0 BRA `(.L_x_127) ;  /* 0x00000000005c8947 */ /* 0x000fec0003800000 */
[----:B------:R-:W-:Y:S02]  /*3040*/  FSETP.GTU.FTZ.AND P0, PT, |R0|, +INF , PT ;  /* 0x7f8000000000780b */ /* 0x000fe40003f1c200 */
[----:B------:R-:W-:-:S04]  /*3050*/  FSETP.GTU.FTZ.AND P1, PT, |R3|, +INF , PT ;  /* 0x7f8000000300780b */ /* 0x000fc80003f3c200 */
[----:B------:R-:W-:-:S13]  /*3060*/  PLOP3.LUT P0, PT, P0, P1, PT, 0xf8, 0x8f ;  /* 0x00000000008f781c */ /* 0x000fda0000703f70 */
[----:B------:R-:W-:Y:S05]  /*3070*/  @P0 BRA `(.L_x_128) ;  /* 0x00000004004c0947 */ /* 0x000fea0003800000 */
[----:B------:R-:W-:-:S13]  /*3080*/  LOP3.LUT P0, RZ, R3, 0x7fffffff, R0, 0xc8, !PT ;  /* 0x7fffffff03ff7812 */ /* 0x000fda000780c800 */
[----:B------:R-:W-:Y:S05]  /*3090*/  @!P0 BRA `(.L_x_129) ;  /* 0x00000004003c8947 */ /* 0x000fea0003800000 */
[C---:B------:R-:W-:Y:S02]  /*30a0*/  FSETP.NEU.FTZ.AND P3, PT, |R0|.reuse, +INF , PT ;  /* 0x7f8000000000780b */ /* 0x040fe40003f7d200 */
[----:B------:R-:W-:Y:S02]  /*30b0*/  FSETP.NEU.FTZ.AND P1, PT, |R3|, +INF , PT ;  /* 0x7f8000000300780b */ /* 0x000fe40003f3d200 */
[----:B------:R-:W-:-:S11]  /*30c0*/  FSETP.NEU.FTZ.AND P0, PT, |R0|, +INF , PT ;  /* 0x7f8000000000780b */ /* 0x000fd60003f1d200 */
[----:B------:R-:W-:Y:S05]  /*30d0*/  @!P1 BRA !P3, `(.L_x_129) ;  /* 0x00000004002c9947 */ /* 0x000fea0005800000 */
[----:B------:R-:W-:-:S04]  /*30e0*/  LOP3.LUT P3, RZ, R0, 0x7fffffff, RZ, 0xc0, !PT ;  /* 0x7fffffff00ff7812 */ /* 0x000fc8000786c0ff */
[----:B------:R-:W-:-:S13]  /*30f0*/  PLOP3.LUT P1, PT, P1, P3, PT, 0x2f, 0xf2 ;  /* 0x0000000000f2781c */ /* 0x000fda0000f26577 */
[----:B------:R-:W-:Y:S05]  /*3100*/  @P1 BRA `(.L_x_130) ;  /* 0x0000000400181947 */ /* 0x000fea0003800000 */
[----:B------:R-:W-:-:S04]  /*3110*/  LOP3.LUT P1, RZ, R3, 0x7fffffff, RZ, 0xc0, !PT ;  /* 0x7fffffff03ff7812 */ /* 0x000fc8000782c0ff */
[----:B------:R-:W-:-:S13]  /*3120*/  PLOP3.LUT P0, PT, P0, P1, PT, 0x2f, 0xf2 ;  /* 0x0000000000f2781c */ /* 0x000fda0000702577 */
[----:B------:R-:W-:Y:S05]  /*3130*/  @P0 BRA `(.L_x_131) ;  /* 0x0000000400000947 */ /* 0x000fea0003800000 */
[----:B------:R-:W-:Y:S02]  /*3140*/  ISETP.GE.AND P0, PT, R20, RZ, PT ;  /* 0x000000ff1400720c */ /* 0x000fe40003f06270 */
[----:B------:R-:W-:-:S11]  /*3150*/  ISETP.GE.AND P1, PT, R21, RZ, PT ;  /* 0x000000ff1500720c */ /* 0x000fd60003f26270 */
[----:B------:R-:W-:Y:S01]  /*3160*/  @P0 MOV R17, RZ ;  /* 0x000000ff00110202 */ /* 0x000fe20000000f00 */
[----:B------:R-:W-:Y:S02]  /*3170*/  @!P0 IMAD.MOV.U32 R17, RZ, RZ, -0x40 ;  /* 0xffffffc0ff118424 */ /* 0x000fe400078e00ff */
[----:B------:R-:W-:Y:S01]  /*3180*/  @!P0 FFMA R0, R0, 1.84467440737095516160e+19, RZ ;  /* 0x5f80000000008823 */ /* 0x000fe200000000ff */
[----:B------:R-:W-:Y:S01]  /*3190*/  @!P1 FFMA R3, R3, 1.84467440737095516160e+19, RZ ;  /* 0x5f80000003039823 */ /* 0x000fe200000000ff */
[----:B------:R-:W-:-:S07]  /*31a0*/  @!P1 VIADD R17, R17, 0x40 ;  /* 0x0000004011119836 */ /* 0x000fce0000000000 */
.L_x_127:
[----:B------:R-:W-:Y:S01]  /*31b0*/  LEA R20, R18, 0xc0800000, 0x17 ;  /* 0xc080000012147811 */ /* 0x000fe200078eb8ff */
[----:B------:R-:W-:Y:S03]  /*31c0*/  BSSY.RECONVERGENT B3, `(.L_x_132) ;  /* 0x0000036000037945 */ /* 0x000fe60003800200 */
[----:B------:R-:W-:Y:S01]  /*31d0*/  IADD3 R20, PT, PT, -R20, R3, RZ ;  /* 0x0000000314147210 */ /* 0x000fe20007ffe1ff */
[----:B------:R-:W-:-:S03]  /*31e0*/  VIADD R3, R22, 0xffffff81 ;  /* 0xffffff8116037836 */ /* 0x000fc60000000000 */
[----:B------:R-:W0:Y:S01]  /*31f0*/  MUFU.RCP R21, R20 ;  /* 0x0000001400157308 */ /* 0x000e220000001000 */
[----:B------:R-:W-:Y:S01]  /*3200*/  FADD.FTZ R23, -R20, -RZ ;  /* 0x800000ff14177221 */ /* 0x000fe20000010100 */
[C---:B------:R-:W-:Y:S01]  /*3210*/  IMAD R0, R3.reuse, -0x800000, R0 ;  /* 0xff80000003007824 */ /* 0x040fe200078e0200 */
[----:B------:R-:W-:-:S05]  /*3220*/  IADD3 R18, PT, PT, R3, 0x7f, -R18 ;  /* 0x0000007f03127810 */ /* 0x000fca0007ffe812 */
[----:B------:R-:W-:Y:S02]  /*3230*/  IMAD.IADD R18, R18, 0x1, R17 ;  /* 0x0000000112127824 */ /* 0x000fe400078e0211 */
[----:B0-----:R-:W-:-:S04]  /*3240*/  FFMA R22, R21, R23, 1 ;  /* 0x3f80000015167423 */ /* 0x001fc80000000017 */
[----:B------:R-:W-:-:S04]  /*3250*/  FFMA R24, R21, R22, R21 ;  /* 0x0000001615187223 */ /* 0x000fc80000000015 */
[----:B------:R-:W-:-:S04]  /*3260*/  FFMA R21, R0, R24, RZ ;  /* 0x0000001800157223 */ /* 0x000fc800000000ff */
[----:B------:R-:W-:-:S04]  /*3270*/  FFMA R22, R23, R21, R0 ;  /* 0x0000001517167223 */ /* 0x000fc80000000000 */
[----:B------:R-:W-:-:S04]  /*3280*/  FFMA R21, R24, R22, R21 ;  /* 0x0000001618157223 */ /* 0x000fc80000000015 */
[----:B------:R-:W-:-:S04]  /*3290*/  FFMA R22, R23, R21, R0 ;  /* 0x0000001517167223 */ /* 0x000fc80000000000 */
[----:B------:R-:W-:-:S05]  /*32a0*/  FFMA R0, R24, R22, R21 ;  /* 0x0000001618007223 */ /* 0x000fca0000000015 */
[----:B------:R-:W-:-:S04]  /*32b0*/  SHF.R.U32.HI R3, RZ, 0x17, R0 ;  /* 0x00000017ff037819 */ /* 0x000fc80000011600 */
[----:B------:R-:W-:-:S04]  /*32c0*/  LOP3.LUT R3, R3, 0xff, RZ, 0xc0, !PT ;  /* 0x000000ff03037812 */ /* 0x000fc800078ec0ff */
[----:B------:R-:W-:-:S05]  /*32d0*/  IADD3 R23, PT, PT, R3, R18, RZ ;  /* 0x0000001203177210 */ /* 0x000fca0007ffe0ff */
[----:B------:R-:W-:-:S05]  /*32e0*/  VIADD R3, R23, 0xffffffff ;  /* 0xffffffff17037836 */ /* 0x000fca0000000000 */
[----:B------:R-:W-:-:S13]  /*32f0*/  ISETP.GE.U32.AND P0, PT, R3, 0xfe, PT ;  /* 0x000000fe0300780c */ /* 0x000fda0003f06070 */
[----:B------:R-:W-:Y:S05]  /*3300*/  @!P0 BRA `(.L_x_133) ;  /* 0x0000000000808947 */ /* 0x000fea0003800000 */
[----:B------:R-:W-:-:S13]  /*3310*/  ISETP.GT.AND P0, PT, R23, 0xfe, PT ;  /* 0x000000fe1700780c */ /* 0x000fda0003f04270 */
[----:B------:R-:W-:Y:S05]  /*3320*/  @P0 BRA `(.L_x_134) ;  /* 0x00000000006c0947 */ /* 0x000fea0003800000 */
[----:B------:R-:W-:-:S13]  /*3330*/  ISETP.GE.AND P0, PT, R23, 0x1, PT ;  /* 0x000000011700780c */ /* 0x000fda0003f06270 */
[----:B------:R-:W-:Y:S05]  /*3340*/  @P0 BRA `(.L_x_135) ;  /* 0x0000000000740947 */ /* 0x000fea0003800000 */
[----:B------:R-:W-:Y:S02]  /*3350*/  ISETP.GE.AND P0, PT, R23, -0x18, PT ;  /* 0xffffffe81700780c */ /* 0x000fe40003f06270 */
[----:B------:R-:W-:-:S11]  /*3360*/  LOP3.LUT R0, R0, 0x80000000, RZ, 0xc0, !PT ;  /* 0x8000000000007812 */ /* 0x000fd600078ec0ff */
[----:B------:R-:W-:Y:S05]  /*3370*/  @!P0 BRA `(.L_x_135) ;  /* 0x0000000000688947 */ /* 0x000fea0003800000 */
[CCC-:B------:R-:W-:Y:S01]  /*3380*/  FFMA.RZ R3, R24.reuse, R22.reuse, R21.reuse ;  /* 0x0000001618037223 */ /* 0x1c0fe2000000c015 */
[C---:B------:R-:W-:Y:S02]  /*3390*/  VIADD R20, R23.reuse, 0x20 ;  /* 0x0000002017147836 */ /* 0x040fe40000000000 */
[CCC-:B------:R-:W-:Y:S01]  /*33a0*/  FFMA.RM R18, R24.reuse, R22.reuse, R21.reuse ;  /* 0x0000001618127223 */ /* 0x1c0fe20000004015 */
[----:B------:R-:W-:Y:S02]  /*33b0*/  ISETP.NE.AND P3, PT, R23, RZ, PT ;  /* 0x000000ff1700720c */ /* 0x000fe40003f65270 */
[----:B------:R-:W-:Y:S01]  /*33c0*/  LOP3.LUT R17, R3, 0x7fffff, RZ, 0xc0, !PT ;  /* 0x007fffff03117812 */ /* 0x000fe200078ec0ff */
[----:B------:R-:W-:Y:S01]  /*33d0*/  FFMA.RP R3, R24, R22, R21 ;  /* 0x0000001618037223 */ /* 0x000fe20000008015 */
[----:B------:R-:W-:Y:S02]  /*33e0*/  ISETP.NE.AND P1, PT, R23, RZ, PT ;  /* 0x000000ff1700720c */ /* 0x000fe40003f25270 */
[----:B------:R-:W-:-:S02]  /*33f0*/  LOP3.LUT R17, R17, 0x800000, RZ, 0xfc, !PT ;  /* 0x0080000011117812 */ /* 0x000fc400078efcff */
[----:B------:R-:W-:Y:S02]  /*3400*/  IADD3 R21, PT, PT, -R23, RZ, RZ ;  /* 0x000000ff17157210 */ /* 0x000fe40007ffe1ff */
[----:B------:R-:W-:Y:S02]  /*3410*/  SHF.L.U32 R20, R17, R20, RZ ;  /* 0x0000001411147219 */ /* 0x000fe400000006ff */
[----:B------:R-:W-:Y:S02]  /*3420*/  FSETP.NEU.FTZ.AND P0, PT, R3, R18, PT ;  /* 0x000000120300720b */ /* 0x000fe40003f1d000 */
[----:B------:R-:W-:Y:S02]  /*3430*/  SEL R18, R21, RZ, P3 ;  /* 0x000000ff15127207 */ /* 0x000fe40001800000 */
[----:B------:R-:W-:Y:S02]  /*3440*/  ISETP.NE.AND P1, PT, R20, RZ, P1 ;  /* 0x000000ff1400720c */ /* 0x000fe40000f25270 */
[----:B------:R-:W-:-:S02]  /*3450*/  SHF.R.U32.HI R18, RZ, R18, R17 ;  /* 0x00000012ff127219 */ /* 0x000fc40000011611 */
[----:B------:R-:W-:Y:S02]  /*3460*/  PLOP3.LUT P0, PT, P0, P1, PT, 0xf8, 0x8f ;  /* 0x00000000008f781c */ /* 0x000fe40000703f70 */
[----:B------:R-:W-:Y:S02]  /*3470*/  SHF.R.U32.HI R20, RZ, 0x1, R18 ;  /* 0x00000001ff147819 */ /* 0x000fe40000011612 */
[----:B------:R-:W-:-:S04]  /*3480*/  SEL R3, RZ, 0x1, !P0 ;  /* 0x00000001ff037807 */ /* 0x000fc80004000000 */
[----:B------:R-:W-:-:S04]  /*3490*/  LOP3.LUT R3, R3, 0x1, R20, 0xf8, !PT ;  /* 0x0000000103037812 */ /* 0x000fc800078ef814 */
[----:B------:R-:W-:-:S05]  /*34a0*/  LOP3.LUT R3, R3, R18, RZ, 0xc0, !PT ;  /* 0x0000001203037212 */ /* 0x000fca00078ec0ff */
[----:B------:R-:W-:-:S05]  /*34b0*/  IMAD.IADD R3, R20, 0x1, R3 ;  /* 0x0000000114037824 */ /* 0x000fca00078e0203 */
[----:B------:R-:W-:Y:S01]  /*34c0*/  LOP3.LUT R0, R3, R0, RZ, 0xfc, !PT ;  /* 0x0000000003007212 */ /* 0x000fe200078efcff */
[----:B------:R-:W-:Y:S06]  /*34d0*/  BRA `(.L_x_135) ;  /* 0x0000000000107947 */ /* 0x000fec0003800000 */
.L_x_134:
[----:B------:R-:W-:-:S04]  /*34e0*/  LOP3.LUT R0, R0, 0x80000000, RZ, 0xc0, !PT ;  /* 0x8000000000007812 */ /* 0x000fc800078ec0ff */
[----:B------:R-:W-:Y:S01]  /*34f0*/  LOP3.LUT R0, R0, 0x7f800000, RZ, 0xfc, !PT ;  /* 0x7f80000000007812 */ /* 0x000fe200078efcff */
[----:B------:R-:W-:Y:S06]  /*3500*/  BRA `(.L_x_135) ;  /* 0x0000000000047947 */ /* 0x000fec0003800000 */
.L_x_133:
[----:B------:R-:W-:-:S07]  /*3510*/  LEA R0, R18, R0, 0x17 ;  /* 0x0000000012007211 */ /* 0x000fce00078eb8ff */
.L_x_135:
[----:B------:R-:W-:Y:S05]  /*3520*/  BSYNC.RECONVERGENT B3 ;  /* 0x0000000000037941 */ /* 0x000fea0003800200 */
.L_x_132:
[----:B------:R-:W-:Y:S05]  /*3530*/  BRA `(.L_x_136) ;  /* 0x0000000000207947 */ /* 0x000fea0003800000 */
.L_x_131:
[----:B------:R-:W-:-:S04]  /*3540*/  LOP3.LUT R0, R3, 0x80000000, R0, 0x48, !PT ;  /* 0x8000000003007812 */ /* 0x000fc800078e4800 */
[----:B------:R-:W-:Y:S01]  /*3550*/  LOP3.LUT R0, R0, 0x7f800000, RZ, 0xfc, !PT ;  /* 0x7f80000000007812 */ /* 0x000fe200078efcff */
[----:B------:R-:W-:Y:S06]  /*3560*/  BRA `(.L_x_136) ;  /* 0x0000000000147947 */ /* 0x000fec0003800000 */
.L_x_130:
[----:B------:R-:W-:Y:S01]  /*3570*/  LOP3.LUT R0, R3, 0x80000000, R0, 0x48, !PT ;  /* 0x8000000003007812 */ /* 0x000fe200078e4800 */
[----:B------:R-:W-:Y:S06]  /*3580*/  BRA `(.L_x_136) ;  /* 0x00000000000c7947 */ /* 0x000fec0003800000 */
.L_x_129:
[----:B------:R-:W0:Y:S01]  /*3590*/  MUFU.RSQ R0, -QNAN ;  /* 0xffc0000000007908 */ /* 0x000e220000001400 */
[----:B------:R-:W-:Y:S05]  /*35a0*/  BRA `(.L_x_136) ;  /* 0x0000000000047947 */ /* 0x000fea0003800000 */
.L_x_128:
[----:B------:R-:W-:-:S07]  /*35b0*/  FADD.FTZ R0, R0, R3 ;  /* 0x0000000300007221 */ /* 0x000fce0000010000 */
.L_x_136:
[----:B------:R-:W-:Y:S05]  /*35c0*/  BSYNC.RECONVERGENT B2 ;  /* 0x0000000000027941 */ /* 0x000fea0003800200 */
.L_x_126:
[----:B------:R-:W-:Y:S02]  /*35d0*/  HFMA2 R17, -RZ, RZ, 0, 0 ;  /* 0x00000000ff117431 */ /* 0x000fe400000001ff */
[----:B0-----:R-:W-:Y:S02]  /*35e0*/  IMAD.MOV.U32 R3, RZ, RZ, R0 ;  /* 0x000000ffff037224 */ /* 0x001fe400078e0000 */
[----:B------:R-:W-:Y:S05]  /*35f0*/  RET.REL.NODEC R16 `(_Z7N_lapsoPfS_S_S_fiiS_S_S_S_i) ;  /* 0xffffffc810807950 */ /* 0x000fea0003c3ffff */
.L_x_137:
        /* <DEDUP_REMOVED lines=16> */
.L_x_327:


//--------------------- .text._Z11evolution_RPfS_S_S_S_ffiii --------------------------
	.section	.text._Z11evolution_RPfS_S_S_S_ffiii,"ax",@progbits
	.align	128
        .global         _Z11evolution_RPfS_S_S_S_ffiii
        .type           _Z11evolution_RPfS_S_S_S_ffiii,@function
        .size           _Z11evolution_RPfS_S_S_S_ffiii,(.L_x_329 - _Z11evolution_RPfS_S_S_S_ffiii)
        .other          _Z11evolution_RPfS_S_S_S_ffiii,@"STO_CUDA_ENTRY STV_DEFAULT"
_Z11evolution_RPfS_S_S_S_ffiii:
.text._Z11evolution_RPfS_S_S_S_ffiii:
[----:B------:R-:W-:Y:S01]  /*0000*/  LDC R1, c[0x0][0x37c] ;  /* 0x0000df00ff017b82 */ /* 0x000fe20000000800 */
[----:B------:R-:W0:Y:S01]  /*0010*/  S2R R2, SR_TID.X ;  /* 0x0000000000027919 */ /* 0x000e220000002100 */
[----:B------:R-:W0:Y:S06]  /*0020*/  LDCU UR4, c[0x0][0x360] ;  /* 0x00006c00ff0477ac */ /* 0x000e2c0008000800 */
[----:B------:R-:W1:Y:S01]  /*0030*/  LDC.64 R18, c[0x0][0x388] ;  /* 0x0000e200ff127b82 */ /* 0x000e620000000a00 */
[----:B------:R-:W0:Y:S01]  /*0040*/  S2R R3, SR_CTAID.X ;  /* 0x0000000000037919 */ /* 0x000e220000002500 */
[----:B------:R-:W2:Y:S01]  /*0050*/  LDCU UR5, c[0x0][0x3b8] ;  /* 0x00007700ff0577ac */ /* 0x000ea20008000800 */
[----:B------:R-:W3:Y:S01]  /*0060*/  LDCU.64 UR6, c[0x0][0x358] ;  /* 0x00006b00ff0677ac */ /* 0x000ee20008000a00 */
[----:B--2---:R-:W-:Y:S01]  /*0070*/  UISETP.GE.AND UP0, UPT, UR5, 0x1, UPT ;  /* 0x000000010500788c */ /* 0x004fe2000bf06270 */
[----:B0-----:R-:W-:-:S05]  /*0080*/  IMAD R2, R3, UR4, R2 ;  /* 0x0000000403027c24 */ /* 0x001fca000f8e0202 */
[----:B------:R-:W-:-:S05]  /*0090*/  IADD3 R21, PT, PT, R2, -0x1, RZ ;  /* 0xffffffff02157810 */ /* 0x000fca0007ffe0ff */
[----:B-1----:R-:W-:-:S04]  /*00a0*/  IMAD.WIDE.U32 R20, R21, 0x4, R18 ;  /* 0x0000000415147825 */ /* 0x002fc800078e0012 */
[----:B------:R-:W-:Y:S01]  /*00b0*/  IMAD.WIDE.U32 R18, R2, 0x4, R18 ;  /* 0x0000000402127825 */ /* 0x000fe200078e0012 */
[----:B---3--:R-:W-:Y:S06]  /*00c0*/  BRA.U !UP0, `(.L_x_138) ;  /* 0x00000019082c7547 */ /* 0x008fec000b800000 */
[----:B------:R-:W0:Y:S01]  /*00d0*/  LDC.64 R6, c[0x0][0x3a8] ;  /* 0x0000ea00ff067b82 */ /* 0x000e220000000a00 */
[----:B------:R-:W1:Y:S01]  /*00e0*/  LDCU UR4, c[0x0][0x3b0] ;  /* 0x00007600ff0477ac */ /* 0x000e620008000800 */
[----:B------:R-:W-:-:S06]  /*00f0*/  UISETP.NE.AND UP0, UPT, UR5, 0x1, UPT ;  /* 0x000000010500788c */ /* 0x000fcc000bf05270 */
[----:B------:R-:W2:Y:S08]  /*0100*/  LDC R15, c[0x0][0x3b4] ;  /* 0x0000ed00ff0f7b82 */ /* 0x000eb00000000800 */
[----:B------:R-:W3:Y:S01]  /*0110*/  LDC.64 R12, c[0x0][0x398] ;  /* 0x0000e600ff0c7b82 */ /* 0x000ee20000000a00 */
[----:B-1----:R-:W-:-:S04]  /*0120*/  ISETP.GE.AND P0, PT, R2, UR4, PT ;  /* 0x0000000402007c0c */ /* 0x002fc8000bf06270 */
[----:B------:R-:W-:-:S03]  /*0130*/  ISETP.GT.AND P0, PT, R2, -0x1, !P0 ;  /* 0xffffffff0200780c */ /* 0x000fc60004704270 */
[----:B------:R-:W1:Y:S01]  /*0140*/  LDC.64 R10, c[0x0][0x3a0] ;  /* 0x0000e800ff0a7b82 */ /* 0x000e620000000a00 */
[----:B0-----:R0:W4:Y:S01]  /*0150*/  F2F.F64.F32 R16, R7 ;  /* 0x0000000700107310 */ /* 0x0011220000201800 */
[----:B------:R-:W-:Y:S01]  /*0160*/  FADD R6, R6, R6 ;  /* 0x0000000606067221 */ /* 0x000fe20000000000 */
[----:B--2---:R-:W-:Y:S01]  /*0170*/  IMAD R15, R15, UR4, RZ ;  /* 0x000000040f0f7c24 */ /* 0x004fe2000f8e02ff */
[----:B------:R-:W-:-:S03]  /*0180*/  UIADD3 UR4, UPT, UPT, UR4, -0x1, URZ ;  /* 0xffffffff04047890 */ /* 0x000fc6000fffe0ff */
[----:B------:R-:W-:Y:S02]  /*0190*/  IMAD.IADD R3, R2, 0x1, R15 ;  /* 0x0000000102037824 */ /* 0x000fe400078e020f */
[----:B---3--:R-:W-:-:S04]  /*01a0*/  IMAD.WIDE R14, R15, 0x4, R12 ;  /* 0x000000040f0e7825 */ /* 0x008fc800078e020c */
[----:B------:R-:W-:-:S04]  /*01b0*/  IMAD.WIDE R12, R3, 0x4, R12 ;  /* 0x00000004030c7825 */ /* 0x000fc800078e020c */
[----:B-1----:R-:W-:Y:S01]  /*01c0*/  IMAD.WIDE.U32 R10, R2, 0x4, R10 ;  /* 0x00000004020a7825 */ /* 0x002fe200078e000a */
[----:B0---4-:R-:W-:Y:S06]  /*01d0*/  BRA.U !UP0, `(.L_x_139) ;  /* 0x0000001108007547 */ /* 0x011fec000b800000 */
[----:B------:R-:W-:Y:S01]  /*01e0*/  ULOP3.LUT UR5, UR5, 0x7ffffffe, URZ, 0xc0, !UPT ;  /* 0x7ffffffe05057892 */ /* 0x000fe2000f8ec0ff */
[----:B------:R-:W0:Y:S03]  /*01f0*/  LDCU UR9, c[0x0][0x3b0] ;  /* 0x00007600ff0977ac */ /* 0x000e260008000800 */
[----:B------:R-:W-:-:S12]  /*0200*/  UIADD3 UR5, UPT, UPT, -UR5, URZ, URZ ;  /* 0x000000ff05057290 */ /* 0x000fd8000fffe1ff */
.L_x_160:
[----:B0-----:R-:W-:Y:S01]  /*0210*/  ISETP.GE.AND P3, PT, R2, UR9, PT ;  /* 0x0000000902007c0c */ /* 0x001fe2000bf66270 */
[----:B------:R-:W-:Y:S01]  /*0220*/  UIADD3 UR5, UPT, UPT, UR5, 0x2, URZ ;  /* 0x0000000205057890 */ /* 0x000fe2000fffe0ff */
[----:B------:R-:W-:Y:S03]  /*0230*/  BSSY.RECONVERGENT B0, `(.L_x_140) ;  /* 0x0000009000007945 */ /* 0x000fe60003800200 */
[----:B------:R-:W-:-:S08]  /*0240*/  UISETP.NE.AND UP0, UPT, UR5, URZ, UPT ;  /* 0x000000ff0500728c */ /* 0x000fd0000bf05270 */
[----:B-1234-:R-:W-:Y:S05]  /*0250*/  @P3 BRA `(.L_x_141) ;  /* 0x0000000000183947 */ /* 0x01efea0003800000 */
[----:B------:R-:W0:Y:S08]  /*0260*/  LDC.64 R4, c[0x0][0x380] ;  /* 0x0000e000ff047b82 */ /* 0x000e300000000a00 */
[----:B------:R-:W1:Y:S01]  /*0270*/  LDC.64 R8, c[0x0][0x388] ;  /* 0x0000e200ff087b82 */ /* 0x000e620000000a00 */
[----:B0-----:R-:W-:-:S06]  /*0280*/  IMAD.WIDE R4, R2, 0x4, R4 ;  /* 0x0000000402047825 */ /* 0x001fcc00078e0204 */
[----:B------:R-:W2:Y:S01]  /*0290*/  LDG.E R5, desc[UR6][R4.64] ;  /* 0x0000000604057981 */ /* 0x000ea2000c1e1900 */
[----:B-1----:R-:W-:-:S05]  /*02a0*/  IMAD.WIDE R8, R2, 0x4, R8 ;  /* 0x0000000402087825 */ /* 0x002fca00078e0208 */
[----:B--2---:R0:W-:Y:S02]  /*02b0*/  STG.E desc[UR6][R8.64], R5 ;  /* 0x0000000508007986 */ /* 0x0041e4000c101906 */
.L_x_141:
[----:B------:R-:W-:Y:S05]  /*02c0*/  BSYNC.RECONVERGENT B0 ;  /* 0x0000000000007941 */ /* 0x000fea0003800200 */
.L_x_140:
[----:B------:R-:W-:Y:S04]  /*02d0*/  BSSY.RECONVERGENT B2, `(.L_x_142) ;  /* 0x0000070000027945 */ /* 0x000fe80003800200 */
[----:B------:R-:W-:Y:S05]  /*02e0*/  @!P0 BRA `(.L_x_143) ;  /* 0x0000000400b88947 */ /* 0x000fea0003800000 */
[----:B------:R-:W-:-:S13]  /*02f0*/  ISETP.NE.AND P1, PT, R2, UR4, PT ;  /* 0x0000000402007c0c */ /* 0x000fda000bf25270 */
[----:B------:R-:W-:Y:S05]  /*0300*/  @P1 BRA `(.L_x_144) ;  /* 0x0000000000ac1947 */ /* 0x000fea0003800000 */
[----:B0-----:R-:W0:Y:S01]  /*0310*/  LDC.64 R4, c[0x0][0x388] ;  /* 0x0000e200ff047b82 */ /* 0x001e220000000a00 */
[----:B------:R-:W2:Y:S07]  /*0320*/  LDG.E R8, desc[UR6][R18.64] ;  /* 0x0000000612087981 */ /* 0x000eae000c1e1900 */
[----:B------:R-:W1:Y:S01]  /*0330*/  LDC R22, c[0x0][0x3a8] ;  /* 0x0000ea00ff167b82 */ /* 0x000e620000000800 */
[----:B0-----:R-:W-:-:S05]  /*0340*/  IMAD.WIDE R4, R2, 0x4, R4 ;  /* 0x0000000402047825 */ /* 0x001fca00078e0204 */
[----:B------:R-:W2:Y:S01]  /*0350*/  LDG.E R3, desc[UR6][R4.64+-0x4] ;  /* 0xfffffc0604037981 */ /* 0x000ea2000c1e1900 */
[----:B-1----:R-:W0:Y:S01]  /*0360*/  MUFU.RCP R0, R22 ;  /* 0x0000001600007308 */ /* 0x002e220000001000 */
[----:B------:R-:W-:Y:S01]  /*0370*/  BSSY.RECONVERGENT B3, `(.L_x_145) ;  /* 0x000000d000037945 */ /* 0x000fe20003800200 */
[----:B0-----:R-:W-:-:S04]  /*0380*/  FFMA R7, R0, -R22, 1 ;  /* 0x3f80000000077423 */ /* 0x001fc80000000816 */
[----:B------:R-:W-:Y:S01]  /*0390*/  FFMA R0, R0, R7, R0 ;  /* 0x0000000700007223 */ /* 0x000fe20000000000 */
[----:B--2---:R-:W-:-:S04]  /*03a0*/  FADD R3, R8, -R3 ;  /* 0x8000000308037221 */ /* 0x004fc80000000000 */
[----:B------:R-:W0:Y:S01]  /*03b0*/  FCHK P1, R3, R22 ;  /* 0x0000001603007302 */ /* 0x000e220000020000 */
[----:B------:R-:W-:-:S04]  /*03c0*/  FFMA R7, R3, R0, RZ ;  /* 0x0000000003077223 */ /* 0x000fc800000000ff */
[----:B------:R-:W-:-:S04]  /*03d0*/  FFMA R9, R7, -R22, R3 ;  /* 0x8000001607097223 */ /* 0x000fc80000000003 */
[----:B------:R-:W-:Y:S01]  /*03e0*/  FFMA R0, R0, R9, R7 ;  /* 0x0000000900007223 */ /* 0x000fe20000000007 */
[----:B0-----:R-:W-:Y:S06]  /*03f0*/  @!P1 BRA `(.L_x_146) ;  /* 0x0000000000109947 */ /* 0x001fec0003800000 */
[----:B------:R-:W0:Y:S01]  /*0400*/  LDCU UR8, c[0x0][0x3a8] ;  /* 0x00007500ff0877ac */ /* 0x000e220008000800 */
[----:B------:R-:W-:Y:S02]  /*0410*/  MOV R4, 0x440 ;  /* 0x0000044000047802 */ /* 0x000fe40000000f00 */
[----:B0-----:R-:W-:-:S07]  /*0420*/  MOV R0, UR8 ;  /* 0x0000000800007c02 */ /* 0x001fce0008000f00 */
[----:B------:R-:W-:Y:S05]  /*0430*/  CALL.REL.NOINC `($__internal_6_$__cuda_sm3x_div_rn_noftz_f32_slowpath) ;  /* 0x0000002400007944 */ /* 0x000fea0003c00000 */
.L_x_146:
[----:B------:R-:W-:Y:S05]  /*0440*/  BSYNC.RECONVERGENT B3 ;  /* 0x0000000000037941 */ /* 0x000fea0003800200 */
.L_x_145:
[----:B------:R-:W0:Y:S01]  /*0450*/  LDC.64 R24, c[0x0][0x390] ;  /* 0x0000e400ff187b82 */ /* 0x000e220000000a00 */
[----:B------:R-:W2:Y:S04]  /*0460*/  LDG.E R23, desc[UR6][R12.64] ;  /* 0x000000060c177981 */ /* 0x000ea8000c1e1900 */
[----:B------:R-:W3:Y:S03]  /*0470*/  LDG.E R22, desc[UR6][R10.64] ;  /* 0x000000060a167981 */ /* 0x000ee6000c1e1900 */
[----:B------:R-:W1:Y:S01]  /*0480*/  LDC.64 R4, c[0x0][0x380] ;  /* 0x0000e000ff047b82 */ /* 0x000e620000000a00 */
[----:B0-----:R-:W-:-:S05]  /*0490*/  IMAD.WIDE.U32 R24, R2, 0x4, R24 ;  /* 0x0000000402187825 */ /* 0x001fca00078e0018 */
[----:B------:R-:W4:Y:S01]  /*04a0*/  LDG.E R7, desc[UR6][R24.64] ;  /* 0x0000000618077981 */ /* 0x000f22000c1e1900 */
[----:B-1----:R-:W-:-:S05]  /*04b0*/  IMAD.WIDE.U32 R28, R2, 0x4, R4 ;  /* 0x00000004021c7825 */ /* 0x002fca00078e0004 */
[----:B------:R-:W5:Y:S01]  /*04c0*/  LDG.E R3, desc[UR6][R28.64] ;  /* 0x000000061c037981 */ /* 0x000f62000c1e1900 */
[----:B------:R-:W-:Y:S08]  /*04d0*/  F2F.F64.F32 R8, R8 ;  /* 0x0000000800087310 */ /* 0x000ff00000201800 */
[----:B--2---:R-:W0:Y:S08]  /*04e0*/  F2F.F64.F32 R4, R23 ;  /* 0x0000001700047310 */ /* 0x004e300000201800 */
[----:B---3--:R-:W-:Y:S01]  /*04f0*/  F2F.F64.F32 R22, R22 ;  /* 0x0000001600167310 */ /* 0x008fe20000201800 */
[----:B0-----:R-:W-:Y:S01]  /*0500*/  DMUL R26, R4, 0.5 ;  /* 0x3fe00000041a7828 */ /* 0x001fe20000000000 */
[----:B----4-:R-:W-:-:S06]  /*0510*/  FMUL R0, R7, R0 ;  /* 0x0000000007007220 */ /* 0x010fcc0000400000 */
[----:B------:R-:W0:Y:S01]  /*0520*/  F2F.F64.F32 R4, R0 ;  /* 0x0000000000047310 */ /* 0x000e220000201800 */
[----:B------:R-:W-:-:S07]  /*0530*/  DMUL R26, R26, R8 ;  /* 0x000000081a1a7228 */ /* 0x000fce0000000000 */
[----:B-----5:R-:W1:Y:S01]  /*0540*/  F2F.F64.F32 R8, R3 ;  /* 0x0000000300087310 */ /* 0x020e620000201800 */
[----:B0-----:R-:W-:-:S08]  /*0550*/  DFMA R4, R26, R22, R4 ;  /* 0x000000161a04722b */ /* 0x001fd00000000004 */
[----:B-1----:R-:W-:-:S10]  /*0560*/  DFMA R4, R16, R4, R8 ;  /* 0x000000041004722b */ /* 0x002fd40000000008 */
[----:B------:R-:W0:Y:S02]  /*0570*/  F2F.F32.F64 R4, R4 ;  /* 0x0000000400047310 */ /* 0x000e240000301000 */
[----:B0-----:R-:W-:-:S04]  /*0580*/  FADD R7, R3, R4 ;  /* 0x0000000403077221 */ /* 0x001fc80000000000 */
[----:B------:R-:W-:-:S05]  /*0590*/  FMUL R7, R7, 0.5 ;  /* 0x3f00000007077820 */ /* 0x000fca0000400000 */
[----:B------:R1:W-:Y:S01]  /*05a0*/  STG.E desc[UR6][R18.64], R7 ;  /* 0x0000000712007986 */ /* 0x0003e2000c101906 */
[----:B------:R-:W-:Y:S05]  /*05b0*/  BRA `(.L_x_143) ;  /* 0x0000000400047947 */ /* 0x000fea0003800000 */
.L_x_144:
[----:B------:R-:W-:-:S13]  /*05c0*/  ISETP.NE.AND P1, PT, R2, RZ, PT ;  /* 0x000000ff0200720c */ /* 0x000fda0003f25270 */
[----:B------:R-:W-:Y:S05]  /*05d0*/  @P1 BRA `(.L_x_147) ;  /* 0x00000000005c1947 */ /* 0x000fea0003800000 */
[----:B0-----:R-:W0:Y:S01]  /*05e0*/  LDC.64 R4, c[0x0][0x388] ;  /* 0x0000e200ff047b82 */ /* 0x001e220000000a00 */
[----:B------:R-:W2:Y:S07]  /*05f0*/  LDG.E R3, desc[UR6][R14.64] ;  /* 0x000000060e037981 */ /* 0x000eae000c1e1900 */
[----:B------:R-:W1:Y:S08]  /*0600*/  LDC.64 R22, c[0x0][0x390] ;  /* 0x0000e400ff167b82 */ /* 0x000e700000000a00 */
[----:B------:R-:W3:Y:S08]  /*0610*/  LDC.64 R8, c[0x0][0x3a0] ;  /* 0x0000e800ff087b82 */ /* 0x000ef00000000a00 */
[----:B------:R-:W4:Y:S01]  /*0620*/  LDC.64 R28, c[0x0][0x380] ;  /* 0x0000e000ff1c7b82 */ /* 0x000f220000000a00 */
[----:B0-----:R-:W5:Y:S04]  /*0630*/  LDG.E R7, desc[UR6][R4.64] ;  /* 0x0000000604077981 */ /* 0x001f68000c1e1900 */
[----:B-1----:R-:W5:Y:S04]  /*0640*/  LDG.E R22, desc[UR6][R22.64] ;  /* 0x0000000616167981 */ /* 0x002f68000c1e1900 */
[----:B---3--:R-:W3:Y:S04]  /*0650*/  LDG.E R8, desc[UR6][R8.64] ;  /* 0x0000000608087981 */ /* 0x008ee8000c1e1900 */
[----:B----4-:R-:W4:Y:S01]  /*0660*/  LDG.E R0, desc[UR6][R28.64] ;  /* 0x000000061c007981 */ /* 0x010f22000c1e1900 */
[----:B--2---:R-:W0:Y:S02]  /*0670*/  F2F.F64.F32 R26, R3 ;  /* 0x00000003001a7310 */ /* 0x004e240000201800 */
[----:B0-----:R-:W-:-:S06]  /*0680*/  DMUL R26, R26, 0.5 ;  /* 0x3fe000001a1a7828 */ /* 0x001fcc0000000000 */
[----:B-----5:R-:W0:Y:S08]  /*0690*/  F2F.F64.F32 R24, R7 ;  /* 0x0000000700187310 */ /* 0x020e300000201800 */
[----:B------:R-:W-:Y:S08]  /*06a0*/  F2F.F64.F32 R22, R22 ;  /* 0x0000001600167310 */ /* 0x000ff00000201800 */
[----:B---3--:R-:W1:Y:S01]  /*06b0*/  F2F.F64.F32 R8, R8 ;  /* 0x0000000800087310 */ /* 0x008e620000201800 */
[----:B0-----:R-:W-:-:S07]  /*06c0*/  DMUL R26, R26, R24 ;  /* 0x000000181a1a7228 */ /* 0x001fce0000000000 */
[----:B----4-:R-:W0:Y:S01]  /*06d0*/  F2F.F64.F32 R24, R0 ;  /* 0x0000000000187310 */ /* 0x010e220000201800 */
[----:B-1----:R-:W-:-:S08]  /*06e0*/  DFMA R26, R26, R8, R22 ;  /* 0x000000081a1a722b */ /* 0x002fd00000000016 */
[----:B0-----:R-:W-:-:S10]  /*06f0*/  DFMA R24, R16, R26, R24 ;  /* 0x0000001a1018722b */ /* 0x001fd40000000018 */
[----:B------:R-:W0:Y:S02]  /*0700*/  F2F.F32.F64 R25, R24 ;  /* 0x0000001800197310 */ /* 0x000e240000301000 */
[----:B0-----:R-:W-:-:S04]  /*0710*/  FADD R9, R0, R25 ;  /* 0x0000001900097221 */ /* 0x001fc80000000000 */
[----:B------:R-:W-:-:S05]  /*0720*/  FMUL R9, R9, 0.5 ;  /* 0x3f00000009097820 */ /* 0x000fca0000400000 */
[----:B------:R2:W-:Y:S01]  /*0730*/  STG.E desc[UR6][R4.64], R9 ;  /* 0x0000000904007986 */ /* 0x0005e2000c101906 */
[----:B------:R-:W-:Y:S05]  /*0740*/  BRA `(.L_x_143) ;  /* 0x0000000000a07947 */ /* 0x000fea0003800000 */
.L_x_147:
[----:B------:R-:W2:Y:S04]  /*0750*/  LDG.E R3, desc[UR6][R18.64+0x4] ;  /* 0x0000040612037981 */ /* 0x000ea8000c1e1900 */
[----:B------:R-:W2:Y:S01]  /*0760*/  LDG.E R0, desc[UR6][R20.64] ;  /* 0x0000000614007981 */ /* 0x000ea2000c1e1900 */
[----:B0-----:R-:W0:Y:S01]  /*0770*/  MUFU.RCP R5, R6 ;  /* 0x0000000600057308 */ /* 0x001e220000001000 */
[----:B------:R-:W-:Y:S01]  /*0780*/  BSSY.RECONVERGENT B3, `(.L_x_148) ;  /* 0x000000d000037945 */ /* 0x000fe20003800200 */
[----:B0-----:R-:W-:-:S04]  /*0790*/  FFMA R4, -R6, R5, 1 ;  /* 0x3f80000006047423 */ /* 0x001fc80000000105 */
[----:B------:R-:W-:Y:S01]  /*07a0*/  FFMA R4, R5, R4, R5 ;  /* 0x0000000405047223 */ /* 0x000fe20000000005 */
[----:B--2---:R-:W-:-:S04]  /*07b0*/  FADD R3, R3, -R0 ;  /* 0x8000000003037221 */ /* 0x004fc80000000000 */
[----:B------:R-:W0:Y:S01]  /*07c0*/  FCHK P1, R3, R6 ;  /* 0x0000000603007302 */ /* 0x000e220000020000 */
[----:B------:R-:W-:-:S04]  /*07d0*/  FFMA R7, R3, R4, RZ ;  /* 0x0000000403077223 */ /* 0x000fc800000000ff */
[----:B------:R-:W-:-:S04]  /*07e0*/  FFMA R0, -R6, R7, R3 ;  /* 0x0000000706007223 */ /* 0x000fc80000000103 */
[----:B------:R-:W-:Y:S01]  /*07f0*/  FFMA R7, R4, R0, R7 ;  /* 0x0000000004077223 */ /* 0x000fe20000000007 */
[----:B0-----:R-:W-:Y:S06]  /*0800*/  @!P1 BRA `(.L_x_149) ;  /* 0x0000000000109947 */ /* 0x001fec0003800000 */
[----:B------:R-:W-:Y:S01]  /*0810*/  IMAD.MOV.U32 R0, RZ, RZ, R6 ;  /* 0x000000ffff007224 */ /* 0x000fe200078e0006 */
[----:B------:R-:W-:-:S07]  /*0820*/  MOV R4, 0x840 ;  /* 0x0000084000047802 */ /* 0x000fce0000000f00 */
[----:B------:R-:W-:Y:S05]  /*0830*/  CALL.REL.NOINC `($__internal_6_$__cuda_sm3x_div_rn_noftz_f32_slowpath) ;  /* 0x0000002000007944 */ /* 0x000fea0003c00000 */
[----:B------:R-:W-:-:S07]  /*0840*/  MOV R7, R0 ;  /* 0x0000000000077202 */ /* 0x000fce0000000f00 */
.L_x_149:
[----:B------:R-:W-:Y:S05]  /*0850*/  BSYNC.RECONVERGENT B3 ;  /* 0x0000000000037941 */ /* 0x000fea0003800200 */
.L_x_148:
[----:B------:R-:W0:Y:S01]  /*0860*/  LDC.64 R8, c[0x0][0x390] ;  /* 0x0000e400ff087b82 */ /* 0x000e220000000a00 */
[----:B------:R-:W2:Y:S04]  /*0870*/  LDG.E R3, desc[UR6][R12.64] ;  /* 0x000000060c037981 */ /* 0x000ea8000c1e1900 */
[----:B------:R-:W3:Y:S03]  /*0880*/  LDG.E R23, desc[UR6][R18.64] ;  /* 0x0000000612177981 */ /* 0x000ee6000c1e1900 */
[----:B------:R-:W1:Y:S01]  /*0890*/  LDC.64 R4, c[0x0][0x380] ;  /* 0x0000e000ff047b82 */ /* 0x000e620000000a00 */
[----:B------:R-:W4:Y:S01]  /*08a0*/  LDG.E R22, desc[UR6][R10.64] ;  /* 0x000000060a167981 */ /* 0x000f22000c1e1900 */
[----:B0-----:R-:W-:-:S05]  /*08b0*/  IMAD.WIDE.U32 R26, R2, 0x4, R8 ;  /* 0x00000004021a7825 */ /* 0x001fca00078e0008 */
[----:B------:R-:W5:Y:S01]  /*08c0*/  LDG.E R24, desc[UR6][R26.64] ;  /* 0x000000061a187981 */ /* 0x000f62000c1e1900 */
[----:B-1----:R-:W-:-:S05]  /*08d0*/  IMAD.WIDE.U32 R28, R2, 0x4, R4 ;  /* 0x00000004021c7825 */ /* 0x002fca00078e0004 */
[----:B------:R-:W5:Y:S01]  /*08e0*/  LDG.E R0, desc[UR6][R28.64] ;  /* 0x000000061c007981 */ /* 0x000f62000c1e1900 */
[----:B--2---:R-:W0:Y:S08]  /*08f0*/  F2F.F64.F32 R8, R3 ;  /* 0x0000000300087310 */ /* 0x004e300000201800 */
[----:B---3--:R-:W1:Y:S08]  /*0900*/  F2F.F64.F32 R4, R23 ;  /* 0x0000001700047310 */ /* 0x008e700000201800 */
[----:B----4-:R-:W-:Y:S01]  /*0910*/  F2F.F64.F32 R22, R22 ;  /* 0x0000001600167310 */ /* 0x010fe20000201800 */
[----:B-----5:R-:W-:Y:S01]  /*0920*/  FMUL R7, R24, R7 ;  /* 0x0000000718077220 */ /* 0x020fe20000400000 */
[----:B0-----:R-:W-:-:S06]  /*0930*/  DMUL R24, R8, 0.5 ;  /* 0x3fe0000008187828 */ /* 0x001fcc0000000000 */
[----:B------:R-:W0:Y:S02]  /*0940*/  F2F.F64.F32 R8, R7 ;  /* 0x0000000700087310 */ /* 0x000e240000201800 */
[----:B-1----:R-:W-:-:S06]  /*0950*/  DMUL R4, R24, R4 ;  /* 0x0000000418047228 */ /* 0x002fcc0000000000 */
[----:B------:R-:W1:Y:S02]  /*0960*/  F2F.F64.F32 R24, R0 ;  /* 0x0000000000187310 */ /* 0x000e640000201800 */
[----:B0-----:R-:W-:-:S08]  /*0970*/  DFMA R4, R4, R22, R8 ;  /* 0x000000160404722b */ /* 0x001fd00000000008 */
[----:B-1----:R-:W-:-:S10]  /*0980*/  DFMA R4, R16, R4, R24 ;  /* 0x000000041004722b */ /* 0x002fd40000000018 */
[----:B------:R-:W0:Y:S02]  /*0990*/  F2F.F32.F64 R5, R4 ;  /* 0x0000000400057310 */ /* 0x000e240000301000 */
[----:B0-----:R-:W-:-:S04]  /*09a0*/  FADD R3, R0, R5 ;  /* 0x0000000500037221 */ /* 0x001fc80000000000 */
[----:B------:R-:W-:-:S05]  /*09b0*/  FMUL R3, R3, 0.5 ;  /* 0x3f00000003037820 */ /* 0x000fca0000400000 */
[----:B------:R3:W-:Y:S02]  /*09c0*/  STG.E desc[UR6][R18.64], R3 ;  /* 0x0000000312007986 */ /* 0x0007e4000c101906 */
.L_x_143:
[----:B------:R-:W-:Y:S05]  /*09d0*/  BSYNC.RECONVERGENT B2 ;  /* 0x0000000000027941 */ /* 0x000fea0003800200 */
.L_x_142:
[----:B------:R-:W-:Y:S06]  /*09e0*/  BAR.SYNC.DEFER_BLOCKING 0x0 ;  /* 0x0000000000007b1d */ /* 0x000fec0000010000 */
[----:B------:R-:W-:Y:S04]  /*09f0*/  BSSY.RECONVERGENT B0, `(.L_x_150) ;  /* 0x0000008000007945 */ /* 0x000fe80003800200 */
[----:B------:R-:W-:Y:S05]  /*0a00*/  @P3 BRA `(.L_x_151) ;  /* 0x0000000000183947 */ /* 0x000fea0003800000 */
[----:B0-2---:R-:W0:Y:S08]  /*0a10*/  LDC.64 R4, c[0x0][0x380] ;  /* 0x0000e000ff047b82 */ /* 0x005e300000000a00 */
[----:B------:R-:W2:Y:S01]  /*0a20*/  LDC.64 R8, c[0x0][0x388] ;  /* 0x0000e200ff087b82 */ /* 0x000ea20000000a00 */
[----:B0-----:R-:W-:-:S06]  /*0a30*/  IMAD.WIDE R4, R2, 0x4, R4 ;  /* 0x0000000402047825 */ /* 0x001fcc00078e0204 */
[----:B------:R-:W4:Y:S01]  /*0a40*/  LDG.E R5, desc[UR6][R4.64] ;  /* 0x0000000604057981 */ /* 0x000f22000c1e1900 */
[----:B--2---:R-:W-:-:S05]  /*0a50*/  IMAD.WIDE R8, R2, 0x4, R8 ;  /* 0x0000000402087825 */ /* 0x004fca00078e0208 */
[----:B----4-:R4:W-:Y:S02]  /*0a60*/  STG.E desc[UR6][R8.64], R5 ;  /* 0x0000000508007986 */ /* 0x0109e4000c101906 */
.L_x_151:
[----:B------:R-:W-:Y:S05]  /*0a70*/  BSYNC.RECONVERGENT B0 ;  /* 0x0000000000007941 */ /* 0x000fea0003800200 */
.L_x_150:
[----:B------:R-:W-:Y:S04]  /*0a80*/  BSSY.RECONVERGENT B2, `(.L_x_152) ;  /* 0x0000073000027945 */ /* 0x000fe80003800200 */
[----:B------:R-:W-:Y:S05]  /*0a90*/  @!P0 BRA `(.L_x_153) ;  /* 0x0000000400c48947 */ /* 0x000fea0003800000 */
[----:B------:R-:W-:-:S13]  /*0aa0*/  ISETP.NE.AND P1, PT, R2, UR4, PT ;  /* 0x0000000402007c0c */ /* 0x000fda000bf25270 */
[----:B------:R-:W-:Y:S05]  /*0ab0*/  @!P1 BRA `(.L_x_154) ;  /* 0x00000004000c9947 */ /* 0x000fea0003800000 */
[----:B------:R-:W-:-:S13]  /*0ac0*/  ISETP.NE.AND P1, PT, R2, RZ, PT ;  /* 0x000000ff0200720c */ /* 0x000fda0003f25270 */
[----:B------:R-:W-:Y:S05]  /*0ad0*/  @!P1 BRA `(.L_x_155) ;  /* 0x0000000000a89947 */ /* 0x000fea0003800000 */
[----:B------:R-:W0:Y:S04]  /*0ae0*/  LDG.E R0, desc[UR6][R18.64+0x4] ;  /* 0x0000040612007981 */ /* 0x000e28000c1e1900 */
[----:B---3--:R-:W0:Y:S01]  /*0af0*/  LDG.E R3, desc[UR6][R20.64] ;  /* 0x0000000614037981 */ /* 0x008e22000c1e1900 */
[----:B-1----:R-:W2:Y:S01]  /*0b00*/  MUFU.RCP R7, R6 ;  /* 0x0000000600077308 */ /* 0x002ea20000001000 */
[----:B------:R-:W-:Y:S01]  /*0b10*/  BSSY.RECONVERGENT B3, `(.L_x_156) ;  /* 0x000000e000037945 */ /* 0x000fe20003800200 */
[----:B--2---:R-:W-:Y:S01]  /*0b20*/  FFMA R4, -R6, R7, 1 ;  /* 0x3f80000006047423 */ /* 0x004fe20000000107 */
[----:B0---4-:R-:W-:-:S03]  /*0b30*/  FADD R5, R0, -R3 ;  /* 0x8000000300057221 */ /* 0x011fc60000000000 */
[----:B------:R-:W-:Y:S02]  /*0b40*/  FFMA R0, R7, R4, R7 ;  /* 0x0000000407007223 */ /* 0x000fe40000000007 */
[----:B------:R-:W0:Y:S02]  /*0b50*/  FCHK P1, R5, R6 ;  /* 0x0000000605007302 */ /* 0x000e240000020000 */
[----:B------:R-:W-:-:S04]  /*0b60*/  FFMA R3, R0, R5, RZ ;  /* 0x0000000500037223 */ /* 0x000fc800000000ff */
[----:B------:R-:W-:-:S04]  /*0b70*/  FFMA R4, -R6, R3, R5 ;  /* 0x0000000306047223 */ /* 0x000fc80000000105 */
[----:B------:R-:W-:Y:S01]  /*0b80*/  FFMA R3, R0, R4, R3 ;  /* 0x0000000400037223 */ /* 0x000fe20000000003 */
[----:B0-----:R-:W-:Y:S06]  /*0b90*/  @!P1 BRA `(.L_x_157) ;  /* 0x0000000000149947 */ /* 0x001fec0003800000 */
[----:B------:R-:W-:Y:S01]  /*0ba0*/  IMAD.MOV.U32 R3, RZ, RZ, R5 ;  /* 0x000000ffff037224 */ /* 0x000fe200078e0005 */
[----:B------:R-:W-:Y:S02]  /*0bb0*/  MOV R0, R6 ;  /* 0x0000000600007202 */ /* 0x000fe40000000f00 */
[----:B------:R-:W-:-:S07]  /*0bc0*/  MOV R4, 0xbe0 ;  /* 0x00000be000047802 */ /* 0x000fce0000000f00 */
[----:B------:R-:W-:Y:S05]  /*0bd0*/  CALL.REL.NOINC `($__internal_6_$__cuda_sm3x_div_rn_noftz_f32_slowpath) ;  /* 0x0000001c00187944 */ /* 0x000fea0003c00000 */
[----:B------:R-:W-:-:S07]  /*0be0*/  IMAD.MOV.U32 R3, RZ, RZ, R0 ;  /* 0x000000ffff037224 */ /* 0x000fce00078e0000 */
.L_x_157:
[----:B------:R-:W-:Y:S05]  /*0bf0*/  BSYNC.RECONVERGENT B3 ;  /* 0x0000000000037941 */ /* 0x000fea0003800200 */
.L_x_156:
        /* <DEDUP_REMOVED lines=22> */
[----:B------:R0:W-:Y:S01]  /*0d60*/  STG.E desc[UR6][R18.64], R7 ;  /* 0x0000000712007986 */ /* 0x0001e2000c101906 */
[----:B------:R-:W-:Y:S05]  /*0d70*/  BRA `(.L_x_153) ;  /* 0x00000004000c7947 */ /* 0x000fea0003800000 */
.L_x_155:
[----:B0-2-4-:R-:W0:Y:S01]  /*0d80*/  LDC.64 R4, c[0x0][0x388] ;  /* 0x0000e200ff047b82 */ /* 0x015e220000000a00 */
[----:B-1----:R-:W2:Y:S07]  /*0d90*/  LDG.E R7, desc[UR6][R14.64] ;  /* 0x000000060e077981 */ /* 0x002eae000c1e1900 */
[----:B------:R-:W3:Y:S08]  /*0da0*/  LDC.64 R22, c[0x0][0x390] ;  /* 0x0000e400ff167b82 */ /* 0x000ef00000000a00 */
[----:B------:R-:W1:Y:S08]  /*0db0*/  LDC.64 R8, c[0x0][0x3a0] ;  /* 0x0000e800ff087b82 */ /* 0x000e700000000a00 */
[----:B------:R-:W4:Y:S01]  /*0dc0*/  LDC.64 R28, c[0x0][0x380] ;  /* 0x0000e000ff1c7b82 */ /* 0x000f220000000a00 */
[----:B0-----:R-:W5:Y:S04]  /*0dd0*/  LDG.E R24, desc[UR6][R4.64] ;  /* 0x0000000604187981 */ /* 0x001f68000c1e1900 */
[----:B---3--:R-:W3:Y:S04]  /*0de0*/  LDG.E R3, desc[UR6][R22.64] ;  /* 0x0000000616037981 */ /* 0x008ee8000c1e1900 */
[----:B-1----:R-:W3:Y:S04]  /*0df0*/  LDG.E R8, desc[UR6][R8.64] ;  /* 0x0000000608087981 */ /* 0x002ee8000c1e1900 */
[----:B----4-:R-:W4:Y:S01]  /*0e00*/  LDG.E R0, desc[UR6][R28.64] ;  /* 0x000000061c007981 */ /* 0x010f22000c1e1900 */
[----:B--2---:R-:W0:Y:S02]  /*0e10*/  F2F.F64.F32 R26, R7 ;  /* 0x00000007001a7310 */ /* 0x004e240000201800 */
[----:B0-----:R-:W-:-:S06]  /*0e20*/  DMUL R26, R26, 0.5 ;  /* 0x3fe000001a1a7828 */ /* 0x001fcc0000000000 */
[----:B-----5:R-:W0:Y:S08]  /*0e30*/  F2F.F64.F32 R24, R24 ;  /* 0x0000001800187310 */ /* 0x020e300000201800 */
[----:B---3--:R-:W-:Y:S08]  /*0e40*/  F2F.F64.F32 R22, R3 ;  /* 0x0000000300167310 */ /* 0x008ff00000201800 */
[----:B------:R-:W1:Y:S01]  /*0e50*/  F2F.F64.F32 R8, R8 ;  /* 0x0000000800087310 */ /* 0x000e620000201800 */
        /* <DEDUP_REMOVED lines=9> */
.L_x_154:
[----:B0-2-4-:R-:W0:Y:S01]  /*0ef0*/  LDC.64 R4, c[0x0][0x388] ;  /* 0x0000e200ff047b82 */ /* 0x015e220000000a00 */
[----:B------:R-:W1:Y:S07]  /*0f00*/  LDG.E R8, desc[UR6][R18.64] ;  /* 0x0000000612087981 */ /* 0x000e6e000c1e1900 */
[----:B------:R-:W3:Y:S01]  /*0f10*/  LDC R24, c[0x0][0x3a8] ;  /* 0x0000ea00ff187b82 */ /* 0x000ee20000000800 */
[----:B0-----:R-:W-:-:S06]  /*0f20*/  IMAD.WIDE R4, R2, 0x4, R4 ;  /* 0x0000000402047825 */ /* 0x001fcc00078e0204 */
[----:B------:R-:W1:Y:S01]  /*0f30*/  LDG.E R5, desc[UR6][R4.64+-0x4] ;  /* 0xfffffc0604057981 */ /* 0x000e62000c1e1900 */
[----:B---3--:R-:W0:Y:S01]  /*0f40*/  MUFU.RCP R3, R24 ;  /* 0x0000001800037308 */ /* 0x008e220000001000 */
[----:B------:R-:W-:Y:S01]  /*0f50*/  BSSY.RECONVERGENT B3, `(.L_x_158) ;  /* 0x000000f000037945 */ /* 0x000fe20003800200 */
[----:B0-----:R-:W-:-:S04]  /*0f60*/  FFMA R0, R3, -R24, 1 ;  /* 0x3f80000003007423 */ /* 0x001fc80000000818 */
[----:B------:R-:W-:Y:S01]  /*0f70*/  FFMA R0, R3, R0, R3 ;  /* 0x0000000003007223 */ /* 0x000fe20000000003 */
[----:B-1----:R-:W-:-:S04]  /*0f80*/  FADD R7, R8, -R5 ;  /* 0x8000000508077221 */ /* 0x002fc80000000000 */
[----:B------:R-:W0:Y:S01]  /*0f90*/  FCHK P1, R7, R24 ;  /* 0x0000001807007302 */ /* 0x000e220000020000 */
[----:B------:R-:W-:-:S04]  /*0fa0*/  FFMA R22, R0, R7, RZ ;  /* 0x0000000700167223 */ /* 0x000fc800000000ff */
[----:B------:R-:W-:-:S04]  /*0fb0*/  FFMA R3, R22, -R24, R7 ;  /* 0x8000001816037223 */ /* 0x000fc80000000007 */
[----:B------:R-:W-:Y:S01]  /*0fc0*/  FFMA R3, R0, R3, R22 ;  /* 0x0000000300037223 */ /* 0x000fe20000000016 */
[----:B0-----:R-:W-:Y:S06]  /*0fd0*/  @!P1 BRA `(.L_x_159) ;  /* 0x0000000000189947 */ /* 0x001fec0003800000 */
[----:B------:R-:W0:Y:S01]  /*0fe0*/  LDCU UR8, c[0x0][0x3a8] ;  /* 0x00007500ff0877ac */ /* 0x000e220008000800 */
[----:B------:R-:W-:Y:S02]  /*0ff0*/  MOV R3, R7 ;  /* 0x0000000700037202 */ /* 0x000fe40000000f00 */
[----:B------:R-:W-:Y:S01]  /*1000*/  MOV R4, 0x1030 ;  /* 0x0000103000047802 */ /* 0x000fe20000000f00 */
[----:B0-----:R-:W-:-:S07]  /*1010*/  IMAD.U32 R0, RZ, RZ, UR8 ;  /* 0x00000008ff007e24 */ /* 0x001fce000f8e00ff */
[----:B------:R-:W-:Y:S05]  /*1020*/  CALL.REL.NOINC `($__internal_6_$__cuda_sm3x_div_rn_noftz_f32_slowpath) ;  /* 0x0000001800047944 */ /* 0x000fea0003c00000 */
[----:B------:R-:W-:-:S07]  /*1030*/  MOV R3, R0 ;  /* 0x0000000000037202 */ /* 0x000fce0000000f00 */
.L_x_159:
[----:B------:R-:W-:Y:S05]  /*1040*/  BSYNC.RECONVERGENT B3 ;  /* 0x0000000000037941 */ /* 0x000fea0003800200 */
.L_x_158:
[----:B------:R-:W0:Y:S01]  /*1050*/  LDC.64 R22, c[0x0][0x390] ;  /* 0x0000e400ff167b82 */ /* 0x000e220000000a00 */
[----:B------:R-:W2:Y:S07]  /*1060*/  LDG.E R7, desc[UR6][R12.64] ;  /* 0x000000060c077981 */ /* 0x000eae000c1e1900 */
[----:B------:R-:W1:Y:S01]  /*1070*/  LDC.64 R4, c[0x0][0x380] ;  /* 0x0000e000ff047b82 */ /* 0x000e620000000a00 */
[C---:B0-----:R-:W-:Y:S02]  /*1080*/  IMAD.WIDE.U32 R28, R2.reuse, 0x4, R22 ;  /* 0x00000004021c7825 */ /* 0x041fe400078e0016 */
[----:B------:R-:W3:Y:S04]  /*1090*/  LDG.E R22, desc[UR6][R10.64] ;  /* 0x000000060a167981 */ /* 0x000ee8000c1e1900 */
[----:B------:R-:W4:Y:S01]  /*10a0*/  LDG.E R24, desc[UR6][R28.64] ;  /* 0x000000061c187981 */ /* 0x000f22000c1e1900 */
[----:B-1----:R-:W-:-:S05]  /*10b0*/  IMAD.WIDE.U32 R26, R2, 0x4, R4 ;  /* 0x00000004021a7825 */ /* 0x002fca00078e0004 */
[----:B------:R-:W5:Y:S01]  /*10c0*/  LDG.E R0, desc[UR6][R26.64] ;  /* 0x000000061a007981 */ /* 0x000f62000c1e1900 */
[----:B------:R-:W-:Y:S08]  /*10d0*/  F2F.F64.F32 R8, R8 ;  /* 0x0000000800087310 */ /* 0x000ff00000201800 */
[----:B--2---:R-:W0:Y:S08]  /*10e0*/  F2F.F64.F32 R4, R7 ;  /* 0x0000000700047310 */ /* 0x004e300000201800 */
[----:B---3--:R-:W-:Y:S01]  /*10f0*/  F2F.F64.F32 R22, R22 ;  /* 0x0000001600167310 */ /* 0x008fe20000201800 */
[----:B----4-:R-:W-:Y:S01]  /*1100*/  FMUL R3, R24, R3 ;  /* 0x0000000318037220 */ /* 0x010fe20000400000 */
[----:B0-----:R-:W-:-:S06]  /*1110*/  DMUL R24, R4, 0.5 ;  /* 0x3fe0000004187828 */ /* 0x001fcc0000000000 */
[----:B------:R-:W0:Y:S02]  /*1120*/  F2F.F64.F32 R4, R3 ;  /* 0x0000000300047310 */ /* 0x000e240000201800 */
[----:B------:R-:W-:-:S06]  /*1130*/  DMUL R24, R24, R8 ;  /* 0x0000000818187228 */ /* 0x000fcc0000000000 */
[----:B-----5:R-:W1:Y:S02]  /*1140*/  F2F.F64.F32 R26, R0 ;  /* 0x00000000001a7310 */ /* 0x020e640000201800 */
[----:B0-----:R-:W-:-:S08]  /*1150*/  DFMA R4, R24, R22, R4 ;  /* 0x000000161804722b */ /* 0x001fd00000000004 */
[----:B-1----:R-:W-:-:S10]  /*1160*/  DFMA R4, R16, R4, R26 ;  /* 0x000000041004722b */ /* 0x002fd4000000001a */
[----:B------:R-:W0:Y:S02]  /*1170*/  F2F.F32.F64 R5, R4 ;  /* 0x0000000400057310 */ /* 0x000e240000301000 */
[----:B0-----:R-:W-:-:S04]  /*1180*/  FADD R7, R0, R5 ;  /* 0x0000000500077221 */ /* 0x001fc80000000000 */
[----:B------:R-:W-:-:S05]  /*1190*/  FMUL R7, R7, 0.5 ;  /* 0x3f00000007077820 */ /* 0x000fca0000400000 */
[----:B------:R0:W-:Y:S02]  /*11a0*/  STG.E desc[UR6][R18.64], R7 ;  /* 0x0000000712007986 */ /* 0x0001e4000c101906 */
.L_x_153:
[----:B------:R-:W-:Y:S05]  /*11b0*/  BSYNC.RECONVERGENT B2 ;  /* 0x0000000000027941 */ /* 0x000fea0003800200 */
.L_x_152:
[----:B------:R-:W-:Y:S06]  /*11c0*/  BAR.SYNC.DEFER_BLOCKING 0x0 ;  /* 0x0000000000007b1d */ /* 0x000fec0000010000 */
[----:B------:R-:W-:Y:S05]  /*11d0*/  BRA.U UP0, `(.L_x_160) ;  /* 0xfffffff1000c7547 */ /* 0x000fea000b83ffff */
.L_x_139:
[----:B------:R-:W5:Y:S02]  /*11e0*/  LDCU UR5, c[0x0][0x3b8] ;  /* 0x00007700ff0577ac */ /* 0x000f640008000800 */
[----:B-----5:R-:W-:-:S04]  /*11f0*/  ULOP3.LUT UR5, UR5, 0x1, URZ, 0xc0, !UPT ;  /* 0x0000000105057892 */ /* 0x020fc8000f8ec0ff */
[----:B------:R-:W-:-:S09]  /*1200*/  UISETP.NE.U32.AND UP0, UPT, UR5, 0x1, UPT ;  /* 0x000000010500788c */ /* 0x000fd2000bf05070 */
[----:B------:R-:W-:Y:S05]  /*1210*/  BRA.U UP0, `(.L_x_138) ;  /* 0x0000000500d87547 */ /* 0x000fea000b800000 */
[----:B------:R-:W5:Y:S01]  /*1220*/  LDCU UR5, c[0x0][0x3b0] ;  /* 0x00007600ff0577ac */ /* 0x000f620008000800 */
[----:B0-2-4-:R-:W0:Y:S01]  /*1230*/  LDC.64 R4, c[0x0][0x388] ;  /* 0x0000e200ff047b82 */ /* 0x015e220000000a00 */
[----:B------:R-:W-:Y:S01]  /*1240*/  BSSY.RECONVERGENT B0, `(.L_x_161) ;  /* 0x0000008000007945 */ /* 0x000fe20003800200 */
[C---:B-----5:R-:W-:Y:S01]  /*1250*/  ISETP.GE.AND P1, PT, R2.reuse, UR5, PT ;  /* 0x0000000502007c0c */ /* 0x060fe2000bf26270 */
[----:B0-----:R-:W-:-:S12]  /*1260*/  IMAD.WIDE R4, R2, 0x4, R4 ;  /* 0x0000000402047825 */ /* 0x001fd800078e0204 */
[----:B------:R-:W-:Y:S05]  /*1270*/  @P1 BRA `(.L_x_162) ;  /* 0x0000000000101947 */ /* 0x000fea0003800000 */
[----:B------:R-:W0:Y:S02]  /*1280*/  LDC.64 R8, c[0x0][0x380] ;  /* 0x0000e000ff087b82 */ /* 0x000e240000000a00 */
[----:B0-----:R-:W-:-:S06]  /*1290*/  IMAD.WIDE R8, R2, 0x4, R8 ;  /* 0x0000000402087825 */ /* 0x001fcc00078e0208 */
[----:B------:R-:W2:Y:S04]  /*12a0*/  LDG.E R9, desc[UR6][R8.64] ;  /* 0x0000000608097981 */ /* 0x000ea8000c1e1900 */
[----:B--2---:R0:W-:Y:S02]  /*12b0*/  STG.E desc[UR6][R4.64], R9 ;  /* 0x0000000904007986 */ /* 0x0041e4000c101906 */
.L_x_162:
[----:B------:R-:W-:Y:S05]  /*12c0*/  BSYNC.RECONVERGENT B0 ;  /* 0x0000000000007941 */ /* 0x000fea0003800200 */
.L_x_161:
[----:B------:R-:W-:Y:S04]  /*12d0*/  BSSY.RECONVERGENT B2, `(.L_x_163) ;  /* 0x0000069000027945 */ /* 0x000fe80003800200 */
[----:B------:R-:W-:Y:S05]  /*12e0*/  @!P0 BRA `(.L_x_164) ;  /* 0x00000004009c8947 */ /* 0x000fea0003800000 */
[----:B------:R-:W2:Y:S01]  /*12f0*/  LDC.64 R26, c[0x0][0x380] ;  /* 0x0000e000ff1a7b82 */ /* 0x000ea20000000a00 */
[----:B------:R-:W-:-:S07]  /*1300*/  ISETP.NE.AND P0, PT, R2, UR4, PT ;  /* 0x0000000402007c0c */ /* 0x000fce000bf05270 */
[----:B0-----:R-:W0:Y:S01]  /*1310*/  LDC.64 R8, c[0x0][0x390] ;  /* 0x0000e400ff087b82 */ /* 0x001e220000000a00 */
[----:B--2---:R-:W-:-:S04]  /*1320*/  IMAD.WIDE.U32 R26, R2, 0x4, R26 ;  /* 0x00000004021a7825 */ /* 0x004fc800078e001a */
[----:B0-----:R-:W-:Y:S01]  /*1330*/  IMAD.WIDE.U32 R8, R2, 0x4, R8 ;  /* 0x0000000402087825 */ /* 0x001fe200078e0008 */
[----:B------:R-:W-:Y:S06]  /*1340*/  @!P0 BRA `(.L_x_165) ;  /* 0x0000000000f48947 */ /* 0x000fec0003800000 */
[----:B------:R-:W-:-:S13]  /*1350*/  ISETP.NE.AND P0, PT, R2, RZ, PT ;  /* 0x000000ff0200720c */ /* 0x000fda0003f05270 */
[----:B------:R-:W-:Y:S05]  /*1360*/  @!P0 BRA `(.L_x_166) ;  /* 0x0000000000908947 */ /* 0x000fea0003800000 */
[----:B------:R-:W2:Y:S04]  /*1370*/  LDG.E R0, desc[UR6][R18.64+0x4] ;  /* 0x0000040612007981 */ /* 0x000ea8000c1e1900 */
[----:B---3--:R-:W2:Y:S01]  /*1380*/  LDG.E R3, desc[UR6][R20.64] ;  /* 0x0000000614037981 */ /* 0x008ea2000c1e1900 */
[----:B------:R-:W0:Y:S01]  /*1390*/  MUFU.RCP R5, R6 ;  /* 0x0000000600057308 */ /* 0x000e220000001000 */
[----:B------:R-:W-:Y:S01]  /*13a0*/  BSSY.RECONVERGENT B3, `(.L_x_167) ;  /* 0x000000c000037945 */ /* 0x000fe20003800200 */
[----:B0-----:R-:W-:Y:S01]  /*13b0*/  FFMA R4, -R6, R5, 1 ;  /* 0x3f80000006047423 */ /* 0x001fe20000000105 */
[----:B--2---:R-:W-:-:S03]  /*13c0*/  FADD R3, R0, -R3 ;  /* 0x8000000300037221 */ /* 0x004fc60000000000 */
[----:B------:R-:W-:Y:S02]  /*13d0*/  FFMA R0, R5, R4, R5 ;  /* 0x0000000405007223 */ /* 0x000fe40000000005 */
[----:B------:R-:W0:Y:S02]  /*13e0*/  FCHK P0, R3, R6 ;  /* 0x0000000603007302 */ /* 0x000e240000000000 */
[----:B------:R-:W-:-:S04]  /*13f0*/  FFMA R5, R0, R3, RZ ;  /* 0x0000000300057223 */ /* 0x000fc800000000ff */
[----:B------:R-:W-:-:S04]  /*1400*/  FFMA R4, -R6, R5, R3 ;  /* 0x0000000506047223 */ /* 0x000fc80000000103 */
[----:B------:R-:W-:Y:S01]  /*1410*/  FFMA R0, R0, R4, R5 ;  /* 0x0000000400007223 */ /* 0x000fe20000000005 */
[----:B0-----:R-:W-:Y:S06]  /*1420*/  @!P0 BRA `(.L_x_168) ;  /* 0x00000000000c8947 */ /* 0x001fec0003800000 */
[----:B------:R-:W-:Y:S01]  /*1430*/  IMAD.MOV.U32 R0, RZ, RZ, R6 ;  /* 0x000000ffff007224 */ /* 0x000fe200078e0006 */
[----:B------:R-:W-:-:S07]  /*1440*/  MOV R4, 0x1460 ;  /* 0x0000146000047802 */ /* 0x000fce0000000f00 */
[----:B-1----:R-:W-:Y:S05]  /*1450*/  CALL.REL.NOINC `($__internal_6_$__cuda_sm3x_div_rn_noftz_f32_slowpath) ;  /* 0x0000001000f87944 */ /* 0x002fea0003c00000 */
.L_x_168:
[----:B------:R-:W-:Y:S05]  /*1460*/  BSYNC.RECONVERGENT B3 ;  /* 0x0000000000037941 */ /* 0x000fea0003800200 */
.L_x_167:
[----:B------:R-:W1:Y:S04]  /*1470*/  LDG.E R12, desc[UR6][R12.64] ;  /* 0x000000060c0c7981 */ /* 0x000e68000c1e1900 */
[----:B------:R-:W2:Y:S04]  /*1480*/  LDG.E R22, desc[UR6][R18.64] ;  /* 0x0000000612167981 */ /* 0x000ea8000c1e1900 */
[----:B------:R-:W3:Y:S04]  /*1490*/  LDG.E R9, desc[UR6][R8.64] ;  /* 0x0000000608097981 */ /* 0x000ee8000c1e1900 */
[----:B------:R-:W4:Y:S04]  /*14a0*/  LDG.E R3, desc[UR6][R10.64] ;  /* 0x000000060a037981 */ /* 0x000f28000c1e1900 */
[----:B------:R-:W5:Y:S01]  /*14b0*/  LDG.E R26, desc[UR6][R26.64] ;  /* 0x000000061a1a7981 */ /* 0x000f62000c1e1900 */
[----:B-1----:R-:W0:Y:S08]  /*14c0*/  F2F.F64.F32 R6, R12 ;  /* 0x0000000c00067310 */ /* 0x002e300000201800 */
[----:B--2---:R-:W1:Y:S01]  /*14d0*/  F2F.F64.F32 R22, R22 ;  /* 0x0000001600167310 */ /* 0x004e620000201800 */
[----:B---3--:R-:W-:Y:S01]  /*14e0*/  FMUL R0, R9, R0 ;  /* 0x0000000009007220 */ /* 0x008fe20000400000 */
[----:B0-----:R-:W-:-:S06]  /*14f0*/  DMUL R14, R6, 0.5 ;  /* 0x3fe00000060e7828 */ /* 0x001fcc0000000000 */
[----:B----4-:R-:W-:Y:S08]  /*1500*/  F2F.F64.F32 R4, R3 ;  /* 0x0000000300047310 */ /* 0x010ff00000201800 */
[----:B------:R-:W0:Y:S01]  /*1510*/  F2F.F64.F32 R6, R0 ;  /* 0x0000000000067310 */ /* 0x000e220000201800 */
[----:B-1----:R-:W-:-:S07]  /*1520*/  DMUL R14, R14, R22 ;  /* 0x000000160e0e7228 */ /* 0x002fce0000000000 */
        /* <DEDUP_REMOVED lines=8> */
.L_x_166:
[----:B------:R-:W3:Y:S01]  /*15b0*/  LDC.64 R4, c[0x0][0x388] ;  /* 0x0000e200ff047b82 */ /* 0x000ee20000000a00 */
[----:B------:R-:W2:Y:S07]  /*15c0*/  LDG.E R14, desc[UR6][R14.64] ;  /* 0x000000060e0e7981 */ /* 0x000eae000c1e1900 */
[----:B------:R-:W0:Y:S08]  /*15d0*/  LDC.64 R22, c[0x0][0x390] ;  /* 0x0000e400ff167b82 */ /* 0x000e300000000a00 */
[----:B------:R-:W4:Y:S08]  /*15e0*/  LDC.64 R24, c[0x0][0x3a0] ;  /* 0x0000e800ff187b82 */ /* 0x000f300000000a00 */
[----:B------:R-:W5:Y:S01]  /*15f0*/  LDC.64 R26, c[0x0][0x380] ;  /* 0x0000e000ff1a7b82 */ /* 0x000f620000000a00 */
[----:B---3--:R-:W3:Y:S04]  /*1600*/  LDG.E R3, desc[UR6][R4.64] ;  /* 0x0000000604037981 */ /* 0x008ee8000c1e1900 */
[----:B0-----:R-:W1:Y:S04]  /*1610*/  LDG.E R22, desc[UR6][R22.64] ;  /* 0x0000000616167981 */ /* 0x001e68000c1e1900 */
[----:B----4-:R-:W4:Y:S04]  /*1620*/  LDG.E R12, desc[UR6][R24.64] ;  /* 0x00000006180c7981 */ /* 0x010f28000c1e1900 */
[----:B-----5:R-:W5:Y:S01]  /*1630*/  LDG.E R0, desc[UR6][R26.64] ;  /* 0x000000061a007981 */ /* 0x020f62000c1e1900 */
[----:B--2---:R-:W0:Y:S02]  /*1640*/  F2F.F64.F32 R8, R14 ;  /* 0x0000000e00087310 */ /* 0x004e240000201800 */
[----:B0-----:R-:W-:-:S06]  /*1650*/  DMUL R8, R8, 0.5 ;  /* 0x3fe0000008087828 */ /* 0x001fcc0000000000 */
[----:B---3--:R-:W0:Y:S08]  /*1660*/  F2F.F64.F32 R10, R3 ;  /* 0x00000003000a7310 */ /* 0x008e300000201800 */
[----:B-1----:R-:W-:Y:S08]  /*1670*/  F2F.F64.F32 R6, R22 ;  /* 0x0000001600067310 */ /* 0x002ff00000201800 */
[----:B----4-:R-:W1:Y:S01]  /*1680*/  F2F.F64.F32 R12, R12 ;  /* 0x0000000c000c7310 */ /* 0x010e620000201800 */
[----:B0-----:R-:W-:-:S07]  /*1690*/  DMUL R8, R8, R10 ;  /* 0x0000000a08087228 */ /* 0x001fce0000000000 */
[----:B-----5:R-:W0:Y:S01]  /*16a0*/  F2F.F64.F32 R10, R0 ;  /* 0x00000000000a7310 */ /* 0x020e220000201800 */
[----:B-1----:R-:W-:-:S08]  /*16b0*/  DFMA R6, R8, R12, R6 ;  /* 0x0000000c0806722b */ /* 0x002fd00000000006 */
[----:B0-----:R-:W-:-:S10]  /*16c0*/  DFMA R6, R16, R6, R10 ;  /* 0x000000061006722b */ /* 0x001fd4000000000a */
[----:B------:R-:W0:Y:S02]  /*16d0*/  F2F.F32.F64 R7, R6 ;  /* 0x0000000600077310 */ /* 0x000e240000301000 */
[----:B0-----:R-:W-:-:S04]  /*16e0*/  FADD R8, R0, R7 ;  /* 0x0000000700087221 */ /* 0x001fc80000000000 */
[----:B------:R-:W-:-:S05]  /*16f0*/  FMUL R9, R8, 0.5 ;  /* 0x3f00000008097820 */ /* 0x000fca0000400000 */
[----:B------:R0:W-:Y:S01]  /*1700*/  STG.E desc[UR6][R4.64], R9 ;  /* 0x0000000904007986 */ /* 0x0001e2000c101906 */
[----:B------:R-:W-:Y:S05]  /*1710*/  BRA `(.L_x_164) ;  /* 0x0000000000907947 */ /* 0x000fea0003800000 */
.L_x_165:
[----:B------:R-:W3:Y:S01]  /*1720*/  LDG.E R5, desc[UR6][R4.64+-0x4] ;  /* 0xfffffc0604057981 */ /* 0x000ee2000c1e1900 */
[----:B------:R-:W1:Y:S03]  /*1730*/  LDC R22, c[0x0][0x3a8] ;  /* 0x0000ea00ff167b82 */ /* 0x000e660000000800 */
[----:B------:R-:W3:Y:S01]  /*1740*/  LDG.E R6, desc[UR6][R18.64] ;  /* 0x0000000612067981 */ /* 0x000ee2000c1e1900 */
[----:B------:R-:W-:Y:S01]  /*1750*/  BSSY.RECONVERGENT B3, `(.L_x_169) ;  /* 0x000000e000037945 */ /* 0x000fe20003800200 */
[----:B-1----:R-:W0:Y:S02]  /*1760*/  MUFU.RCP R7, R22 ;  /* 0x0000001600077308 */ /* 0x002e240000001000 */
[----:B0-----:R-:W-:-:S04]  /*1770*/  FFMA R0, R7, -R22, 1 ;  /* 0x3f80000007007423 */ /* 0x001fc80000000816 */
[----:B------:R-:W-:Y:S01]  /*1780*/  FFMA R0, R7, R0, R7 ;  /* 0x0000000007007223 */ /* 0x000fe20000000007 */
[----:B---3--:R-:W-:-:S04]  /*1790*/  FADD R3, R6, -R5 ;  /* 0x8000000506037221 */ /* 0x008fc80000000000 */
        /* <DEDUP_REMOVED lines=9> */
.L_x_170:
[----:B------:R-:W-:Y:S05]  /*1830*/  BSYNC.RECONVERGENT B3 ;  /* 0x0000000000037941 */ /* 0x000fea0003800200 */
.L_x_169:
[----:B------:R-:W2:Y:S04]  /*1840*/  LDG.E R3, desc[UR6][R12.64] ;  /* 0x000000060c037981 */ /* 0x000ea8000c1e1900 */
[----:B------:R-:W3:Y:S04]  /*1850*/  LDG.E R9, desc[UR6][R8.64] ;  /* 0x0000000608097981 */ /* 0x000ee8000c1e1900 */
[----:B------:R-:W4:Y:S04]  /*1860*/  LDG.E R10, desc[UR6][R10.64] ;  /* 0x000000060a0a7981 */ /* 0x000f28000c1e1900 */
[----:B------:R-:W5:Y:S01]  /*1870*/  LDG.E R26, desc[UR6][R26.64] ;  /* 0x000000061a1a7981 */ /* 0x000f62000c1e1900 */
[----:B------:R-:W-:Y:S08]  /*1880*/  F2F.F64.F32 R6, R6 ;  /* 0x0000000600067310 */ /* 0x000ff00000201800 */
[----:B--2---:R-:W0:Y:S01]  /*1890*/  F2F.F64.F32 R14, R3 ;  /* 0x00000003000e7310 */ /* 0x004e220000201800 */
[----:B---3--:R-:W-:-:S07]  /*18a0*/  FMUL R0, R9, R0 ;  /* 0x0000000009007220 */ /* 0x008fce0000400000 */
[----:B----4-:R-:W-:Y:S01]  /*18b0*/  F2F.F64.F32 R4, R10 ;  /* 0x0000000a00047310 */ /* 0x010fe20000201800 */
[----:B0-----:R-:W-:-:S07]  /*18c0*/  DMUL R22, R14, 0.5 ;  /* 0x3fe000000e167828 */ /* 0x001fce0000000000 */
        /* <DEDUP_REMOVED lines=8> */
[----:B------:R2:W-:Y:S02]  /*1950*/  STG.E desc[UR6][R18.64], R3 ;  /* 0x0000000312007986 */ /* 0x0005e4000c101906 */
.L_x_164:
[----:B------:R-:W-:Y:S05]  /*1960*/  BSYNC.RECONVERGENT B2 ;  /* 0x0000000000027941 */ /* 0x000fea0003800200 */
.L_x_163:
[----:B------:R-:W-:Y:S06]  /*1970*/  BAR.SYNC.DEFER_BLOCKING 0x0 ;  /* 0x0000000000007b1d */ /* 0x000fec0000010000 */
.L_x_138:
[----:B------:R-:W5:Y:S01]  /*1980*/  LDCU UR4, c[0x0][0x3b0] ;  /* 0x00007600ff0477ac */ /* 0x000f620008000800 */
[----:B------:R-:W-:Y:S01]  /*1990*/  BSSY.RECONVERGENT B2, `(.L_x_171) ;  /* 0x000008c000027945 */ /* 0x000fe20003800200 */
[----:B-----5:R-:W-:-:S04]  /*19a0*/  ISETP.GE.AND P0, PT, R2, UR4, PT ;  /* 0x0000000402007c0c */ /* 0x020fc8000bf06270 */
[----:B------:R-:W-:-:S13]  /*19b0*/  ISETP.LT.OR P0, PT, R2, RZ, P0 ;  /* 0x000000ff0200720c */ /* 0x000fda0000701670 */
[----:B------:R-:W-:Y:S05]  /*19c0*/  @P0 BRA `(.L_x_172) ;  /* 0x0000000800200947 */ /* 0x000fea0003800000 */
[----:B------:R-:W-:-:S06]  /*19d0*/  UIADD3 UR5, UPT, UPT, UR4, -0x1, URZ ;  /* 0xffffffff04057890 */ /* 0x000fcc000fffe0ff */
[----:B------:R-:W-:-:S13]  /*19e0*/  ISETP.NE.AND P0, PT, R2, UR5, PT ;  /* 0x0000000502007c0c */ /* 0x000fda000bf05270 */
[----:B------:R-:W-:Y:S05]  /*19f0*/  @P0 BRA `(.L_x_173) ;  /* 0x0000000000bc0947 */ /* 0x000fea0003800000 */
[----:B------:R-:W5:Y:S01]  /*1a00*/  LDG.E R6, desc[UR6][R18.64] ;  /* 0x0000000612067981 */ /* 0x000f62000c1e1900 */
[----:B0---4-:R-:W0:Y:S03]  /*1a10*/  LDC R8, c[0x0][0x3a8] ;  /* 0x0000ea00ff087b82 */ /* 0x011e260000000800 */
[----:B--23--:R-:W5:Y:S01]  /*1a20*/  LDG.E R3, desc[UR6][R18.64+-0x4] ;  /* 0xfffffc0612037981 */ /* 0x00cf62000c1e1900 */
[----:B------:R-:W-:Y:S01]  /*1a30*/  BSSY.RECONVERGENT B3, `(.L_x_174) ;  /* 0x000000e000037945 */ /* 0x000fe20003800200 */
[----:B0-----:R-:W0:Y:S02]  /*1a40*/  MUFU.RCP R5, R8 ;  /* 0x0000000800057308 */ /* 0x001e240000001000 */
[----:B0-----:R-:W-:-:S04]  /*1a50*/  FFMA R0, R5, -R8, 1 ;  /* 0x3f80000005007423 */ /* 0x001fc80000000808 */
[----:B------:R-:W-:Y:S01]  /*1a60*/  FFMA R0, R5, R0, R5 ;  /* 0x0000000005007223 */ /* 0x000fe20000000005 */
[----:B-----5:R-:W-:-:S04]  /*1a70*/  FADD R3, R6, -R3 ;  /* 0x8000000306037221 */ /* 0x020fc80000000000 */
[----:B------:R-:W0:Y:S01]  /*1a80*/  FCHK P0, R3, R8 ;  /* 0x0000000803007302 */ /* 0x000e220000000000 */
[----:B------:R-:W-:-:S04]  /*1a90*/  FFMA R4, R0, R3, RZ ;  /* 0x0000000300047223 */ /* 0x000fc800000000ff */
[----:B------:R-:W-:-:S04]  /*1aa0*/  FFMA R5, R4, -R8, R3 ;  /* 0x8000000804057223 */ /* 0x000fc80000000003 */
[----:B------:R-:W-:Y:S01]  /*1ab0*/  FFMA R0, R0, R5, R4 ;  /* 0x0000000500007223 */ /* 0x000fe20000000004 */
[----:B0-----:R-:W-:Y:S06]  /*1ac0*/  @!P0 BRA `(.L_x_175) ;  /* 0x0000000000108947 */ /* 0x001fec0003800000 */
[----:B------:R-:W0:Y:S01]  /*1ad0*/  LDCU UR5, c[0x0][0x3a8] ;  /* 0x00007500ff0577ac */ /* 0x000e220008000800 */
[----:B------:R-:W-:Y:S01]  /*1ae0*/  MOV R4, 0x1b10 ;  /* 0x00001b1000047802 */ /* 0x000fe20000000f00 */
[----:B0-----:R-:W-:-:S07]  /*1af0*/  IMAD.U32 R0, RZ, RZ, UR5 ;  /* 0x00000005ff007e24 */ /* 0x001fce000f8e00ff */
[----:B-1----:R-:W-:Y:S05]  /*1b00*/  CALL.REL.NOINC `($__internal_6_$__cuda_sm3x_div_rn_noftz_f32_slowpath) ;  /* 0x0000000c004c7944 */ /* 0x002fea0003c00000 */
.L_x_175:
[----:B------:R-:W-:Y:S05]  /*1b10*/  BSYNC.RECONVERGENT B3 ;  /* 0x0000000000037941 */ /* 0x000fea0003800200 */
.L_x_174:
[----:B------:R-:W0:Y:S01]  /*1b20*/  LDC.64 R12, c[0x0][0x3b0] ;  /* 0x0000ec00ff0c7b82 */ /* 0x000e220000000a00 */
[----:B------:R-:W2:Y:S07]  /*1b30*/  LDCU UR5, c[0x0][0x3ac] ;  /* 0x00007580ff0577ac */ /* 0x000eae0008000800 */
[----:B------:R-:W3:Y:S08]  /*1b40*/  LDC.64 R8, c[0x0][0x398] ;  /* 0x0000e600ff087b82 */ /* 0x000ef00000000a00 */
[----:B------:R-:W4:Y:S08]  /*1b50*/  LDC.64 R4, c[0x0][0x390] ;  /* 0x0000e400ff047b82 */ /* 0x000f300000000a00 */
[----:B------:R-:W5:Y:S01]  /*1b60*/  LDC.64 R10, c[0x0][0x3a0] ;  /* 0x0000e800ff0a7b82 */ /* 0x000f620000000a00 */
[----:B0-----:R-:W-:-:S04]  /*1b70*/  IMAD R3, R12, R13, R2 ;  /* 0x0000000d0c037224 */ /* 0x001fc800078e0202 */
[----:B---3--:R-:W-:-:S03]  /*1b80*/  IMAD.WIDE R8, R3, 0x4, R8 ;  /* 0x0000000403087825 */ /* 0x008fc600078e0208 */
[----:B------:R-:W0:Y:S02]  /*1b90*/  LDC.64 R12, c[0x0][0x380] ;  /* 0x0000e000ff0c7b82 */ /* 0x000e240000000a00 */
[----:B-1----:R-:W3:Y:S01]  /*1ba0*/  LDG.E R18, desc[UR6][R8.64] ;  /* 0x0000000608127981 */ /* 0x002ee2000c1e1900 */
[----:B----4-:R-:W-:-:S06]  /*1bb0*/  IMAD.WIDE.U32 R14, R2, 0x4, R4 ;  /* 0x00000004020e7825 */ /* 0x010fcc00078e0004 */
[----:B------:R-:W4:Y:S01]  /*1bc0*/  LDG.E R15, desc[UR6][R14.64] ;  /* 0x000000060e0f7981 */ /* 0x000f22000c1e1900 */
[----:B-----5:R-:W-:-:S06]  /*1bd0*/  IMAD.WIDE.U32 R16, R2, 0x4, R10 ;  /* 0x0000000402107825 */ /* 0x020fcc00078e000a */
[----:B------:R-:W5:Y:S01]  /*1be0*/  LDG.E R16, desc[UR6][R16.64] ;  /* 0x0000000610107981 */ /* 0x000f62000c1e1900 */
[----:B0-----:R-:W-:-:S05]  /*1bf0*/  IMAD.WIDE.U32 R2, R2, 0x4, R12 ;  /* 0x0000000402027825 */ /* 0x001fca00078e000c */
[----:B------:R-:W5:Y:S01]  /*1c00*/  LDG.E R19, desc[UR6][R2.64] ;  /* 0x0000000602137981 */ /* 0x000f62000c1e1900 */
[----:B------:R-:W-:Y:S08]  /*1c10*/  F2F.F64.F32 R6, R6 ;  /* 0x0000000600067310 */ /* 0x000ff00000201800 */
[----:B--2---:R-:W-:Y:S08]  /*1c20*/  F2F.F64.F32 R4, UR5 ;  /* 0x0000000500047d10 */ /* 0x004ff00008201800 */
[----:B---3--:R-:W0:Y:S01]  /*1c30*/  F2F.F64.F32 R10, R18 ;  /* 0x00000012000a7310 */ /* 0x008e220000201800 */
[----:B----4-:R-:W-:-:S07]  /*1c40*/  FMUL R0, R15, R0 ;  /* 0x000000000f007220 */ /* 0x010fce0000400000 */
[----:B------:R-:W-:Y:S01]  /*1c50*/  F2F.F64.F32 R8, R0 ;  /* 0x0000000000087310 */ /* 0x000fe20000201800 */
[----:B0-----:R-:W-:-:S07]  /*1c60*/  DMUL R10, R10, 0.5 ;  /* 0x3fe000000a0a7828 */ /* 0x001fce0000000000 */
[----:B-----5:R-:W0:Y:S01]  /*1c70*/  F2F.F64.F32 R12, R16 ;  /* 0x00000010000c7310 */ /* 0x020e220000201800 */
[----:B------:R-:W-:-:S07]  /*1c80*/  DMUL R10, R10, R6 ;  /* 0x000000060a0a7228 */ /* 0x000fce0000000000 */
[----:B------:R-:W1:Y:S01]  /*1c90*/  F2F.F64.F32 R14, R19 ;  /* 0x00000013000e7310 */ /* 0x000e620000201800 */
[----:B0-----:R-:W-:-:S08]  /*1ca0*/  DFMA R8, R10, R12, R8 ;  /* 0x0000000c0a08722b */ /* 0x001fd00000000008 */
[----:B-1----:R-:W-:-:S10]  /*1cb0*/  DFMA R4, R4, R8, R14 ;  /* 0x000000080404722b */ /* 0x002fd4000000000e */
[----:B------:R-:W0:Y:S02]  /*1cc0*/  F2F.F32.F64 R5, R4 ;  /* 0x0000000400057310 */ /* 0x000e240000301000 */
[----:B0-----:R0:W-:Y:S01]  /*1cd0*/  STG.E desc[UR6][R2.64], R5 ;  /* 0x0000000502007986 */ /* 0x0011e2000c101906 */
[----:B------:R-:W-:Y:S05]  /*1ce0*/  BRA `(.L_x_172) ;  /* 0x0000000400587947 */ /* 0x000fea0003800000 */
.L_x_173:
[----:B------:R-:W-:-:S13]  /*1cf0*/  ISETP.NE.AND P0, PT, R2, RZ, PT ;  /* 0x000000ff0200720c */ /* 0x000fda0003f05270 */
[----:B------:R-:W-:Y:S05]  /*1d00*/  @P0 BRA `(.L_x_176) ;  /* 0x00000000006c0947 */ /* 0x000fea0003800000 */
[----:B------:R-:W5:Y:S01]  /*1d10*/  LDC R0, c[0x0][0x3b4] ;  /* 0x0000ed00ff007b82 */ /* 0x000f620000000800 */
[----:B------:R-:W0:Y:S07]  /*1d20*/  LDCU UR5, c[0x0][0x3ac] ;  /* 0x00007580ff0577ac */ /* 0x000e2e0008000800 */
[----:B--234-:R-:W2:Y:S08]  /*1d30*/  LDC.64 R2, c[0x0][0x398] ;  /* 0x0000e600ff027b82 */ /* 0x01ceb00000000a00 */
[----:B------:R-:W3:Y:S01]  /*1d40*/  LDC.64 R16, c[0x0][0x388] ;  /* 0x0000e200ff107b82 */ /* 0x000ee20000000a00 */
[----:B-----5:R-:W-:-:S07]  /*1d50*/  IMAD R13, R0, UR4, RZ ;  /* 0x00000004000d7c24 */ /* 0x020fce000f8e02ff */
[----:B------:R-:W4:Y:S01]  /*1d60*/  LDC.64 R14, c[0x0][0x390] ;  /* 0x0000e400ff0e7b82 */ /* 0x000f220000000a00 */
[----:B--2---:R-:W-:-:S07]  /*1d70*/  IMAD.WIDE R12, R13, 0x4, R2 ;  /* 0x000000040d0c7825 */ /* 0x004fce00078e0202 */
[----:B01----:R-:W0:Y:S01]  /*1d80*/  LDC.64 R18, c[0x0][0x3a0] ;  /* 0x0000e800ff127b82 */ /* 0x003e220000000a00 */
[----:B------:R-:W2:Y:S07]  /*1d90*/  LDG.E R0, desc[UR6][R12.64] ;  /* 0x000000060c007981 */ /* 0x000eae000c1e1900 */
[----:B------:R-:W1:Y:S01]  /*1da0*/  LDC.64 R2, c[0x0][0x380] ;  /* 0x0000e000ff027b82 */ /* 0x000e620000000a00 */
[----:B---3--:R-:W3:Y:S04]  /*1db0*/  LDG.E R16, desc[UR6][R16.64] ;  /* 0x0000000610107981 */ /* 0x008ee8000c1e1900 */
[----:B----4-:R-:W4:Y:S04]  /*1dc0*/  LDG.E R14, desc[UR6][R14.64] ;  /* 0x000000060e0e7981 */ /* 0x010f28000c1e1900 */
[----:B0-----:R-:W5:Y:S04]  /*1dd0*/  LDG.E R18, desc[UR6][R18.64] ;  /* 0x0000000612127981 */ /* 0x001f68000c1e1900 */
[----:B-1----:R-:W5:Y:S01]  /*1de0*/  LDG.E R20, desc[UR6][R2.64] ;  /* 0x0000000602147981 */ /* 0x002f62000c1e1900 */
[----:B------:R-:W-:Y:S08]  /*1df0*/  F2F.F64.F32 R4, UR5 ;  /* 0x0000000500047d10 */ /* 0x000ff00008201800 */
[----:B--2---:R-:W0:Y:S08]  /*1e00*/  F2F.F64.F32 R8, R0 ;  /* 0x0000000000087310 */ /* 0x004e300000201800 */
[----:B---3--:R-:W1:Y:S01]  /*1e10*/  F2F.F64.F32 R10, R16 ;  /* 0x00000010000a7310 */ /* 0x008e620000201800 */
[----:B0-----:R-:W-:-:S07]  /*1e20*/  DMUL R8, R8, 0.5 ;  /* 0x3fe0000008087828 */ /* 0x001fce0000000000 */
[----:B----4-:R-:W-:Y:S01]  /*1e30*/  F2F.F64.F32 R6, R14 ;  /* 0x0000000e00067310 */ /* 0x010fe20000201800 */
[----:B-1----:R-:W-:-:S07]  /*1e40*/  DMUL R8, R8, R10 ;  /* 0x0000000a08087228 */ /* 0x002fce0000000000 */
[----:B-----5:R-:W0:Y:S08]  /*1e50*/  F2F.F64.F32 R12, R18 ;  /* 0x00000012000c7310 */ /* 0x020e300000201800 */
[----:B------:R-:W1:Y:S01]  /*1e60*/  F2F.F64.F32 R10, R20 ;  /* 0x00000014000a7310 */ /* 0x000e620000201800 */
[----:B0-----:R-:W-:-:S08]  /*1e70*/  DFMA R6, R8, R12, R6 ;  /* 0x0000000c0806722b */ /* 0x001fd00000000006 */
[----:B-1----:R-:W-:-:S10]  /*1e80*/  DFMA R4, R4, R6, R10 ;  /* 0x000000060404722b */ /* 0x002fd4000000000a */
[----:B------:R-:W0:Y:S02]  /*1e90*/  F2F.F32.F64 R5, R4 ;  /* 0x0000000400057310 */ /* 0x000e240000301000 */
[----:B0-----:R0:W-:Y:S01]  /*1ea0*/  STG.E desc[UR6][R2.64], R5 ;  /* 0x0000000502007986 */ /* 0x0011e2000c101906 */
[----:B------:R-:W-:Y:S05]  /*1eb0*/  BRA `(.L_x_172) ;  /* 0x0000000000e47947 */ /* 0x000fea0003800000 */
.L_x_176:
[----:B------:R-:W5:Y:S01]  /*1ec0*/  LDG.E R21, desc[UR6][R20.64] ;  /* 0x0000000614157981 */ /* 0x000f62000c1e1900 */
[----:B------:R-:W1:Y:S03]  /*1ed0*/  LDCU UR5, c[0x0][0x3a8] ;  /* 0x00007500ff0577ac */ /* 0x000e660008000800 */
[----:B------:R-:W5:Y:S01]  /*1ee0*/  LDG.E R0, desc[UR6][R18.64+0x4] ;  /* 0x0000040612007981 */ /* 0x000f62000c1e1900 */
[----:B0-2---:R-:W-:Y:S01]  /*1ef0*/  MOV R4, 0x1 ;  /* 0x0000000100047802 */ /* 0x005fe20000000f00 */
[----:B------:R-:W-:Y:S01]  /*1f00*/  BSSY.RECONVERGENT B0, `(.L_x_177) ;  /* 0x0000016000007945 */ /* 0x000fe20003800200 */
[----:B-1----:R-:W0:Y:S02]  /*1f10*/  F2F.F64.F32 R6, UR5 ;  /* 0x0000000500067d10 */ /* 0x002e240008201800 */
[----:B0-----:R-:W-:-:S06]  /*1f20*/  DADD R6, R6, R6 ;  /* 0x0000000006067229 */ /* 0x001fcc0000000006 */
[----:B----4-:R-:W0:Y:S02]  /*1f30*/  MUFU.RCP64H R5, R7 ;  /* 0x0000000700057308 */ /* 0x010e240000001800 */
[----:B0-----:R-:W-:-:S08]  /*1f40*/  DFMA R8, -R6, R4, 1 ;  /* 0x3ff000000608742b */ /* 0x001fd00000000104 */
[----:B------:R-:W-:-:S08]  /*1f50*/  DFMA R8, R8, R8, R8 ;  /* 0x000000080808722b */ /* 0x000fd00000000008 */
[----:B------:R-:W-:-:S08]  /*1f60*/  DFMA R4, R4, R8, R4 ;  /* 0x000000080404722b */ /* 0x000fd00000000004 */
[----:B------:R-:W-:-:S08]  /*1f70*/  DFMA R10, -R6, R4, 1 ;  /* 0x3ff00000060a742b */ /* 0x000fd00000000104 */
[----:B------:R-:W-:Y:S01]  /*1f80*/  DFMA R4, R4, R10, R4 ;  /* 0x0000000a0404722b */ /* 0x000fe20000000004 */
[----:B-----5:R-:W-:-:S04]  /*1f90*/  FADD R0, R0, -R21 ;  /* 0x8000001500007221 */ /* 0x020fc80000000000 */
[----:B------:R-:W0:Y:S03]  /*1fa0*/  F2F.F64.F32 R8, R0 ;  /* 0x0000000000087310 */ /* 0x000e260000201800 */
[----:B0-----:R-:W-:Y:S01]  /*1fb0*/  DMUL R10, R8, R4 ;  /* 0x00000004080a7228 */ /* 0x001fe20000000000 */
[----:B------:R-:W-:-:S07]  /*1fc0*/  FSETP.GEU.AND P1, PT, |R9|, 6.5827683646048100446e-37, PT ;  /* 0x036000000900780b */ /* 0x000fce0003f2e200 */
[----:B------:R-:W-:-:S08]  /*1fd0*/  DFMA R12, -R6, R10, R8 ;  /* 0x0000000a060c722b */ /* 0x000fd00000000108 */
[----:B------:R-:W-:-:S10]  /*1fe0*/  DFMA R4, R4, R12, R10 ;  /* 0x0000000c0404722b */ /* 0x000fd4000000000a */
[----:B---3--:R-:W-:-:S05]  /*1ff0*/  FFMA R3, RZ, R7, R5 ;  /* 0x00000007ff037223 */ /* 0x008fca0000000005 */
[----:B------:R-:W-:-:S13]  /*2000*/  FSETP.GT.AND P0, PT, |R3|, 1.469367938527859385e-39, PT ;  /* 0x001000000300780b */ /* 0x000fda0003f04200 */
[----:B------:R-:W-:Y:S05]  /*2010*/  @P0 BRA P1, `(.L_x_178) ;  /* 0x0000000000100947 */ /* 0x000fea0000800000 */
[----:B------:R-:W-:-:S07]  /*2020*/  MOV R0, 0x2040 ;  /* 0x0000204000007802 */ /* 0x000fce0000000f00 */
[----:B------:R-:W-:Y:S05]  /*2030*/  CALL.REL.NOINC `($__internal_5_$__cuda_sm20_div_rn_f64_full) ;  /* 0x0000000000907944 */ /* 0x000fea0003c00000 */
[----:B------:R-:W-:Y:S01]  /*2040*/  IMAD.MOV.U32 R4, RZ, RZ, R12 ;  /* 0x000000ffff047224 */ /* 0x000fe200078e000c */
[----:B------:R-:W-:-:S07]  /*2050*/  MOV R5, R13 ;  /* 0x0000000d00057202 */ /* 0x000fce0000000f00 */
.L_x_178:
[----:B------:R-:W-:Y:S05]  /*2060*/  BSYNC.RECONVERGENT B0 ;  /* 0x0000000000007941 */ /* 0x000fea0003800200 */
.L_x_177:
[----:B------:R-:W0:Y:S01]  /*2070*/  LDC.64 R12, c[0x0][0x3b0] ;  /* 0x0000ec00ff0c7b82 */ /* 0x000e220000000a00 */
[----:B------:R-:W2:Y:S01]  /*2080*/  LDG.E R18, desc[UR6][R18.64] ;  /* 0x0000000612127981 */ /* 0x000ea2000c1e1900 */
[----:B------:R-:W1:Y:S06]  /*2090*/  LDCU UR5, c[0x0][0x3ac] ;  /* 0x00007580ff0577ac */ /* 0x000e6c0008000800 */
[----:B------:R-:W3:Y:S08]  /*20a0*/  LDC.64 R8, c[0x0][0x398] ;  /* 0x0000e600ff087b82 */ /* 0x000ef00000000a00 */
[----:B------:R-:W4:Y:S08]  /*20b0*/  LDC.64 R6, c[0x0][0x390] ;  /* 0x0000e400ff067b82 */ /* 0x000f300000000a00 */
[----:B------:R-:W5:Y:S01]  /*20c0*/  LDC.64 R10, c[0x0][0x3a0] ;  /* 0x0000e800ff0a7b82 */ /* 0x000f620000000a00 */
[----:B0-----:R-:W-:-:S04]  /*20d0*/  IMAD R13, R12, R13, R2 ;  /* 0x0000000d0c0d7224 */ /* 0x001fc800078e0202 */
[----:B---3--:R-:W-:-:S03]  /*20e0*/  IMAD.WIDE R8, R13, 0x4, R8 ;  /* 0x000000040d087825 */ /* 0x008fc600078e0208 */
[----:B------:R-:W0:Y:S02]  /*20f0*/  LDC.64 R12, c[0x0][0x380] ;  /* 0x0000e000ff0c7b82 */ /* 0x000e240000000a00 */
[----:B------:R-:W3:Y:S01]  /*2100*/  LDG.E R20, desc[UR6][R8.64] ;  /* 0x0000000608147981 */ /* 0x000ee2000c1e1900 */
[----:B----4-:R-:W-:-:S06]  /*2110*/  IMAD.WIDE.U32 R16, R2, 0x4, R6 ;  /* 0x0000000402107825 */ /* 0x010fcc00078e0006 */
[----:B------:R-:W4:Y:S01]  /*2120*/  LDG.E R17, desc[UR6][R16.64] ;  /* 0x0000000610117981 */ /* 0x000f22000c1e1900 */
[----:B-----5:R-:W-:-:S05]  /*2130*/  IMAD.WIDE.U32 R10, R2, 0x4, R10 ;  /* 0x00000004020a7825 */ /* 0x020fca00078e000a */
[----:B------:R5:W5:Y:S01]  /*2140*/  LDG.E R14, desc[UR6][R10.64] ;  /* 0x000000060a0e7981 */ /* 0x000b62000c1e1900 */
[----:B0-----:R-:W-:-:S05]  /*2150*/  IMAD.WIDE.U32 R2, R2, 0x4, R12 ;  /* 0x0000000402027825 */ /* 0x001fca00078e000c */
[----:B------:R-:W5:Y:S01]  /*2160*/  LDG.E R21, desc[UR6][R2.64] ;  /* 0x0000000602157981 */ /* 0x000f62000c1e1900 */
[----:B------:R-:W4:Y:S08]  /*2170*/  F2F.F32.F64 R4, R4 ;  /* 0x0000000400047310 */ /* 0x000f300000301000 */
[----:B-1----:R-:W-:Y:S08]  /*2180*/  F2F.F64.F32 R6, UR5 ;  /* 0x0000000500067d10 */ /* 0x002ff00008201800 */
[----:B--2---:R-:W-:Y:S08]  /*2190*/  F2F.F64.F32 R12, R18 ;  /* 0x00000012000c7310 */ /* 0x004ff00000201800 */
[----:B---3--:R-:W5:Y:S01]  /*21a0*/  F2F.F64.F32 R8, R20 ;  /* 0x0000001400087310 */ /* 0x008f620000201800 */
[----:B----4-:R-:W-:Y:S01]  /*21b0*/  FMUL R0, R4, R17 ;  /* 0x0000001104007220 */ /* 0x010fe20000400000 */
[----:B-----5:R-:W-:-:S06]  /*21c0*/  DMUL R10, R8, 0.5 ;  /* 0x3fe00000080a7828 */ /* 0x020fcc0000000000 */
[----:B------:R-:W-:Y:S08]  /*21d0*/  F2F.F64.F32 R14, R14 ;  /* 0x0000000e000e7310 */ /* 0x000ff00000201800 */
[----:B------:R-:W0:Y:S01]  /*21e0*/  F2F.F64.F32 R8, R0 ;  /* 0x0000000000087310 */ /* 0x000e220000201800 */
[----:B------:R-:W-:-:S07]  /*21f0*/  DMUL R10, R10, R12 ;  /* 0x0000000c0a0a7228 */ /* 0x000fce0000000000 */
[----:B------:R-:W1:Y:S01]  /*2200*/  F2F.F64.F32 R12, R21 ;  /* 0x00000015000c7310 */ /* 0x000e620000201800 */
[----:B0-----:R-:W-:-:S08]  /*2210*/  DFMA R8, R10, R14, R8 ;  /* 0x0000000e0a08722b */ /* 0x001fd00000000008 */
[----:B-1----:R-:W-:-:S10]  /*2220*/  DFMA R6, R6, R8, R12 ;  /* 0x000000080606722b */ /* 0x002fd4000000000c */
[----:B------:R-:W0:Y:S02]  /*2230*/  F2F.F32.F64 R7, R6 ;  /* 0x0000000600077310 */ /* 0x000e240000301000 */
[----:B0-----:R0:W-:Y:S02]  /*2240*/  STG.E desc[UR6][R2.64], R7 ;  /* 0x0000000702007986 */ /* 0x0011e4000c101906 */
.L_x_172:
[----:B------:R-:W-:Y:S05]  /*2250*/  BSYNC.RECONVERGENT B2 ;  /* 0x0000000000027941 */ /* 0x000fea0003800200 */
.L_x_171:
[----:B------:R-:W-:Y:S06]  /*2260*/  BAR.SYNC.DEFER_BLOCKING 0x0 ;  /* 0x0000000000007b1d */ /* 0x000fec0000010000 */
[----:B------:R-:W-:Y:S05]  /*2270*/  EXIT ;  /* 0x000000000000794d */ /* 0x000fea0003800000 */
        .weak           $__internal_5_$__cuda_sm20_div_rn_f64_full
        .type           $__internal_5_$__cuda_sm20_div_rn_f64_full,@function
        .size           $__internal_5_$__cuda_sm20_div_rn_f64_full,($__internal_6_$__cuda_sm3x_div_rn_noftz_f32_slowpath - $__internal_5_$__cuda_sm20_div_rn_f64_full)
$__internal_5_$__cuda_sm20_div_rn_f64_full:
        /* <DEDUP_REMOVED lines=10> */
[----:B------:R-:W-:Y:S02]  /*2320*/  ISETP.GE.U32.AND P1, PT, R3, R14, PT ;  /* 0x0000000e0300720c */ /* 0x000fe40003f26070 */
[----:B------:R-:W-:Y:S01]  /*2330*/  @!P2 LOP3.LUT R20, R7, 0x7ff00000, RZ, 0xc0, !PT ;  /* 0x7ff000000714a812 */ /* 0x000fe200078ec0ff */
[----:B------:R-:W0:Y:S03]  /*2340*/  MUFU.RCP64H R11, R5 ;  /* 0x00000005000b7308 */ /* 0x000e260000001800 */
[----:B------:R-:W-:Y:S01]  /*2350*/  @!P2 ISETP.GE.U32.AND P3, PT, R3, R20, PT ;  /* 0x000000140300a20c */ /* 0x000fe20003f66070 */
[----:B------:R-:W-:Y:S01]  /*2360*/  @!P2 IMAD.MOV.U32 R20, RZ, RZ, RZ ;  /* 0x000000ffff14a224 */ /* 0x000fe200078e00ff */
[----:B0-----:R-:W-:-:S08]  /*2370*/  DFMA R12, R10, -R4, 1 ;  /* 0x3ff000000a0c742b */ /* 0x001fd00000000804 */
[----:B------:R-:W-:Y:S01]  /*2380*/  DFMA R16, R12, R12, R12 ;  /* 0x0000000c0c10722b */ /* 0x000fe2000000000c */
[----:B------:R-:W-:-:S05]  /*2390*/  IMAD.MOV.U32 R12, RZ, RZ, 0x1ca00000 ;  /* 0x1ca00000ff0c7424 */ /* 0x000fca00078e00ff */
[C---:B------:R-:W-:Y:S02]  /*23a0*/  @!P2 SEL R13, R12.reuse, 0x63400000, !P3 ;  /* 0x634000000c0da807 */ /* 0x040fe40005800000 */
[----:B------:R-:W-:Y:S01]  /*23b0*/  DFMA R16, R10, R16, R10 ;  /* 0x000000100a10722b */ /* 0x000fe2000000000a */
[----:B------:R-:W-:Y:S02]  /*23c0*/  SEL R11, R12, 0x63400000, !P1 ;  /* 0x634000000c0b7807 */ /* 0x000fe40004800000 */
[--C-:B------:R-:W-:Y:S02]  /*23d0*/  @!P2 LOP3.LUT R13, R13, 0x80000000, R9.reuse, 0xf8, !PT ;  /* 0x800000000d0da812 */ /* 0x100fe400078ef809 */
[----:B------:R-:W-:Y:S02]  /*23e0*/  LOP3.LUT R11, R11, 0x800fffff, R9, 0xf8, !PT ;  /* 0x800fffff0b0b7812 */ /* 0x000fe400078ef809 */
[----:B------:R-:W-:Y:S01]  /*23f0*/  @!P2 LOP3.LUT R21, R13, 0x100000, RZ, 0xfc, !PT ;  /* 0x001000000d15a812 */ /* 0x000fe200078efcff */
[----:B------:R-:W-:Y:S01]  /*2400*/  DFMA R22, R16, -R4, 1 ;  /* 0x3ff000001016742b */ /* 0x000fe20000000804 */
[----:B------:R-:W-:-:S06]  /*2410*/  MOV R10, R8 ;  /* 0x00000008000a7202 */ /* 0x000fcc0000000f00 */
[----:B------:R-:W-:Y:S02]  /*2420*/  @!P2 DFMA R10, R10, 2, -R20 ;  /* 0x400000000a0aa82b */ /* 0x000fe40000000814 */
[----:B------:R-:W-:Y:S01]  /*2430*/  DFMA R16, R16, R22, R16 ;  /* 0x000000161010722b */ /* 0x000fe20000000010 */
[----:B------:R-:W-:Y:S01]  /*2440*/  MOV R23, R3 ;  /* 0x0000000300177202 */ /* 0x000fe20000000f00 */
[----:B------:R-:W-:Y:S01]  /*2450*/  IMAD.MOV.U32 R22, RZ, RZ, R14 ;  /* 0x000000ffff167224 */ /* 0x000fe200078e000e */
[----:B------:R-:W-:-:S05]  /*2460*/  @!P0 LOP3.LUT R22, R5, 0x7ff00000, RZ, 0xc0, !PT ;  /* 0x7ff0000005168812 */ /* 0x000fca00078ec0ff */
[----:B------:R-:W-:Y:S01]  /*2470*/  @!P2 LOP3.LUT R23, R11, 0x7ff00000, RZ, 0xc0, !PT ;  /* 0x7ff000000b17a812 */ /* 0x000fe200078ec0ff */
[----:B------:R-:W-:Y:S01]  /*2480*/  VIADD R24, R22, 0xffffffff ;  /* 0xffffffff16187836 */ /* 0x000fe20000000000 */
[----:B------:R-:W-:Y:S02]  /*2490*/  DMUL R20, R16, R10 ;  /* 0x0000000a10147228 */ /* 0x000fe40000000000 */
        /* <DEDUP_REMOVED lines=10> */
[----:B------:R-:W-:-:S04]  /*2540*/  SEL R3, R12, 0x63400000, !P0 ;  /* 0x634000000c037807 */ /* 0x000fc80004000000 */
[----:B------:R-:W-:Y:S01]  /*2550*/  IADD3 R3, PT, PT, -R3, R8, RZ ;  /* 0x0000000803037210 */ /* 0x000fe20007ffe1ff */
[----:B------:R-:W-:-:S03]  /*2560*/  IMAD.MOV.U32 R8, RZ, RZ, RZ ;  /* 0x000000ffff087224 */ /* 0x000fc600078e00ff */
[----:B------:R-:W-:-:S06]  /*2570*/  IADD3 R9, PT, PT, R3, 0x7fe00000, RZ ;  /* 0x7fe0000003097810 */ /* 0x000fcc0007ffe0ff */
[----:B------:R-:W-:-:S10]  /*2580*/  DMUL R12, R14, R8 ;  /* 0x000000080e0c7228 */ /* 0x000fd40000000000 */
[----:B------:R-:W-:-:S13]  /*2590*/  FSETP.GTU.AND P0, PT, |R13|, 1.469367938527859385e-39, PT ;  /* 0x001000000d00780b */ /* 0x000fda0003f0c200 */
[----:B------:R-:W-:Y:S05]  /*25a0*/  @P0 BRA `(.L_x_181) ;  /* 0x0000000000940947 */ /* 0x000fea0003800000 */
[----:B------:R-:W-:Y:S01]  /*25b0*/  DFMA R4, R14, -R4, R10 ;  /* 0x800000040e04722b */ /* 0x000fe2000000000a */
[----:B------:R-:W-:-:S09]  /*25c0*/  MOV R8, RZ ;  /* 0x000000ff00087202 */ /* 0x000fd20000000f00 */
[C---:B------:R-:W-:Y:S02]  /*25d0*/  FSETP.NEU.AND P0, PT, R5.reuse, RZ, PT ;  /* 0x000000ff0500720b */ /* 0x040fe40003f0d000 */
[----:B------:R-:W-:-:S04]  /*25e0*/  LOP3.LUT R7, R5, 0x80000000, R7, 0x48, !PT ;  /* 0x8000000005077812 */ /* 0x000fc800078e4807 */
[----:B------:R-:W-:-:S07]  /*25f0*/  LOP3.LUT R9, R7, R9, RZ, 0xfc, !PT ;  /* 0x0000000907097212 */ /* 0x000fce00078efcff */
[----:B------:R-:W-:Y:S05]  /*2600*/  @!P0 BRA `(.L_x_181) ;  /* 0x00000000007c8947 */ /* 0x000fea0003800000 */
[C---:B------:R-:W-:Y:S01]  /*2610*/  IADD3 R5, PT, PT, -R3.reuse, RZ, RZ ;  /* 0x000000ff03057210 */ /* 0x040fe20007ffe1ff */
[----:B------:R-:W-:Y:S01]  /*2620*/  IMAD.MOV.U32 R4, RZ, RZ, RZ ;  /* 0x000000ffff047224 */ /* 0x000fe200078e00ff */
        /* <DEDUP_REMOVED lines=8> */
.L_x_180:
[----:B------:R-:W-:-:S14]  /*26b0*/  DSETP.NAN.AND P0, PT, R8, R8, PT ;  /* 0x000000080800722a */ /* 0x000fdc0003f08000 */
[----:B------:R-:W-:Y:S05]  /*26c0*/  @P0 BRA `(.L_x_182) ;  /* 0x0000000000440947 */ /* 0x000fea0003800000 */
[----:B------:R-:W-:-:S14]  /*26d0*/  DSETP.NAN.AND P0, PT, R6, R6, PT ;  /* 0x000000060600722a */ /* 0x000fdc0003f08000 */
[----:B------:R-:W-:Y:S05]  /*26e0*/  @P0 BRA `(.L_x_183) ;  /* 0x0000000000300947 */ /* 0x000fea0003800000 */
[----:B------:R-:W-:Y:S02]  /*26f0*/  ISETP.NE.AND P0, PT, R23, R22, PT ;  /* 0x000000161700720c */ /* 0x000fe40003f05270 */
[----:B------:R-:W-:Y:S02]  /*2700*/  MOV R12, 0x0 ;  /* 0x00000000000c7802 */ /* 0x000fe40000000f00 */
[----:B------:R-:W-:-:S09]  /*2710*/  MOV R13, 0xfff80000 ;  /* 0xfff80000000d7802 */ /* 0x000fd20000000f00 */
[----:B------:R-:W-:Y:S05]  /*2720*/  @!P0 BRA `(.L_x_181) ;  /* 0x0000000000348947 */ /* 0x000fea0003800000 */
[----:B------:R-:W-:Y:S02]  /*2730*/  ISETP.NE.AND P0, PT, R23, 0x7ff00000, PT ;  /* 0x7ff000001700780c */ /* 0x000fe40003f05270 */
[----:B------:R-:W-:Y:S02]  /*2740*/  LOP3.LUT R13, R9, 0x80000000, R7, 0x48, !PT ;  /* 0x80000000090d7812 */ /* 0x000fe400078e4807 */
[----:B------:R-:W-:-:S13]  /*2750*/  ISETP.EQ.OR P0, PT, R22, RZ, !P0 ;  /* 0x000000ff1600720c */ /* 0x000fda0004702670 */
[----:B------:R-:W-:Y:S01]  /*2760*/  @P0 LOP3.LUT R3, R13, 0x7ff00000, RZ, 0xfc, !PT ;  /* 0x7ff000000d030812 */ /* 0x000fe200078efcff */
[----:B------:R-:W-:Y:S01]  /*2770*/  @!P0 IMAD.MOV.U32 R12, RZ, RZ, RZ ;  /* 0x000000ffff0c8224 */ /* 0x000fe200078e00ff */
[----:B------:R-:W-:Y:S02]  /*2780*/  @P0 MOV R12, RZ ;  /* 0x000000ff000c0202 */ /* 0x000fe40000000f00 */
[----:B------:R-:W-:Y:S01]  /*2790*/  @P0 MOV R13, R3 ;  /* 0x00000003000d0202 */ /* 0x000fe20000000f00 */
[----:B------:R-:W-:Y:S06]  /*27a0*/  BRA `(.L_x_181) ;  /* 0x0000000000147947 */ /* 0x000fec0003800000 */
.L_x_183:
[----:B------:R-:W-:Y:S01]  /*27b0*/  LOP3.LUT R13, R7, 0x80000, RZ, 0xfc, !PT ;  /* 0x00080000070d7812 */ /* 0x000fe200078efcff */
[----:B------:R-:W-:Y:S01]  /*27c0*/  IMAD.MOV.U32 R12, RZ, RZ, R6 ;  /* 0x000000ffff0c7224 */ /* 0x000fe200078e0006 */
[----:B------:R-:W-:Y:S06]  /*27d0*/  BRA `(.L_x_181) ;  /* 0x0000000000087947 */ /* 0x000fec0003800000 */
.L_x_182:
[----:B------:R-:W-:Y:S02]  /*27e0*/  LOP3.LUT R13, R9, 0x80000, RZ, 0xfc, !PT ;  /* 0x00080000090d7812 */ /* 0x000fe400078efcff */
[----:B------:R-:W-:-:S07]  /*27f0*/  MOV R12, R8 ;  /* 0x00000008000c7202 */ /* 0x000fce0000000f00 */
.L_x_181:
[----:B------:R-:W-:Y:S05]  /*2800*/  BSYNC.RECONVERGENT B1 ;  /* 0x0000000000017941 */ /* 0x000fea0003800200 */
.L_x_179:
[----:B------:R-:W-:Y:S01]  /*2810*/  MOV R4, R0 ;  /* 0x0000000000047202 */ /* 0x000fe20000000f00 */
[----:B------:R-:W-:-:S04]  /*2820*/  IMAD.MOV.U32 R5, RZ, RZ, 0x0 ;  /* 0x00000000ff057424 */ /* 0x000fc800078e00ff */
[----:B------:R-:W-:Y:S05]  /*2830*/  RET.REL.NODEC R4 `(_Z11evolution_RPfS_S_S_S_ffiii) ;  /* 0xffffffd404f07950 */ /* 0x000fea0003c3ffff */
        .weak           $__internal_6_$__cuda_sm3x_div_rn_noftz_f32_slowpath
        .type           $__internal_6_$__cuda_sm3x_div_rn_noftz_f32_slowpath,@function
        .size           $__internal_6_$__cuda_sm3x_div_rn_noftz_f32_slowpath,(.L_x_329 - $__internal_6_$__cuda_sm3x_div_rn_noftz_f32_slowpath)
$__internal_6_$__cuda_sm3x_div_rn_noftz_f32_slowpath:
[----:B------:R-:W-:Y:S01]  /*2840*/  SHF.R.U32.HI R5, RZ, 0x17, R0 ;  /* 0x00000017ff057819 */ /* 0x000fe20000011600 */
[----:B------:R-:W-:Y:S01]  /*2850*/  BSSY.RECONVERGENT B0, `(.L_x_184) ;  /* 0x0000063000007945 */ /* 0x000fe20003800200 */
[----:B------:R-:W-:Y:S02]  /*2860*/  SHF.R.U32.HI R22, RZ, 0x17, R3 ;  /* 0x00000017ff167819 */ /* 0x000fe40000011603 */
[----:B------:R-:W-:Y:S02]  /*2870*/  LOP3.LUT R5, R5, 0xff, RZ, 0xc0, !PT ;  /* 0x000000ff05057812 */ /* 0x000fe400078ec0ff */
[----:B------:R-:W-:Y:S02]  /*2880*/  LOP3.LUT R22, R22, 0xff, RZ, 0xc0, !PT ;  /* 0x000000ff16167812 */ /* 0x000fe400078ec0ff */
[----:B------:R-:W-:Y:S02]  /*2890*/  IADD3 R23, PT, PT, R5, -0x1, RZ ;  /* 0xffffffff05177810 */ /* 0x000fe40007ffe0ff */
[----:B------:R-:W-:-:S02]  /*28a0*/  IADD3 R7, PT, PT, R22, -0x1, RZ ;  /* 0xffffffff16077810 */ /* 0x000fc40007ffe0ff */
        /* <DEDUP_REMOVED lines=20> */
[----:B------:R-:W-:Y:S02]  /*29f0*/  IADD3 R7, PT, PT, R22, -0x1, RZ ;  /* 0xffffffff16077810 */ /* 0x000fe40007ffe0ff */
[----:B------:R-:W-:Y:S02]  /*2a00*/  ISETP.GE.AND P2, PT, R23, RZ, PT ;  /* 0x000000ff1700720c */ /* 0x000fe40003f46270 */
[----:B------:R-:W-:-:S11]  /*2a10*/  ISETP.GE.AND P1, PT, R7, RZ, PT ;  /* 0x000000ff0700720c */ /* 0x000fd60003f26270 */
[----:B------:R-:W-:Y:S02]  /*2a20*/  @!P2 FFMA R0, R0, 1.84467440737095516160e+19, RZ ;  /* 0x5f8000000000a823 */ /* 0x000fe400000000ff */
[----:B------:R-:W-:Y:S01]  /*2a30*/  @P1 MOV R7, RZ ;  /* 0x000000ff00071202 */ /* 0x000fe20000000f00 */
[----:B------:R-:W-:Y:S02]  /*2a40*/  @!P1 IMAD.MOV.U32 R7, RZ, RZ, -0x40 ;  /* 0xffffffc0ff079424 */ /* 0x000fe400078e00ff */
[----:B------:R-:W-:-:S03]  /*2a50*/  @!P1 FFMA R3, R3, 1.84467440737095516160e+19, RZ ;  /* 0x5f80000003039823 */ /* 0x000fc600000000ff */
[----:B------:R-:W-:-:S07]  /*2a60*/  @!P2 IADD3 R7, PT, PT, R7, 0x40, RZ ;  /* 0x000000400707a810 */ /* 0x000fce0007ffe0ff */
.L_x_185:
[----:B------:R-:W-:Y:S01]  /*2a70*/  LEA R23, R5, 0xc0800000, 0x17 ;  /* 0xc080000005177811 */ /* 0x000fe200078eb8ff */
[----:B------:R-:W-:Y:S01]  /*2a80*/  VIADD R22, R22, 0xffffff81 ;  /* 0xffffff8116167836 */ /* 0x000fe20000000000 */
[----:B------:R-:W-:Y:S02]  /*2a90*/  BSSY.RECONVERGENT B1, `(.L_x_190) ;  /* 0x0000035000017945 */ /* 0x000fe40003800200 */
[----:B------:R-:W-:Y:S01]  /*2aa0*/  IADD3 R28, PT, PT, -R23, R0, RZ ;  /* 0x00000000171c7210 */ /* 0x000fe20007ffe1ff */
[C---:B------:R-:W-:Y:S01]  /*2ab0*/  IMAD R0, R22.reuse, -0x800000, R3 ;  /* 0xff80000016007824 */ /* 0x040fe200078e0203 */
[----:B------:R-:W-:Y:S02]  /*2ac0*/  IADD3 R22, PT, PT, R22, 0x7f, -R5 ;  /* 0x0000007f16167810 */ /* 0x000fe40007ffe805 */
[----:B------:R-:W0:Y:S01]  /*2ad0*/  MUFU.RCP R24, R28 ;  /* 0x0000001c00187308 */ /* 0x000e220000001000 */
[----:B------:R-:W-:Y:S01]  /*2ae0*/  FADD.FTZ R23, -R28, -RZ ;  /* 0x800000ff1c177221 */ /* 0x000fe20000010100 */
[----:B------:R-:W-:-:S03]  /*2af0*/  IADD3 R7, PT, PT, R22, R7, RZ ;  /* 0x0000000716077210 */ /* 0x000fc60007ffe0ff */
        /* <DEDUP_REMOVED lines=20> */
[-CC-:B------:R-:W-:Y:S01]  /*2c40*/  FFMA.RZ R5, R25, R23.reuse, R24.reuse ;  /* 0x0000001719057223 */ /* 0x180fe2000000c018 */
[----:B------:R-:W-:Y:S01]  /*2c50*/  IADD3 R22, PT, PT, R3, 0x20, RZ ;  /* 0x0000002003167810 */ /* 0x000fe20007ffe0ff */
[CCC-:B------:R-:W-:Y:S01]  /*2c60*/  FFMA.RP R7, R25.reuse, R23.reuse, R24.reuse ;  /* 0x0000001719077223 */ /* 0x1c0fe20000008018 */
[----:B------:R-:W-:Y:S01]  /*2c70*/  FFMA.RM R24, R25, R23, R24 ;  /* 0x0000001719187223 */ /* 0x000fe20000004018 */
[----:B------:R-:W-:Y:S02]  /*2c80*/  ISETP.NE.AND P4, PT, R3, RZ, PT ;  /* 0x000000ff0300720c */ /* 0x000fe40003f85270 */
[----:B------:R-:W-:Y:S02]  /*2c90*/  LOP3.LUT R5, R5, 0x7fffff, RZ, 0xc0, !PT ;  /* 0x007fffff05057812 */ /* 0x000fe400078ec0ff */
        /* <DEDUP_REMOVED lines=16> */
.L_x_192:
[----:B------:R-:W-:-:S04]  /*2da0*/  LOP3.LUT R0, R0, 0x80000000, RZ, 0xc0, !PT ;  /* 0x8000000000007812 */ /* 0x000fc800078ec0ff */
[----:B------:R-:W-:Y:S01]  /*2db0*/  LOP3.LUT R0, R0, 0x7f800000, RZ, 0xfc, !PT ;  /* 0x7f80000000007812 */ /* 0x000fe200078efcff */
[----:B------:R-:W-:Y:S06]  /*2dc0*/  BRA `(.L_x_193) ;  /* 0x0000000000047947 */ /* 0x000fec0003800000 */
.L_x_191:
[----:B------:R-:W-:-:S07]  /*2dd0*/  LEA R0, R7, R0, 0x17 ;  /* 0x0000000007007211 */ /* 0x000fce00078eb8ff */
.L_x_193:
[----:B------:R-:W-:Y:S05]  /*2de0*/  BSYNC.RECONVERGENT B1 ;  /* 0x0000000000017941 */ /* 0x000fea0003800200 */
.L_x_190:
[----:B------:R-:W-:Y:S05]  /*2df0*/  BRA `(.L_x_194) ;  /* 0x0000000000207947 */ /* 0x000fea0003800000 */
.L_x_189:
[----:B------:R-:W-:-:S04]  /*2e00*/  LOP3.LUT R0, R0, 0x80000000, R3, 0x48, !PT ;  /* 0x8000000000007812 */ /* 0x000fc800078e4803 */
[----:B------:R-:W-:Y:S01]  /*2e10*/  LOP3.LUT R0, R0, 0x7f800000, RZ, 0xfc, !PT ;  /* 0x7f80000000007812 */ /* 0x000fe200078efcff */
[----:B------:R-:W-:Y:S06]  /*2e20*/  BRA `(.L_x_194) ;  /* 0x0000000000147947 */ /* 0x000fec0003800000 */
.L_x_188:
[----:B------:R-:W-:Y:S01]  /*2e30*/  LOP3.LUT R0, R0, 0x80000000, R3, 0x48, !PT ;  /* 0x8000000000007812 */ /* 0x000fe200078e4803 */
[----:B------:R-:W-:Y:S06]  /*2e40*/  BRA `(.L_x_194) ;  /* 0x00000000000c7947 */ /* 0x000fec0003800000 */
.L_x_187:
[----:B------:R-:W0:Y:S01]  /*2e50*/  MUFU.RSQ R0, -QNAN ;  /* 0xffc0000000007908 */ /* 0x000e220000001400 */
[----:B------:R-:W-:Y:S05]  /*2e60*/  BRA `(.L_x_194) ;  /* 0x0000000000047947 */ /* 0x000fea0003800000 */
.L_x_186:
[----:B------:R-:W-:-:S07]  /*2e70*/  FADD.FTZ R0, R3, R0 ;  /* 0x0000000003007221 */ /* 0x000fce0000010000 */
.L_x_194:
[----:B------:R-:W-:Y:S05]  /*2e80*/  BSYNC.RECONVERGENT B0 ;  /* 0x0000000000007941 */ /* 0x000fea0003800200 */
.L_x_184:
[----:B------:R-:W-:-:S04]  /*2e90*/  HFMA2 R5, -RZ, RZ, 0, 0 ;  /* 0x00000000ff057431 */ /* 0x000fc800000001ff */
[----:B0-----:R-:W-:Y:S05]  /*2ea0*/  RET.REL.NODEC R4 `(_Z11evolution_RPfS_S_S_S_ffiii) ;  /* 0xffffffd004547950 */ /* 0x001fea0003c3ffff */
.L_x_195:
        /* <DEDUP_REMOVED lines=13> */
.L_x_329:


//--------------------- .text._Z11evolution_PPfS_S_S_S_S_ffiii --------------------------
	.section	.text._Z11evolution_PPfS_S_S_S_S_ffiii,"ax",@progbits
	.align	128
        .global         _Z11evolution_PPfS_S_S_S_S_ffiii
        .type           _Z11evolution_PPfS_S_S_S_S_ffiii,@function
        .size           _Z11evolution_PPfS_S_S_S_S_ffiii,(.L_x_331 - _Z11evolution_PPfS_S_S_S_S_ffiii)
        .other          _Z11evolution_PPfS_S_S_S_S_ffiii,@"STO_CUDA_ENTRY STV_DEFAULT"
_Z11evolution_PPfS_S_S_S_S_ffiii:
.text._Z11evolution_PPfS_S_S_S_S_ffiii:
[----:B------:R-:W-:Y:S01]  /*0000*/  LDC R1, c[0x0][0x37c] ;  /* 0x0000df00ff017b82 */ /* 0x000fe20000000800 */
[----:B------:R-:W0:Y:S01]  /*0010*/  S2R R4, SR_TID.X ;  /* 0x0000000000047919 */ /* 0x000e220000002100 */
[----:B------:R-:W1:Y:S06]  /*0020*/  LDCU UR4, c[0x0][0x3c0] ;  /* 0x00007800ff0477ac */ /* 0x000e6c0008000800 */
[----:B------:R-:W2:Y:S01]  /*0030*/  LDC.64 R24, c[0x0][0x388] ;  /* 0x0000e200ff187b82 */ /* 0x000ea20000000a00 */
[----:B------:R-:W0:Y:S01]  /*0040*/  S2R R3, SR_CTAID.X ;  /* 0x0000000000037919 */ /* 0x000e220000002500 */
[----:B------:R-:W0:Y:S01]  /*0050*/  LDCU UR5, c[0x0][0x360] ;  /* 0x00006c00ff0577ac */ /* 0x000e220008000800 */
[----:B------:R-:W3:Y:S05]  /*0060*/  LDCU.64 UR6, c[0x0][0x358] ;  /* 0x00006b00ff0677ac */ /* 0x000eea0008000a00 */
[----:B------:R-:W4:Y:S08]  /*0070*/  LDC.64 R22, c[0x0][0x3a8] ;  /* 0x0000ea00ff167b82 */ /* 0x000f300000000a00 */
[----:B------:R-:W5:Y:S01]  /*0080*/  LDC.64 R20, c[0x0][0x390] ;  /* 0x0000e400ff147b82 */ /* 0x000f620000000a00 */
[----:B-1----:R-:W-:Y:S01]  /*0090*/  UISETP.GE.AND UP0, UPT, UR4, 0x1, UPT ;  /* 0x000000010400788c */ /* 0x002fe2000bf06270 */
[----:B0-----:R-:W-:-:S04]  /*00a0*/  IMAD R4, R3, UR5, R4 ;  /* 0x0000000503047c24 */ /* 0x001fc8000f8e0204 */
[----:B--2---:R-:W-:-:S04]  /*00b0*/  IMAD.WIDE.U32 R24, R4, 0x4, R24 ;  /* 0x0000000404187825 */ /* 0x004fc800078e0018 */
[----:B----4-:R-:W-:-:S04]  /*00c0*/  IMAD.WIDE.U32 R22, R4, 0x4, R22 ;  /* 0x0000000404167825 */ /* 0x010fc800078e0016 */
[----:B-----5:R-:W-:Y:S01]  /*00d0*/  IMAD.WIDE.U32 R20, R4, 0x4, R20 ;  /* 0x0000000404147825 */ /* 0x020fe200078e0014 */
[----:B---3--:R-:W-:Y:S06]  /*00e0*/  BRA.U !UP0, `(.L_x_196) ;  /* 0x0000001508107547 */ /* 0x008fec000b800000 */
[----:B------:R-:W0:Y:S01]  /*00f0*/  LDCU UR5, c[0x0][0x3b0] ;  /* 0x00007600ff0577ac */ /* 0x000e220008000800 */
[----:B------:R-:W1:Y:S01]  /*0100*/  LDC.64 R16, c[0x0][0x3b8] ;  /* 0x0000ee00ff107b82 */ /* 0x000e620000000a00 */
[----:B------:R-:W2:Y:S01]  /*0110*/  LDCU UR8, c[0x0][0x3b4] ;  /* 0x00007680ff0877ac */ /* 0x000ea20008000800 */
[----:B------:R-:W3:Y:S06]  /*0120*/  LDCU UR9, c[0x0][0x3b8] ;  /* 0x00007700ff0977ac */ /* 0x000eec0008000800 */
[----:B------:R-:W4:Y:S01]  /*0130*/  LDC.64 R14, c[0x0][0x3a0] ;  /* 0x0000e800ff0e7b82 */ /* 0x000f220000000a00 */
[----:B------:R-:W-:-:S07]  /*0140*/  UIADD3 UR4, UPT, UPT, -UR4, URZ, URZ ;  /* 0x000000ff04047290 */ /* 0x000fce000fffe1ff */
[----:B------:R-:W5:Y:S01]  /*0150*/  LDC.64 R12, c[0x0][0x380] ;  /* 0x0000e000ff0c7b82 */ /* 0x000f620000000a00 */
[----:B0-----:R-:W0:Y:S01]  /*0160*/  F2F.F64.F32 R18, UR5 ;  /* 0x0000000500127d10 */ /* 0x001e220008201800 */
[----:B-1----:R-:W-:Y:S01]  /*0170*/  IMAD R17, R16, R17, RZ ;  /* 0x0000001110117224 */ /* 0x002fe200078e02ff */
[----:B------:R-:W-:-:S04]  /*0180*/  ISETP.GE.AND P0, PT, R4, R16, PT ;  /* 0x000000100400720c */ /* 0x000fc80003f06270 */
[C---:B------:R-:W-:Y:S02]  /*0190*/  IADD3 R3, PT, PT, R4.reuse, R17, RZ ;  /* 0x0000001104037210 */ /* 0x040fe40007ffe0ff */
[----:B------:R-:W-:Y:S01]  /*01a0*/  ISETP.GT.AND P0, PT, R4, -0x1, !P0 ;  /* 0xffffffff0400780c */ /* 0x000fe20004704270 */
[----:B0-----:R-:W-:Y:S01]  /*01b0*/  DADD R18, R18, R18 ;  /* 0x0000000012127229 */ /* 0x001fe20000000012 */
[----:B----4-:R-:W-:-:S04]  /*01c0*/  IMAD.WIDE R16, R17, 0x4, R14 ;  /* 0x0000000411107825 */ /* 0x010fc800078e020e */
[----:B------:R-:W-:-:S04]  /*01d0*/  IMAD.WIDE R14, R3, 0x4, R14 ;  /* 0x00000004030e7825 */ /* 0x000fc800078e020e */
[----:B--23-5:R-:W-:-:S07]  /*01e0*/  IMAD.WIDE.U32 R12, R4, 0x4, R12 ;  /* 0x00000004040c7825 */ /* 0x02cfce00078e000c */
.L_x_223:
[----:B------:R-:W-:Y:S01]  /*01f0*/  ISETP.GE.AND P1, PT, R4, UR9, PT ;  /* 0x0000000904007c0c */ /* 0x000fe2000bf26270 */
[----:B------:R-:W-:Y:S01]  /*0200*/  UIADD3 UR4, UPT, UPT, UR4, 0x1, URZ ;  /* 0x0000000104047890 */ /* 0x000fe2000fffe0ff */
[----:B------:R-:W-:Y:S03]  /*0210*/  BSSY.RECONVERGENT B0, `(.L_x_197) ;  /* 0x0000009000007945 */ /* 0x000fe60003800200 */
[----:B------:R-:W-:-:S08]  /*0220*/  UISETP.NE.AND UP0, UPT, UR4, URZ, UPT ;  /* 0x000000ff0400728c */ /* 0x000fd0000bf05270 */
[----:B0123--:R-:W-:Y:S05]  /*0230*/  @P1 BRA `(.L_x_198) ;  /* 0x0000000000181947 */ /* 0x00ffea0003800000 */
[----:B------:R-:W0:Y:S08]  /*0240*/  LDC.64 R2, c[0x0][0x380] ;  /* 0x0000e000ff027b82 */ /* 0x000e300000000a00 */
[----:B------:R-:W1:Y:S01]  /*0250*/  LDC.64 R6, c[0x0][0x388] ;  /* 0x0000e200ff067b82 */ /* 0x000e620000000a00 */
[----:B0-----:R-:W-:-:S06]  /*0260*/  IMAD.WIDE R2, R4, 0x4, R2 ;  /* 0x0000000404027825 */ /* 0x001fcc00078e0202 */
[----:B------:R-:W2:Y:S01]  /*0270*/  LDG.E R3, desc[UR6][R2.64] ;  /* 0x0000000602037981 */ /* 0x000ea2000c1e1900 */
[----:B-1----:R-:W-:-:S05]  /*0280*/  IMAD.WIDE R6, R4, 0x4, R6 ;  /* 0x0000000404067825 */ /* 0x002fca00078e0206 */
[----:B--2---:R0:W-:Y:S02]  /*0290*/  STG.E desc[UR6][R6.64], R3 ;  /* 0x0000000306007986 */ /* 0x0041e4000c101906 */
.L_x_198:
[----:B------:R-:W-:Y:S05]  /*02a0*/  BSYNC.RECONVERGENT B0 ;  /* 0x0000000000007941 */ /* 0x000fea0003800200 */
.L_x_197:
[----:B------:R-:W-:Y:S04]  /*02b0*/  BSSY.RECONVERGENT B2, `(.L_x_199) ;  /* 0x0000125000027945 */ /* 0x000fe80003800200 */
[----:B------:R-:W-:Y:S05]  /*02c0*/  @!P0 BRA `(.L_x_200) ;  /* 0x00000010008c8947 */ /* 0x000fea0003800000 */
[----:B------:R-:W-:-:S06]  /*02d0*/  UIADD3 UR5, UPT, UPT, UR9, -0x1, URZ ;  /* 0xffffffff09057890 */ /* 0x000fcc000fffe0ff */
[----:B------:R-:W-:-:S13]  /*02e0*/  ISETP.NE.AND P1, PT, R4, UR5, PT ;  /* 0x0000000504007c0c */ /* 0x000fda000bf25270 */
[----:B------:R-:W-:Y:S05]  /*02f0*/  @P1 BRA `(.L_x_201) ;  /* 0x0000000400781947 */ /* 0x000fea0003800000 */
[----:B0-----:R-:W0:Y:S08]  /*0300*/  LDC.64 R2, c[0x0][0x388] ;  /* 0x0000e200ff027b82 */ /* 0x001e300000000a00 */
[----:B------:R-:W1:Y:S01]  /*0310*/  LDC R9, c[0x0][0x3b0] ;  /* 0x0000ec00ff097b82 */ /* 0x000e620000000800 */
[----:B0-----:R-:W-:Y:S02]  /*0320*/  IMAD.WIDE R6, R4, 0x4, R2 ;  /* 0x0000000404067825 */ /* 0x001fe400078e0202 */
[----:B------:R-:W2:Y:S04]  /*0330*/  LDG.E R2, desc[UR6][R24.64] ;  /* 0x0000000618027981 */ /* 0x000ea8000c1e1900 */
[----:B------:R-:W2:Y:S01]  /*0340*/  LDG.E R7, desc[UR6][R6.64+-0x4] ;  /* 0xfffffc0606077981 */ /* 0x000ea2000c1e1900 */
[----:B------:R-:W-:Y:S01]  /*0350*/  BSSY.RECONVERGENT B3, `(.L_x_202) ;  /* 0x000000f000037945 */ /* 0x000fe20003800200 */
[----:B-1----:R-:W0:Y:S02]  /*0360*/  MUFU.RCP R0, R9 ;  /* 0x0000000900007308 */ /* 0x002e240000001000 */
        /* <DEDUP_REMOVED lines=11> */
[----:B------:R-:W-:Y:S05]  /*0420*/  CALL.REL.NOINC `($__internal_8_$__cuda_sm3x_div_rn_noftz_f32_slowpath) ;  /* 0x00000028007c7944 */ /* 0x000fea0003c00000 */
[----:B------:R-:W-:-:S07]  /*0430*/  MOV R8, R0 ;  /* 0x0000000000087202 */ /* 0x000fce0000000f00 */
.L_x_203:
[----:B------:R-:W-:Y:S05]  /*0440*/  BSYNC.RECONVERGENT B3 ;  /* 0x0000000000037941 */ /* 0x000fea0003800200 */
.L_x_202:
[----:B------:R-:W2:Y:S04]  /*0450*/  LDG.E R7, desc[UR6][R14.64] ;  /* 0x000000060e077981 */ /* 0x000ea8000c1e1900 */
[----:B------:R-:W2:Y:S01]  /*0460*/  LDG.E R0, desc[UR6][R14.64+-0x4] ;  /* 0xfffffc060e007981 */ /* 0x000ea2000c1e1900 */
[----:B------:R-:W0:Y:S01]  /*0470*/  MUFU.RCP R6, R9 ;  /* 0x0000000900067308 */ /* 0x000e220000001000 */
        /* <DEDUP_REMOVED lines=14> */
.L_x_205:
[----:B------:R-:W-:Y:S05]  /*0560*/  BSYNC.RECONVERGENT B3 ;  /* 0x0000000000037941 */ /* 0x000fea0003800200 */
.L_x_204:
[----:B------:R-:W0:Y:S01]  /*0570*/  LDC.64 R2, c[0x0][0x3a8] ;  /* 0x0000ea00ff027b82 */ /* 0x000e220000000a00 */
[----:B------:R-:W2:Y:S04]  /*0580*/  LDG.E R9, desc[UR6][R22.64] ;  /* 0x0000000616097981 */ /* 0x000ea8000c1e1900 */
[----:B------:R-:W3:Y:S03]  /*0590*/  LDG.E R10, desc[UR6][R20.64] ;  /* 0x00000006140a7981 */ /* 0x000ee6000c1e1900 */
[----:B------:R-:W1:Y:S08]  /*05a0*/  LDC.64 R26, c[0x0][0x390] ;  /* 0x0000e400ff1a7b82 */ /* 0x000e700000000a00 */
[----:B------:R-:W4:Y:S01]  /*05b0*/  LDC R6, c[0x0][0x3b0] ;  /* 0x0000ec00ff067b82 */ /* 0x000f220000000800 */
[----:B0-----:R-:W-:-:S06]  /*05c0*/  IMAD.WIDE R2, R4, 0x4, R2 ;  /* 0x0000000404027825 */ /* 0x001fcc00078e0202 */
[----:B------:R-:W5:Y:S01]  /*05d0*/  LDG.E R2, desc[UR6][R2.64+-0x4] ;  /* 0xfffffc0602027981 */ /* 0x000f62000c1e1900 */
[----:B-1----:R-:W-:-:S06]  /*05e0*/  IMAD.WIDE R26, R4, 0x4, R26 ;  /* 0x00000004041a7825 */ /* 0x002fcc00078e021a */
[----:B------:R-:W3:Y:S01]  /*05f0*/  LDG.E R27, desc[UR6][R26.64+-0x4] ;  /* 0xfffffc061a1b7981 */ /* 0x000ee2000c1e1900 */
[----:B----4-:R-:W0:Y:S01]  /*0600*/  MUFU.RCP R29, R6 ;  /* 0x00000006001d7308 */ /* 0x010e220000001000 */
[----:B------:R-:W-:Y:S01]  /*0610*/  BSSY.RECONVERGENT B3, `(.L_x_206) ;  /* 0x0000011000037945 */ /* 0x000fe20003800200 */
[----:B0-----:R-:W-:Y:S01]  /*0620*/  FFMA R28, R29, -R6, 1 ;  /* 0x3f8000001d1c7423 */ /* 0x001fe20000000806 */
[----:B--2---:R-:W-:Y:S01]  /*0630*/  FMUL R9, R9, R9 ;  /* 0x0000000909097220 */ /* 0x004fe20000400000 */
[----:B-----5:R-:W-:-:S04]  /*0640*/  FMUL R0, R2, R2 ;  /* 0x0000000202007220 */ /* 0x020fc80000400000 */
[----:B---3--:R-:W-:-:S04]  /*0650*/  FMUL R0, R0, R27 ;  /* 0x0000001b00007220 */ /* 0x008fc80000400000 */
[----:B------:R-:W-:-:S04]  /*0660*/  FFMA R5, R9, R10, -R0 ;  /* 0x0000000a09057223 */ /* 0x000fc80000000800 */
[----:B------:R-:W0:Y:S01]  /*0670*/  FCHK P1, R5, R6 ;  /* 0x0000000605007302 */ /* 0x000e220000020000 */
[----:B------:R-:W-:-:S04]  /*0680*/  FFMA R0, R29, R28, R29 ;  /* 0x0000001c1d007223 */ /* 0x000fc8000000001d */
[----:B------:R-:W-:-:S04]  /*0690*/  FFMA R2, R0, R5, RZ ;  /* 0x0000000500027223 */ /* 0x000fc800000000ff */
[----:B------:R-:W-:-:S04]  /*06a0*/  FFMA R3, R2, -R6, R5 ;  /* 0x8000000602037223 */ /* 0x000fc80000000005 */
[----:B------:R-:W-:Y:S01]  /*06b0*/  FFMA R0, R0, R3, R2 ;  /* 0x0000000300007223 */ /* 0x000fe20000000002 */
[----:B0-----:R-:W-:Y:S06]  /*06c0*/  @!P1 BRA `(.L_x_207) ;  /* 0x0000000000149947 */ /* 0x001fec0003800000 */
[----:B------:R-:W0:Y:S01]  /*06d0*/  LDCU UR5, c[0x0][0x3b0] ;  /* 0x00007600ff0577ac */ /* 0x000e220008000800 */
[----:B------:R-:W-:Y:S02]  /*06e0*/  MOV R2, R5 ;  /* 0x0000000500027202 */ /* 0x000fe40000000f00 */
[----:B------:R-:W-:Y:S02]  /*06f0*/  MOV R3, 0x720 ;  /* 0x0000072000037802 */ /* 0x000fe40000000f00 */
[----:B0-----:R-:W-:-:S07]  /*0700*/  MOV R0, UR5 ;  /* 0x0000000500007c02 */ /* 0x001fce0008000f00 */
[----:B------:R-:W-:Y:S05]  /*0710*/  CALL.REL.NOINC `($__internal_8_$__cuda_sm3x_div_rn_noftz_f32_slowpath) ;  /* 0x0000002400c07944 */ /* 0x000fea0003c00000 */
.L_x_207:
[----:B------:R-:W-:Y:S05]  /*0720*/  BSYNC.RECONVERGENT B3 ;  /* 0x0000000000037941 */ /* 0x000fea0003800200 */
.L_x_206:
[----:B------:R-:W0:Y:S02]  /*0730*/  LDC.64 R26, c[0x0][0x398] ;  /* 0x0000e600ff1a7b82 */ /* 0x000e240000000a00 */
[----:B0-----:R-:W-:-:S06]  /*0740*/  IMAD.WIDE.U32 R26, R4, 0x4, R26 ;  /* 0x00000004041a7825 */ /* 0x001fcc00078e001a */
[----:B------:R-:W2:Y:S01]  /*0750*/  LDG.E R27, desc[UR6][R26.64] ;  /* 0x000000061a1b7981 */ /* 0x000ea2000c1e1900 */
[----:B------:R-:W-:Y:S01]  /*0760*/  FADD R9, R9, 0.0099999997764825820923 ;  /* 0x3c23d70a09097421 */ /* 0x000fe20000000000 */
[----:B------:R-:W-:Y:S01]  /*0770*/  FMUL R2, R7, R0 ;  /* 0x0000000007027220 */ /* 0x000fe20000400000 */
[----:B------:R-:W-:Y:S01]  /*0780*/  FMUL R10, R10, R11 ;  /* 0x0000000b0a0a7220 */ /* 0x000fe20000400000 */
[----:B------:R-:W-:Y:S01]  /*0790*/  BSSY.RECONVERGENT B3, `(.L_x_208) ;  /* 0x000000d000037945 */ /* 0x000fe20003800200 */
[----:B------:R-:W0:Y:S08]  /*07a0*/  MUFU.RCP R6, R9 ;  /* 0x0000000900067308 */ /* 0x000e300000001000 */
[----:B------:R-:W1:Y:S01]  /*07b0*/  FCHK P1, R2, R9 ;  /* 0x0000000902007302 */ /* 0x000e620000020000 */
[----:B0-----:R-:W-:-:S04]  /*07c0*/  FFMA R3, -R9, R6, 1 ;  /* 0x3f80000009037423 */ /* 0x001fc80000000106 */
[----:B------:R-:W-:-:S04]  /*07d0*/  FFMA R3, R6, R3, R6 ;  /* 0x0000000306037223 */ /* 0x000fc80000000006 */
[----:B------:R-:W-:-:S04]  /*07e0*/  FFMA R0, R2, R3, RZ ;  /* 0x0000000302007223 */ /* 0x000fc800000000ff */
[----:B------:R-:W-:-:S04]  /*07f0*/  FFMA R5, -R9, R0, R2 ;  /* 0x0000000009057223 */ /* 0x000fc80000000102 */
[----:B------:R-:W-:Y:S01]  /*0800*/  FFMA R0, R3, R5, R0 ;  /* 0x0000000503007223 */ /* 0x000fe20000000000 */
[----:B--2---:R-:W-:Y:S01]  /*0810*/  FFMA R8, R27, R8, R10 ;  /* 0x000000081b087223 */ /* 0x004fe2000000000a */
[----:B-1----:R-:W-:Y:S06]  /*0820*/  @!P1 BRA `(.L_x_209) ;  /* 0x00000000000c9947 */ /* 0x002fec0003800000 */
[----:B------:R-:W-:Y:S02]  /*0830*/  MOV R0, R9 ;  /* 0x0000000900007202 */ /* 0x000fe40000000f00 */
[----:B------:R-:W-:-:S07]  /*0840*/  MOV R3, 0x860 ;  /* 0x0000086000037802 */ /* 0x000fce0000000f00 */
[----:B------:R-:W-:Y:S05]  /*0850*/  CALL.REL.NOINC `($__internal_8_$__cuda_sm3x_div_rn_noftz_f32_slowpath) ;  /* 0x0000002400707944 */ /* 0x000fea0003c00000 */
.L_x_209:
[----:B------:R-:W-:Y:S05]  /*0860*/  BSYNC.RECONVERGENT B3 ;  /* 0x0000000000037941 */ /* 0x000fea0003800200 */
.L_x_208:
[----:B------:R-:W2:Y:S01]  /*0870*/  LDG.E R3, desc[UR6][R12.64] ;  /* 0x000000060c037981 */ /* 0x000ea2000c1e1900 */
[----:B------:R-:W-:-:S04]  /*0880*/  FADD R0, R8, R0 ;  /* 0x0000000008007221 */ /* 0x000fc80000000000 */
[----:B--2---:R-:W-:-:S04]  /*0890*/  FFMA R0, R0, UR8, R3 ;  /* 0x0000000800007c23 */ /* 0x004fc80008000003 */
[----:B------:R-:W-:-:S04]  /*08a0*/  FADD R0, R3, R0 ;  /* 0x0000000003007221 */ /* 0x000fc80000000000 */
[----:B------:R-:W-:-:S05]  /*08b0*/  FMUL R3, R0, 0.5 ;  /* 0x3f00000000037820 */ /* 0x000fca0000400000 */
[----:B------:R3:W-:Y:S01]  /*08c0*/  STG.E desc[UR6][R24.64], R3 ;  /* 0x0000000318007986 */ /* 0x0007e2000c101906 */
[----:B------:R-:W-:Y:S05]  /*08d0*/  BRA `(.L_x_200) ;  /* 0x0000000c00087947 */ /* 0x000fea0003800000 */
.L_x_201:
[----:B------:R-:W-:-:S13]  /*08e0*/  ISETP.NE.AND P1, PT, R4, RZ, PT ;  /* 0x000000ff0400720c */ /* 0x000fda0003f25270 */
[----:B------:R-:W-:Y:S05]  /*08f0*/  @P1 BRA `(.L_x_210) ;  /* 0x0000000400201947 */ /* 0x000fea0003800000 */
[----:B0-----:R-:W0:Y:S08]  /*0900*/  LDC.64 R2, c[0x0][0x388] ;  /* 0x0000e200ff027b82 */ /* 0x001e300000000a00 */
[----:B------:R-:W1:Y:S01]  /*0910*/  LDC R9, c[0x0][0x3b0] ;  /* 0x0000ec00ff097b82 */ /* 0x000e620000000800 */
[----:B0-----:R-:W2:Y:S04]  /*0920*/  LDG.E R0, desc[UR6][R2.64+0x4] ;  /* 0x0000040602007981 */ /* 0x001ea8000c1e1900 */
[----:B------:R-:W2:Y:S01]  /*0930*/  LDG.E R5, desc[UR6][R2.64] ;  /* 0x0000000602057981 */ /* 0x000ea2000c1e1900 */
        /* <DEDUP_REMOVED lines=14> */
[----:B------:R-:W-:-:S07]  /*0a20*/  MOV R7, R0 ;  /* 0x0000000000077202 */ /* 0x000fce0000000f00 */
.L_x_211:
[----:B------:R-:W0:Y:S08]  /*0a30*/  LDC.64 R2, c[0x0][0x3a8] ;  /* 0x0000ea00ff027b82 */ /* 0x000e300000000a00 */
[----:B------:R-:W1:Y:S08]  /*0a40*/  LDC.64 R10, c[0x0][0x390] ;  /* 0x0000e400ff0a7b82 */ /* 0x000e700000000a00 */
[----:B------:R-:W2:Y:S01]  /*0a50*/  LDC R26, c[0x0][0x3b0] ;  /* 0x0000ec00ff1a7b82 */ /* 0x000ea20000000800 */
[----:B0-----:R-:W3:Y:S04]  /*0a60*/  LDG.E R9, desc[UR6][R2.64] ;  /* 0x0000000602097981 */ /* 0x001ee8000c1e1900 */
[----:B------:R-:W4:Y:S04]  /*0a70*/  LDG.E R0, desc[UR6][R2.64+0x4] ;  /* 0x0000040602007981 */ /* 0x000f28000c1e1900 */
[----:B-1----:R-:W5:Y:S04]  /*0a80*/  LDG.E R8, desc[UR6][R10.64] ;  /* 0x000000060a087981 */ /* 0x002f68000c1e1900 */
[----:B------:R-:W5:Y:S01]  /*0a90*/  LDG.E R6, desc[UR6][R10.64+0x4] ;  /* 0x000004060a067981 */ /* 0x000f62000c1e1900 */
[----:B--2---:R-:W0:Y:S02]  /*0aa0*/  MUFU.RCP R27, R26 ;  /* 0x0000001a001b7308 */ /* 0x004e240000001000 */
[----:B0-----:R-:W-:Y:S01]  /*0ab0*/  FFMA R28, R27, -R26, 1 ;  /* 0x3f8000001b1c7423 */ /* 0x001fe2000000081a */
[----:B---3--:R-:W-:Y:S01]  /*0ac0*/  FMUL R9, R9, R9 ;  /* 0x0000000909097220 */ /* 0x008fe20000400000 */
[----:B----4-:R-:W-:-:S03]  /*0ad0*/  FMUL R5, R0, R0 ;  /* 0x0000000000057220 */ /* 0x010fc60000400000 */
[----:B-----5:R-:W-:-:S04]  /*0ae0*/  FMUL R0, R9, R8 ;  /* 0x0000000809007220 */ /* 0x020fc80000400000 */
[----:B------:R-:W-:Y:S01]  /*0af0*/  FFMA R5, R5, R6, -R0 ;  /* 0x0000000605057223 */ /* 0x000fe20000000800 */
[----:B------:R-:W-:-:S03]  /*0b00*/  FFMA R0, R27, R28, R27 ;  /* 0x0000001c1b007223 */ /* 0x000fc6000000001b */
        /* <DEDUP_REMOVED lines=10> */
.L_x_212:
[----:B------:R-:W0:Y:S01]  /*0bb0*/  LDC.64 R10, c[0x0][0x398] ;  /* 0x0000e600ff0a7b82 */ /* 0x000e220000000a00 */
[----:B------:R-:W2:Y:S04]  /*0bc0*/  LDG.E R3, desc[UR6][R16.64] ;  /* 0x0000000610037981 */ /* 0x000ea8000c1e1900 */
[----:B0-----:R-:W3:Y:S01]  /*0bd0*/  LDG.E R10, desc[UR6][R10.64] ;  /* 0x000000060a0a7981 */ /* 0x001ee2000c1e1900 */
[----:B------:R-:W-:Y:S01]  /*0be0*/  FADD R9, R9, 0.0099999997764825820923 ;  /* 0x3c23d70a09097421 */ /* 0x000fe20000000000 */
[----:B------:R-:W-:Y:S03]  /*0bf0*/  BSSY.RECONVERGENT B3, `(.L_x_213) ;  /* 0x000000f000037945 */ /* 0x000fe60003800200 */
[----:B------:R-:W0:Y:S02]  /*0c00*/  MUFU.RCP R6, R9 ;  /* 0x0000000900067308 */ /* 0x000e240000001000 */
[----:B0-----:R-:W-:-:S04]  /*0c10*/  FFMA R5, -R9, R6, 1 ;  /* 0x3f80000009057423 */ /* 0x001fc80000000106 */
[----:B------:R-:W-:Y:S01]  /*0c20*/  FFMA R5, R6, R5, R6 ;  /* 0x0000000506057223 */ /* 0x000fe20000000006 */
[----:B--2---:R-:W-:Y:S01]  /*0c30*/  FMUL R2, R3, R0 ;  /* 0x0000000003027220 */ /* 0x004fe20000400000 */
[----:B------:R-:W-:-:S03]  /*0c40*/  FMUL R3, RZ, R8 ;  /* 0x00000008ff037220 */ /* 0x000fc60000400000 */
[----:B------:R-:W0:Y:S01]  /*0c50*/  FCHK P1, R2, R9 ;  /* 0x0000000902007302 */ /* 0x000e220000020000 */
[----:B------:R-:W-:-:S04]  /*0c60*/  FFMA R0, R2, R5, RZ ;  /* 0x0000000502007223 */ /* 0x000fc800000000ff */
[----:B------:R-:W-:-:S04]  /*0c70*/  FFMA R6, -R9, R0, R2 ;  /* 0x0000000009067223 */ /* 0x000fc80000000102 */
[----:B------:R-:W-:Y:S01]  /*0c80*/  FFMA R0, R5, R6, R0 ;  /* 0x0000000605007223 */ /* 0x000fe20000000000 */
[----:B---3--:R-:W-:Y:S01]  /*0c90*/  FFMA R7, R10, R7, R3 ;  /* 0x000000070a077223 */ /* 0x008fe20000000003 */
[----:B0-----:R-:W-:Y:S06]  /*0ca0*/  @!P1 BRA `(.L_x_214) ;  /* 0x00000000000c9947 */ /* 0x001fec0003800000 */
[----:B------:R-:W-:Y:S02]  /*0cb0*/  MOV R0, R9 ;  /* 0x0000000900007202 */ /* 0x000fe40000000f00 */
[----:B------:R-:W-:-:S07]  /*0cc0*/  MOV R3, 0xce0 ;  /* 0x00000ce000037802 */ /* 0x000fce0000000f00 */
[----:B------:R-:W-:Y:S05]  /*0cd0*/  CALL.REL.NOINC `($__internal_8_$__cuda_sm3x_div_rn_noftz_f32_slowpath) ;  /* 0x0000002000507944 */ /* 0x000fea0003c00000 */
.L_x_214:
[----:B------:R-:W-:Y:S05]  /*0ce0*/  BSYNC.RECONVERGENT B3 ;  /* 0x0000000000037941 */ /* 0x000fea0003800200 */
.L_x_213:
[----:B------:R-:W0:Y:S02]  /*0cf0*/  LDC.64 R2, c[0x0][0x380] ;  /* 0x0000e000ff027b82 */ /* 0x000e240000000a00 */
[----:B0-----:R-:W2:Y:S06]  /*0d00*/  LDG.E R3, desc[UR6][R2.64] ;  /* 0x0000000602037981 */ /* 0x001eac000c1e1900 */
[----:B------:R-:W0:Y:S01]  /*0d10*/  LDC.64 R8, c[0x0][0x388] ;  /* 0x0000e200ff087b82 */ /* 0x000e220000000a00 */
[----:B------:R-:W-:-:S04]  /*0d20*/  FADD R0, R7, R0 ;  /* 0x0000000007007221 */ /* 0x000fc80000000000 */
[----:B--2---:R-:W-:-:S04]  /*0d30*/  FFMA R0, R0, UR8, R3 ;  /* 0x0000000800007c23 */ /* 0x004fc80008000003 */
[----:B------:R-:W-:-:S04]  /*0d40*/  FADD R0, R3, R0 ;  /* 0x0000000003007221 */ /* 0x000fc80000000000 */
[----:B------:R-:W-:-:S05]  /*0d50*/  FMUL R5, R0, 0.5 ;  /* 0x3f00000000057820 */ /* 0x000fca0000400000 */
[----:B0-----:R1:W-:Y:S01]  /*0d60*/  STG.E desc[UR6][R8.64], R5 ;  /* 0x0000000508007986 */ /* 0x0013e2000c101906 */
[----:B------:R-:W-:Y:S05]  /*0d70*/  BRA `(.L_x_200) ;  /* 0x0000000400e07947 */ /* 0x000fea0003800000 */
.L_x_210:
[----:B0-----:R-:W0:Y:S01]  /*0d80*/  LDC.64 R2, c[0x0][0x388] ;  /* 0x0000e200ff027b82 */ /* 0x001e220000000a00 */
[----:B------:R-:W-:Y:S01]  /*0d90*/  IADD3 R10, PT, PT, R4, -0x1, RZ ;  /* 0xffffffff040a7810 */ /* 0x000fe20007ffe0ff */
[----:B------:R-:W2:Y:S04]  /*0da0*/  LDG.E R0, desc[UR6][R24.64+0x4] ;  /* 0x0000040618007981 */ /* 0x000ea8000c1e1900 */
[----:B0-----:R-:W-:-:S06]  /*0db0*/  IMAD.WIDE.U32 R2, R10, 0x4, R2 ;  /* 0x000000040a027825 */ /* 0x001fcc00078e0002 */
[----:B------:R-:W2:Y:S01]  /*0dc0*/  LDG.E R3, desc[UR6][R2.64] ;  /* 0x0000000602037981 */ /* 0x000ea2000c1e1900 */
[----:B------:R-:W0:Y:S01]  /*0dd0*/  MUFU.RCP64H R7, R19 ;  /* 0x0000001300077308 */ /* 0x000e220000001800 */
[----:B------:R-:W-:-:S06]  /*0de0*/  IMAD.MOV.U32 R6, RZ, RZ, 0x1 ;  /* 0x00000001ff067424 */ /* 0x000fcc00078e00ff */
[----:B0-----:R-:W-:-:S08]  /*0df0*/  DFMA R8, -R18, R6, 1 ;  /* 0x3ff000001208742b */ /* 0x001fd00000000106 */
[----:B------:R-:W-:-:S08]  /*0e00*/  DFMA R8, R8, R8, R8 ;  /* 0x000000080808722b */ /* 0x000fd00000000008 */
[----:B------:R-:W-:-:S08]  /*0e10*/  DFMA R8, R6, R8, R6 ;  /* 0x000000080608722b */ /* 0x000fd00000000006 */
[----:B------:R-:W-:-:S08]  /*0e20*/  DFMA R6, -R18, R8, 1 ;  /* 0x3ff000001206742b */ /* 0x000fd00000000108 */
[----:B------:R-:W-:Y:S01]  /*0e30*/  DFMA R6, R8, R6, R8 ;  /* 0x000000060806722b */ /* 0x000fe20000000008 */
[----:B------:R-:W-:Y:S01]  /*0e40*/  BSSY.RECONVERGENT B0, `(.L_x_215) ;  /* 0x0000010000007945 */ /* 0x000fe20003800200 */
[----:B--2---:R-:W-:-:S04]  /*0e50*/  FADD R0, R0, -R3 ;  /* 0x8000000300007221 */ /* 0x004fc80000000000 */
[----:B------:R-:W0:Y:S02]  /*0e60*/  F2F.F64.F32 R30, R0 ;  /* 0x00000000001e7310 */ /* 0x000e240000201800 */
[----:B0-----:R-:W-:-:S08]  /*0e70*/  DMUL R8, R30, R6 ;  /* 0x000000061e087228 */ /* 0x001fd00000000000 */
[----:B------:R-:W-:-:S08]  /*0e80*/  DFMA R2, -R18, R8, R30 ;  /* 0x000000081202722b */ /* 0x000fd0000000011e */
[----:B------:R-:W-:Y:S01]  /*0e90*/  DFMA R6, R6, R2, R8 ;  /* 0x000000020606722b */ /* 0x000fe20000000008 */
[----:B------:R-:W-:-:S09]  /*0ea0*/  FSETP.GEU.AND P2, PT, |R31|, 6.5827683646048100446e-37, PT ;  /* 0x036000001f00780b */ /* 0x000fd20003f4e200 */
[----:B------:R-:W-:-:S05]  /*0eb0*/  FFMA R2, RZ, R19, R7 ;  /* 0x00000013ff027223 */ /* 0x000fca0000000007 */
[----:B------:R-:W-:-:S13]  /*0ec0*/  FSETP.GT.AND P1, PT, |R2|, 1.469367938527859385e-39, PT ;  /* 0x001000000200780b */ /* 0x000fda0003f24200 */
[----:B------:R-:W-:Y:S05]  /*0ed0*/  @P1 BRA P2, `(.L_x_216) ;  /* 0x0000000000181947 */ /* 0x000fea0001000000 */
[----:B------:R-:W-:Y:S02]  /*0ee0*/  MOV R28, R18 ;  /* 0x00000012001c7202 */ /* 0x000fe40000000f00 */
[----:B------:R-:W-:Y:S02]  /*0ef0*/  MOV R5, R19 ;  /* 0x0000001300057202 */ /* 0x000fe40000000f00 */
[----:B------:R-:W-:-:S07]  /*0f00*/  MOV R0, 0xf20 ;  /* 0x00000f2000007802 */ /* 0x000fce0000000f00 */
[----:B------:R-:W-:Y:S05]  /*0f10*/  CALL.REL.NOINC `($__internal_7_$__cuda_sm20_div_rn_f64_full) ;  /* 0x0000001800487944 */ /* 0x000fea0003c00000 */
[----:B------:R-:W-:Y:S02]  /*0f20*/  MOV R6, R8 ;  /* 0x0000000800067202 */ /* 0x000fe40000000f00 */
[----:B------:R-:W-:-:S07]  /*0f30*/  MOV R7, R9 ;  /* 0x0000000900077202 */ /* 0x000fce0000000f00 */
.L_x_216:
[----:B------:R-:W-:Y:S05]  /*0f40*/  BSYNC.RECONVERGENT B0 ;  /* 0x0000000000007941 */ /* 0x000fea0003800200 */
.L_x_215:
[----:B------:R-:W2:Y:S04]  /*0f50*/  LDG.E R0, desc[UR6][R14.64+0x4] ;  /* 0x000004060e007981 */ /* 0x000ea8000c1e1900 */
[----:B------:R-:W2:Y:S01]  /*0f60*/  LDG.E R5, desc[UR6][R14.64+-0x4] ;  /* 0xfffffc060e057981 */ /* 0x000ea2000c1e1900 */
[----:B------:R-:W0:Y:S01]  /*0f70*/  MUFU.RCP64H R3, R19 ;  /* 0x0000001300037308 */ /* 0x000e220000001800 */
[----:B------:R-:W-:Y:S01]  /*0f80*/  HFMA2 R2, -RZ, RZ, 0, 5.9604644775390625e-08 ;  /* 0x00000001ff027431 */ /* 0x000fe200000001ff */
[----:B------:R-:W-:Y:S06]  /*0f90*/  BSSY.RECONVERGENT B0, `(.L_x_217) ;  /* 0x0000016000007945 */ /* 0x000fec0003800200 */
[----:B------:R-:W-:Y:S01]  /*0fa0*/  F2F.F32.F64 R7, R6 ;  /* 0x0000000600077310 */ /* 0x000fe20000301000 */
        /* <DEDUP_REMOVED lines=20> */
.L_x_218:
[----:B------:R-:W-:Y:S05]  /*10f0*/  BSYNC.RECONVERGENT B0 ;  /* 0x0000000000007941 */ /* 0x000fea0003800200 */
.L_x_217:
[----:B------:R-:W0:Y:S01]  /*1100*/  LDC.64 R26, c[0x0][0x3a8] ;  /* 0x0000ea00ff1a7b82 */ /* 0x000e220000000a00 */
[----:B------:R-:W2:Y:S04]  /*1110*/  LDG.E R5, desc[UR6][R22.64+0x4] ;  /* 0x0000040616057981 */ /* 0x000ea8000c1e1900 */
[----:B------:R-:W3:Y:S03]  /*1120*/  LDG.E R6, desc[UR6][R20.64+0x4] ;  /* 0x0000040614067981 */ /* 0x000ee6000c1e1900 */
[----:B------:R-:W1:Y:S01]  /*1130*/  LDC.64 R8, c[0x0][0x390] ;  /* 0x0000e400ff087b82 */ /* 0x000e620000000a00 */
[----:B0-----:R-:W-:-:S06]  /*1140*/  IMAD.WIDE.U32 R26, R10, 0x4, R26 ;  /* 0x000000040a1a7825 */ /* 0x001fcc00078e001a */
[----:B------:R-:W4:Y:S01]  /*1150*/  LDG.E R26, desc[UR6][R26.64] ;  /* 0x000000061a1a7981 */ /* 0x000f22000c1e1900 */
[----:B-1----:R-:W-:-:S06]  /*1160*/  IMAD.WIDE.U32 R10, R10, 0x4, R8 ;  /* 0x000000040a0a7825 */ /* 0x002fcc00078e0008 */
[----:B------:R-:W5:Y:S01]  /*1170*/  LDG.E R11, desc[UR6][R10.64] ;  /* 0x000000060a0b7981 */ /* 0x000f62000c1e1900 */
[----:B------:R-:W0:Y:S01]  /*1180*/  MUFU.RCP64H R9, R19 ;  /* 0x0000001300097308 */ /* 0x000e220000001800 */
[----:B------:R-:W-:-:S06]  /*1190*/  HFMA2 R8, -RZ, RZ, 0, 5.9604644775390625e-08 ;  /* 0x00000001ff087431 */ /* 0x000fcc00000001ff */
[----:B0-----:R-:W-:-:S08]  /*11a0*/  DFMA R28, -R18, R8, 1 ;  /* 0x3ff00000121c742b */ /* 0x001fd00000000108 */
[----:B------:R-:W-:-:S08]  /*11b0*/  DFMA R28, R28, R28, R28 ;  /* 0x0000001c1c1c722b */ /* 0x000fd0000000001c */
[----:B------:R-:W-:Y:S01]  /*11c0*/  DFMA R8, R8, R28, R8 ;  /* 0x0000001c0808722b */ /* 0x000fe20000000008 */
[----:B------:R-:W-:Y:S01]  /*11d0*/  BSSY.RECONVERGENT B0, `(.L_x_219) ;  /* 0x0000014000007945 */ /* 0x000fe20003800200 */
[----:B--2---:R-:W-:Y:S01]  /*11e0*/  FMUL R5, R5, R5 ;  /* 0x0000000505057220 */ /* 0x004fe20000400000 */
[----:B----4-:R-:W-:-:S04]  /*11f0*/  FMUL R0, R26, R26 ;  /* 0x0000001a1a007220 */ /* 0x010fc80000400000 */
[----:B-----5:R-:W-:Y:S01]  /*1200*/  FMUL R0, R0, R11 ;  /* 0x0000000b00007220 */ /* 0x020fe20000400000 */
[----:B------:R-:W-:-:S03]  /*1210*/  DFMA R10, -R18, R8, 1 ;  /* 0x3ff00000120a742b */ /* 0x000fc60000000108 */
[----:B---3--:R-:W-:-:S04]  /*1220*/  FFMA R0, R5, R6, -R0 ;  /* 0x0000000605007223 */ /* 0x008fc80000000800 */
[----:B------:R-:W0:Y:S01]  /*1230*/  F2F.F64.F32 R30, R0 ;  /* 0x00000000001e7310 */ /* 0x000e220000201800 */
[----:B------:R-:W-:-:S08]  /*1240*/  DFMA R26, R8, R10, R8 ;  /* 0x0000000a081a722b */ /* 0x000fd00000000008 */
[----:B0-----:R-:W-:-:S08]  /*1250*/  DMUL R8, R26, R30 ;  /* 0x0000001e1a087228 */ /* 0x001fd00000000000 */
[----:B------:R-:W-:-:S08]  /*1260*/  DFMA R10, -R18, R8, R30 ;  /* 0x00000008120a722b */ /* 0x000fd0000000011e */
[----:B------:R-:W-:Y:S01]  /*1270*/  DFMA R8, R26, R10, R8 ;  /* 0x0000000a1a08722b */ /* 0x000fe20000000008 */
[----:B------:R-:W-:Y:S01]  /*1280*/  FSETP.GEU.AND P2, PT, |R31|, 6.5827683646048100446e-37, PT ;  /* 0x036000001f00780b */ /* 0x000fe20003f4e200 */
[----:B------:R0:W1:Y:S08]  /*1290*/  F2F.F32.F64 R10, R2 ;  /* 0x00000002000a7310 */ /* 0x0000700000301000 */
[----:B------:R-:W-:-:S05]  /*12a0*/  FFMA R5, RZ, R19, R9 ;  /* 0x00000013ff057223 */ /* 0x000fca0000000009 */
[----:B------:R-:W-:-:S13]  /*12b0*/  FSETP.GT.AND P1, PT, |R5|, 1.469367938527859385e-39, PT ;  /* 0x001000000500780b */ /* 0x000fda0003f24200 */
[----:B01----:R-:W-:Y:S05]  /*12c0*/  @P1 BRA P2, `(.L_x_220) ;  /* 0x0000000000101947 */ /* 0x003fea0001000000 */
[----:B------:R-:W-:Y:S02]  /*12d0*/  MOV R28, R18 ;  /* 0x00000012001c7202 */ /* 0x000fe40000000f00 */
[----:B------:R-:W-:Y:S02]  /*12e0*/  MOV R5, R19 ;  /* 0x0000001300057202 */ /* 0x000fe40000000f00 */
[----:B------:R-:W-:-:S07]  /*12f0*/  MOV R0, 0x1310 ;  /* 0x0000131000007802 */ /* 0x000fce0000000f00 */
[----:B------:R-:W-:Y:S05]  /*1300*/  CALL.REL.NOINC `($__internal_7_$__cuda_sm20_div_rn_f64_full) ;  /* 0x00000014004c7944 */ /* 0x000fea0003c00000 */
.L_x_220:
[----:B------:R-:W-:Y:S05]  /*1310*/  BSYNC.RECONVERGENT B0 ;  /* 0x0000000000007941 */ /* 0x000fea0003800200 */
.L_x_219:
[----:B------:R-:W2:Y:S01]  /*1320*/  LDG.E R0, desc[UR6][R22.64] ;  /* 0x0000000616007981 */ /* 0x000ea2000c1e1900 */
[----:B------:R-:W0:Y:S03]  /*1330*/  LDC.64 R2, c[0x0][0x398] ;  /* 0x0000e600ff027b82 */ /* 0x000e260000000a00 */
[----:B------:R-:W3:Y:S01]  /*1340*/  LDG.E R5, desc[UR6][R14.64] ;  /* 0x000000060e057981 */ /* 0x000ee2000c1e1900 */
[----:B0-----:R-:W-:-:S03]  /*1350*/  IMAD.WIDE.U32 R26, R4, 0x4, R2 ;  /* 0x00000004041a7825 */ /* 0x001fc600078e0002 */
[----:B------:R-:W4:Y:S04]  /*1360*/  LDG.E R3, desc[UR6][R20.64] ;  /* 0x0000000614037981 */ /* 0x000f28000c1e1900 */
[----:B------:R-:W5:Y:S01]  /*1370*/  LDG.E R26, desc[UR6][R26.64] ;  /* 0x000000061a1a7981 */ /* 0x000f62000c1e1900 */
[----:B------:R-:W3:Y:S01]  /*1380*/  F2F.F32.F64 R2, R8 ;  /* 0x0000000800027310 */ /* 0x000ee20000301000 */
[----:B------:R-:W-:Y:S01]  /*1390*/  BSSY.RECONVERGENT B3, `(.L_x_221) ;  /* 0x0000010000037945 */ /* 0x000fe20003800200 */
[----:B--2---:R-:W-:-:S06]  /*13a0*/  FFMA R0, R0, R0, 0.0099999997764825820923 ;  /* 0x3c23d70a00007423 */ /* 0x004fcc0000000000 */
[----:B------:R-:W0:Y:S01]  /*13b0*/  MUFU.RCP R11, R0 ;  /* 0x00000000000b7308 */ /* 0x000e220000001000 */
[----:B---3--:R-:W-:-:S07]  /*13c0*/  FMUL R2, R2, R5 ;  /* 0x0000000502027220 */ /* 0x008fce0000400000 */
[----:B------:R-:W1:Y:S01]  /*13d0*/  FCHK P1, R2, R0 ;  /* 0x0000000002007302 */ /* 0x000e620000020000 */
[----:B0-----:R-:W-:-:S04]  /*13e0*/  FFMA R6, -R0, R11, 1 ;  /* 0x3f80000000067423 */ /* 0x001fc8000000010b */
[----:B------:R-:W-:Y:S01]  /*13f0*/  FFMA R11, R11, R6, R11 ;  /* 0x000000060b0b7223 */ /* 0x000fe2000000000b */
[----:B----4-:R-:W-:-:S03]  /*1400*/  FMUL R10, R10, R3 ;  /* 0x000000030a0a7220 */ /* 0x010fc60000400000 */
[----:B------:R-:W-:Y:S01]  /*1410*/  FFMA R6, R2, R11, RZ ;  /* 0x0000000b02067223 */ /* 0x000fe200000000ff */
[----:B-----5:R-:W-:-:S03]  /*1420*/  FFMA R7, R7, R26, R10 ;  /* 0x0000001a07077223 */ /* 0x020fc6000000000a */
[----:B------:R-:W-:-:S04]  /*1430*/  FFMA R3, -R0, R6, R2 ;  /* 0x0000000600037223 */ /* 0x000fc80000000102 */
[----:B------:R-:W-:Y:S01]  /*1440*/  FFMA R6, R11, R3, R6 ;  /* 0x000000030b067223 */ /* 0x000fe20000000006 */
[----:B-1----:R-:W-:Y:S06]  /*1450*/  @!P1 BRA `(.L_x_222) ;  /* 0x00000000000c9947 */ /* 0x002fec0003800000 */
[----:B------:R-:W-:-:S07]  /*1460*/  MOV R3, 0x1480 ;  /* 0x0000148000037802 */ /* 0x000fce0000000f00 */
[----:B------:R-:W-:Y:S05]  /*1470*/  CALL.REL.NOINC `($__internal_8_$__cuda_sm3x_div_rn_noftz_f32_slowpath) ;  /* 0x0000001800687944 */ /* 0x000fea0003c00000 */
[----:B------:R-:W-:-:S07]  /*1480*/  MOV R6, R0 ;  /* 0x0000000000067202 */ /* 0x000fce0000000f00 */
.L_x_222:
[----:B------:R-:W-:Y:S05]  /*1490*/  BSYNC.RECONVERGENT B3 ;  /* 0x0000000000037941 */ /* 0x000fea0003800200 */
.L_x_221:
[----:B------:R-:W2:Y:S01]  /*14a0*/  LDG.E R3, desc[UR6][R12.64] ;  /* 0x000000060c037981 */ /* 0x000ea2000c1e1900 */
[----:B------:R-:W-:-:S04]  /*14b0*/  FADD R6, R7, R6 ;  /* 0x0000000607067221 */ /* 0x000fc80000000000 */
[----:B--2---:R-:W-:-:S04]  /*14c0*/  FFMA R6, R6, UR8, R3 ;  /* 0x0000000806067c23 */ /* 0x004fc80008000003 */
[----:B------:R-:W-:-:S04]  /*14d0*/  FADD R6, R3, R6 ;  /* 0x0000000603067221 */ /* 0x000fc80000000000 */
[----:B------:R-:W-:-:S05]  /*14e0*/  FMUL R3, R6, 0.5 ;  /* 0x3f00000006037820 */ /* 0x000fca0000400000 */
[----:B------:R2:W-:Y:S02]  /*14f0*/  STG.E desc[UR6][R24.64], R3 ;  /* 0x0000000318007986 */ /* 0x0005e4000c101906 */
.L_x_200:
[----:B------:R-:W-:Y:S05]  /*1500*/  BSYNC.RECONVERGENT B2 ;  /* 0x0000000000027941 */ /* 0x000fea0003800200 */
.L_x_199:
[----:B------:R-:W-:Y:S06]  /*1510*/  BAR.SYNC.DEFER_BLOCKING 0x0 ;  /* 0x0000000000007b1d */ /* 0x000fec0000010000 */
[----:B------:R-:W-:Y:S05]  /*1520*/  BRA.U UP0, `(.L_x_223) ;  /* 0xffffffed00307547 */ /* 0x000fea000b83ffff */
.L_x_196:
[----:B------:R-:W4:Y:S01]  /*1530*/  LDCU UR4, c[0x0][0x3b8] ;  /* 0x00007700ff0477ac */ /* 0x000f220008000800 */
[----:B------:R-:W-:Y:S01]  /*1540*/  BSSY.RECONVERGENT B2, `(.L_x_224) ;  /* 0x000012d000027945 */ /* 0x000fe20003800200 */
[----:B----4-:R-:W-:-:S04]  /*1550*/  ISETP.GE.AND P0, PT, R4, UR4, PT ;  /* 0x0000000404007c0c */ /* 0x010fc8000bf06270 */
[----:B------:R-:W-:-:S13]  /*1560*/  ISETP.LT.OR P0, PT, R4, RZ, P0 ;  /* 0x000000ff0400720c */ /* 0x000fda0000701670 */
[----:B------:R-:W-:Y:S05]  /*1570*/  @P0 BRA `(.L_x_225) ;  /* 0x0000001000a40947 */ /* 0x000fea0003800000 */
[----:B------:R-:W-:-:S06]  /*1580*/  UIADD3 UR5, UPT, UPT, UR4, -0x1, URZ ;  /* 0xffffffff04057890 */ /* 0x000fcc000fffe0ff */
[----:B------:R-:W-:-:S13]  /*1590*/  ISETP.NE.AND P0, PT, R4, UR5, PT ;  /* 0x0000000504007c0c */ /* 0x000fda000bf05270 */
[----:B------:R-:W-:Y:S05]  /*15a0*/  @P0 BRA `(.L_x_226) ;  /* 0x00000004008c0947 */ /* 0x000fea0003800000 */
[----:B------:R-:W4:Y:S01]  /*15b0*/  LDG.E R0, desc[UR6][R24.64] ;  /* 0x0000000618007981 */ /* 0x000f22000c1e1900 */
[----:B-1----:R-:W1:Y:S03]  /*15c0*/  LDC R5, c[0x0][0x3b0] ;  /* 0x0000ec00ff057b82 */ /* 0x002e660000000800 */
[----:B0-23--:R-:W4:Y:S01]  /*15d0*/  LDG.E R3, desc[UR6][R24.64+-0x4] ;  /* 0xfffffc0618037981 */ /* 0x00df22000c1e1900 */
[----:B------:R-:W-:Y:S01]  /*15e0*/  BSSY.RECONVERGENT B3, `(.L_x_227) ;  /* 0x000000f000037945 */ /* 0x000fe20003800200 */
[----:B-1----:R-:W0:Y:S02]  /*15f0*/  MUFU.RCP R6, R5 ;  /* 0x0000000500067308 */ /* 0x002e240000001000 */
[----:B0-----:R-:W-:-:S04]  /*1600*/  FFMA R7, R6, -R5, 1 ;  /* 0x3f80000006077423 */ /* 0x001fc80000000805 */
[----:B------:R-:W-:Y:S01]  /*1610*/  FFMA R7, R6, R7, R6 ;  /* 0x0000000706077223 */ /* 0x000fe20000000006 */
[----:B----4-:R-:W-:-:S04]  /*1620*/  FADD R2, R0, -R3 ;  /* 0x8000000300027221 */ /* 0x010fc80000000000 */
        /* <DEDUP_REMOVED lines=8> */
[----:B------:R-:W-:Y:S05]  /*16b0*/  CALL.REL.NOINC `($__internal_8_$__cuda_sm3x_div_rn_noftz_f32_slowpath) ;  /* 0x0000001400d87944 */ /* 0x000fea0003c00000 */
[----:B------:R-:W-:-:S07]  /*16c0*/  MOV R7, R0 ;  /* 0x0000000000077202 */ /* 0x000fce0000000f00 */
.L_x_228:
[----:B------:R-:W-:Y:S05]  /*16d0*/  BSYNC.RECONVERGENT B3 ;  /* 0x0000000000037941 */ /* 0x000fea0003800200 */
.L_x_227:
[----:B------:R-:W0:Y:S08]  /*16e0*/  LDC.64 R8, c[0x0][0x3b8] ;  /* 0x0000ee00ff087b82 */ /* 0x000e300000000a00 */
[----:B------:R-:W1:Y:S08]  /*16f0*/  LDC.64 R2, c[0x0][0x3a0] ;  /* 0x0000e800ff027b82 */ /* 0x000e700000000a00 */
[----:B------:R-:W2:Y:S01]  /*1700*/  LDC R11, c[0x0][0x3b0] ;  /* 0x0000ec00ff0b7b82 */ /* 0x000ea20000000800 */
[----:B0-----:R-:W-:-:S04]  /*1710*/  IMAD R5, R8, R9, R4 ;  /* 0x0000000908057224 */ /* 0x001fc800078e0204 */
[----:B-1----:R-:W-:-:S05]  /*1720*/  IMAD.WIDE R2, R5, 0x4, R2 ;  /* 0x0000000405027825 */ /* 0x002fca00078e0202 */
[----:B------:R-:W3:Y:S04]  /*1730*/  LDG.E R8, desc[UR6][R2.64] ;  /* 0x0000000602087981 */ /* 0x000ee8000c1e1900 */
[----:B------:R-:W3:Y:S01]  /*1740*/  LDG.E R5, desc[UR6][R2.64+-0x4] ;  /* 0xfffffc0602057981 */ /* 0x000ee2000c1e1900 */
[----:B--2---:R-:W0:Y:S01]  /*1750*/  MUFU.RCP R6, R11 ;  /* 0x0000000b00067308 */ /* 0x004e220000001000 */
[----:B------:R-:W-:Y:S01]  /*1760*/  BSSY.RECONVERGENT B3, `(.L_x_229) ;  /* 0x000000f000037945 */ /* 0x000fe20003800200 */
        /* <DEDUP_REMOVED lines=14> */
.L_x_230:
[----:B------:R-:W-:Y:S05]  /*1850*/  BSYNC.RECONVERGENT B3 ;  /* 0x0000000000037941 */ /* 0x000fea0003800200 */
.L_x_229:
[----:B------:R-:W0:Y:S01]  /*1860*/  LDC.64 R2, c[0x0][0x3a8] ;  /* 0x0000ea00ff027b82 */ /* 0x000e220000000a00 */
[----:B------:R-:W2:Y:S07]  /*1870*/  LDG.E R20, desc[UR6][R20.64] ;  /* 0x0000000614147981 */ /* 0x000eae000c1e1900 */
[----:B------:R-:W1:Y:S08]  /*1880*/  LDC.64 R10, c[0x0][0x390] ;  /* 0x0000e400ff0a7b82 */ /* 0x000e700000000a00 */
[----:B------:R-:W3:Y:S01]  /*1890*/  LDC R6, c[0x0][0x3b0] ;  /* 0x0000ec00ff067b82 */ /* 0x000ee20000000800 */
[----:B0-----:R-:W-:-:S06]  /*18a0*/  IMAD.WIDE R2, R4, 0x4, R2 ;  /* 0x0000000404027825 */ /* 0x001fcc00078e0202 */
[----:B------:R-:W4:Y:S01]  /*18b0*/  LDG.E R2, desc[UR6][R2.64+-0x4] ;  /* 0xfffffc0602027981 */ /* 0x000f22000c1e1900 */
[----:B-1----:R-:W-:-:S03]  /*18c0*/  IMAD.WIDE R12, R4, 0x4, R10 ;  /* 0x00000004040c7825 */ /* 0x002fc600078e020a */
[----:B------:R-:W5:Y:S04]  /*18d0*/  LDG.E R10, desc[UR6][R22.64] ;  /* 0x00000006160a7981 */ /* 0x000f68000c1e1900 */
[----:B------:R-:W2:Y:S01]  /*18e0*/  LDG.E R13, desc[UR6][R12.64+-0x4] ;  /* 0xfffffc060c0d7981 */ /* 0x000ea2000c1e1900 */
[----:B---3--:R-:W0:Y:S01]  /*18f0*/  MUFU.RCP R11, R6 ;  /* 0x00000006000b7308 */ /* 0x008e220000001000 */
[----:B------:R-:W-:Y:S01]  /*1900*/  BSSY.RECONVERGENT B3, `(.L_x_231) ;  /* 0x0000011000037945 */ /* 0x000fe20003800200 */
[----:B----4-:R-:W-:Y:S01]  /*1910*/  FMUL R0, R2, R2 ;  /* 0x0000000202007220 */ /* 0x010fe20000400000 */
[----:B-----5:R-:W-:-:S03]  /*1920*/  FMUL R10, R10, R10 ;  /* 0x0000000a0a0a7220 */ /* 0x020fc60000400000 */
[----:B--2---:R-:W-:-:S04]  /*1930*/  FMUL R5, R0, R13 ;  /* 0x0000000d00057220 */ /* 0x004fc80000400000 */
[----:B------:R-:W-:Y:S01]  /*1940*/  FFMA R5, R10, R20, -R5 ;  /* 0x000000140a057223 */ /* 0x000fe20000000805 */
[----:B0-----:R-:W-:-:S03]  /*1950*/  FFMA R0, R11, -R6, 1 ;  /* 0x3f8000000b007423 */ /* 0x001fc60000000806 */
        /* <DEDUP_REMOVED lines=11> */
.L_x_232:
[----:B------:R-:W-:Y:S05]  /*1a10*/  BSYNC.RECONVERGENT B3 ;  /* 0x0000000000037941 */ /* 0x000fea0003800200 */
.L_x_231:
        /* <DEDUP_REMOVED lines=19> */
.L_x_234:
[----:B------:R-:W-:Y:S05]  /*1b50*/  BSYNC.RECONVERGENT B3 ;  /* 0x0000000000037941 */ /* 0x000fea0003800200 */
.L_x_233:
[----:B------:R-:W0:Y:S01]  /*1b60*/  LDC.64 R2, c[0x0][0x380] ;  /* 0x0000e000ff027b82 */ /* 0x000e220000000a00 */
[----:B------:R-:W1:Y:S01]  /*1b70*/  LDCU UR5, c[0x0][0x3b4] ;  /* 0x00007680ff0577ac */ /* 0x000e620008000800 */
[----:B0-----:R-:W-:-:S05]  /*1b80*/  IMAD.WIDE.U32 R2, R4, 0x4, R2 ;  /* 0x0000000404027825 */ /* 0x001fca00078e0002 */
[----:B------:R-:W1:Y:S01]  /*1b90*/  LDG.E R5, desc[UR6][R2.64] ;  /* 0x0000000602057981 */ /* 0x000e62000c1e1900 */
[----:B------:R-:W-:-:S04]  /*1ba0*/  FADD R0, R7, R0 ;  /* 0x0000000007007221 */ /* 0x000fc80000000000 */
[----:B-1----:R-:W-:-:S05]  /*1bb0*/  FFMA R5, R0, UR5, R5 ;  /* 0x0000000500057c23 */ /* 0x002fca0008000005 */
[----:B------:R0:W-:Y:S01]  /*1bc0*/  STG.E desc[UR6][R2.64], R5 ;  /* 0x0000000502007986 */ /* 0x0001e2000c101906 */
[----:B------:R-:W-:Y:S05]  /*1bd0*/  BRA `(.L_x_225) ;  /* 0x0000000c000c7947 */ /* 0x000fea0003800000 */
.L_x_226:
[----:B------:R-:W-:-:S13]  /*1be0*/  ISETP.NE.AND P0, PT, R4, RZ, PT ;  /* 0x000000ff0400720c */ /* 0x000fda0003f05270 */
[----:B------:R-:W-:Y:S05]  /*1bf0*/  @P0 BRA `(.L_x_235) ;  /* 0x0000000400280947 */ /* 0x000fea0003800000 */
[----:B0-23--:R-:W0:Y:S08]  /*1c00*/  LDC.64 R2, c[0x0][0x388] ;  /* 0x0000e200ff027b82 */ /* 0x00de300000000a00 */
[----:B------:R-:W2:Y:S01]  /*1c10*/  LDC R4, c[0x0][0x3b0] ;  /* 0x0000ec00ff047b82 */ /* 0x000ea20000000800 */
[----:B0-----:R-:W3:Y:S04]  /*1c20*/  LDG.E R0, desc[UR6][R2.64+0x4] ;  /* 0x0000040602007981 */ /* 0x001ee8000c1e1900 */
[----:B-1----:R-:W3:Y:S01]  /*1c30*/  LDG.E R5, desc[UR6][R2.64] ;  /* 0x0000000602057981 */ /* 0x002ee2000c1e1900 */
[----:B--2---:R-:W0:Y:S02]  /*1c40*/  MUFU.RCP R7, R4 ;  /* 0x0000000400077308 */ /* 0x004e240000001000 */
        /* <DEDUP_REMOVED lines=14> */
.L_x_236:
        /* <DEDUP_REMOVED lines=24> */
.L_x_237:
[----:B------:R-:W0:Y:S08]  /*1eb0*/  LDC.64 R12, c[0x0][0x3b8] ;  /* 0x0000ee00ff0c7b82 */ /* 0x000e300000000a00 */
[----:B------:R-:W1:Y:S08]  /*1ec0*/  LDC.64 R2, c[0x0][0x3a0] ;  /* 0x0000e800ff027b82 */ /* 0x000e700000000a00 */
[----:B------:R-:W2:Y:S01]  /*1ed0*/  LDC.64 R10, c[0x0][0x398] ;  /* 0x0000e600ff0a7b82 */ /* 0x000ea20000000a00 */
[----:B0-----:R-:W-:-:S04]  /*1ee0*/  IMAD R13, R12, R13, RZ ;  /* 0x0000000d0c0d7224 */ /* 0x001fc800078e02ff */
[----:B-1----:R-:W-:-:S06]  /*1ef0*/  IMAD.WIDE R12, R13, 0x4, R2 ;  /* 0x000000040d0c7825 */ /* 0x002fcc00078e0202 */
[----:B------:R-:W3:Y:S04]  /*1f00*/  LDG.E R13, desc[UR6][R12.64] ;  /* 0x000000060c0d7981 */ /* 0x000ee8000c1e1900 */
[----:B--2---:R-:W2:Y:S01]  /*1f10*/  LDG.E R11, desc[UR6][R10.64] ;  /* 0x000000060a0b7981 */ /* 0x004ea2000c1e1900 */
[----:B------:R-:W-:Y:S01]  /*1f20*/  FADD R7, R7, 0.0099999997764825820923 ;  /* 0x3c23d70a07077421 */ /* 0x000fe20000000000 */
[----:B------:R-:W-:Y:S01]  /*1f30*/  FMUL R4, RZ, R4 ;  /* 0x00000004ff047220 */ /* 0x000fe20000400000 */
[----:B------:R-:W-:Y:S02]  /*1f40*/  BSSY.RECONVERGENT B3, `(.L_x_238) ;  /* 0x000000e000037945 */ /* 0x000fe40003800200 */
[----:B------:R-:W0:Y:S02]  /*1f50*/  MUFU.RCP R6, R7 ;  /* 0x0000000700067308 */ /* 0x000e240000001000 */
[----:B0-----:R-:W-:-:S04]  /*1f60*/  FFMA R3, -R7, R6, 1 ;  /* 0x3f80000007037423 */ /* 0x001fc80000000106 */
[----:B------:R-:W-:Y:S01]  /*1f70*/  FFMA R3, R6, R3, R6 ;  /* 0x0000000306037223 */ /* 0x000fe20000000006 */
[----:B---3--:R-:W-:-:S04]  /*1f80*/  FMUL R2, R13, R0 ;  /* 0x000000000d027220 */ /* 0x008fc80000400000 */
[----:B------:R-:W0:Y:S01]  /*1f90*/  FCHK P0, R2, R7 ;  /* 0x0000000702007302 */ /* 0x000e220000000000 */
[----:B------:R-:W-:Y:S01]  /*1fa0*/  FFMA R0, R2, R3, RZ ;  /* 0x0000000302007223 */ /* 0x000fe200000000ff */
[----:B--2---:R-:W-:-:S03]  /*1fb0*/  FFMA R8, R11, R8, R4 ;  /* 0x000000080b087223 */ /* 0x004fc60000000004 */
[----:B------:R-:W-:-:S04]  /*1fc0*/  FFMA R5, -R7, R0, R2 ;  /* 0x0000000007057223 */ /* 0x000fc80000000102 */
[----:B------:R-:W-:Y:S01]  /*1fd0*/  FFMA R0, R3, R5, R0 ;  /* 0x0000000503007223 */ /* 0x000fe20000000000 */
[----:B0-----:R-:W-:Y:S06]  /*1fe0*/  @!P0 BRA `(.L_x_239) ;  /* 0x00000000000c8947 */ /* 0x001fec0003800000 */
[----:B------:R-:W-:Y:S02]  /*1ff0*/  MOV R0, R7 ;  /* 0x0000000700007202 */ /* 0x000fe40000000f00 */
[----:B------:R-:W-:-:S07]  /*2000*/  MOV R3, 0x2020 ;  /* 0x0000202000037802 */ /* 0x000fce0000000f00 */
[----:B------:R-:W-:Y:S05]  /*2010*/  CALL.REL.NOINC `($__internal_8_$__cuda_sm3x_div_rn_noftz_f32_slowpath) ;  /* 0x0000000c00807944 */ /* 0x000fea0003c00000 */
.L_x_239:
[----:B------:R-:W-:Y:S05]  /*2020*/  BSYNC.RECONVERGENT B3 ;  /* 0x0000000000037941 */ /* 0x000fea0003800200 */
.L_x_238:
[----:B------:R-:W0:Y:S01]  /*2030*/  LDC.64 R2, c[0x0][0x380] ;  /* 0x0000e000ff027b82 */ /* 0x000e220000000a00 */
[----:B------:R-:W1:Y:S01]  /*2040*/  LDCU UR5, c[0x0][0x3b4] ;  /* 0x00007680ff0577ac */ /* 0x000e620008000800 */
[----:B0-----:R-:W1:Y:S01]  /*2050*/  LDG.E R5, desc[UR6][R2.64] ;  /* 0x0000000602057981 */ /* 0x001e62000c1e1900 */
[----:B------:R-:W-:-:S04]  /*2060*/  FADD R0, R8, R0 ;  /* 0x0000000008007221 */ /* 0x000fc80000000000 */
[----:B-1----:R-:W-:-:S05]  /*2070*/  FFMA R5, R0, UR5, R5 ;  /* 0x0000000500057c23 */ /* 0x002fca0008000005 */
[----:B------:R4:W-:Y:S01]  /*2080*/  STG.E desc[UR6][R2.64], R5 ;  /* 0x0000000502007986 */ /* 0x0009e2000c101906 */
[----:B------:R-:W-:Y:S05]  /*2090*/  BRA `(.L_x_225) ;  /* 0x0000000400dc7947 */ /* 0x000fea0003800000 */
.L_x_235:
[----:B0-23--:R-:W0:Y:S01]  /*20a0*/  LDC.64 R2, c[0x0][0x388] ;  /* 0x0000e200ff027b82 */ /* 0x00de220000000a00 */
[----:B------:R-:W-:Y:S01]  /*20b0*/  VIADD R14, R4, 0xffffffff ;  /* 0xffffffff040e7836 */ /* 0x000fe20000000000 */
[----:B------:R-:W2:Y:S01]  /*20c0*/  LDG.E R24, desc[UR6][R24.64+0x4] ;  /* 0x0000040618187981 */ /* 0x000ea2000c1e1900 */
[----:B------:R-:W3:Y:S02]  /*20d0*/  LDCU UR5, c[0x0][0x3b0] ;  /* 0x00007600ff0577ac */ /* 0x000ee40008000800 */
[----:B0-----:R-:W-:-:S06]  /*20e0*/  IMAD.WIDE.U32 R2, R14, 0x4, R2 ;  /* 0x000000040e027825 */ /* 0x001fcc00078e0002 */
[----:B------:R-:W2:Y:S01]  /*20f0*/  LDG.E R3, desc[UR6][R2.64] ;  /* 0x0000000602037981 */ /* 0x000ea2000c1e1900 */
[----:B---3--:R-:W0:Y:S02]  /*2100*/  F2F.F64.F32 R12, UR5 ;  /* 0x00000005000c7d10 */ /* 0x008e240008201800 */
[----:B0-----:R-:W-:-:S06]  /*2110*/  DADD R12, R12, R12 ;  /* 0x000000000c0c7229 */ /* 0x001fcc000000000c */
[----:B------:R-:W1:Y:S01]  /*2120*/  MUFU.RCP64H R7, R13 ;  /* 0x0000000d00077308 */ /* 0x000e620000001800 */
[----:B------:R-:W-:-:S06]  /*2130*/  MOV R6, 0x1 ;  /* 0x0000000100067802 */ /* 0x000fcc0000000f00 */
[----:B-1----:R-:W-:-:S08]  /*2140*/  DFMA R8, -R12, R6, 1 ;  /* 0x3ff000000c08742b */ /* 0x002fd00000000106 */
[----:B------:R-:W-:-:S08]  /*2150*/  DFMA R8, R8, R8, R8 ;  /* 0x000000080808722b */ /* 0x000fd00000000008 */
[----:B------:R-:W-:-:S08]  /*2160*/  DFMA R8, R6, R8, R6 ;  /* 0x000000080608722b */ /* 0x000fd00000000006 */
[----:B------:R-:W-:-:S08]  /*2170*/  DFMA R6, -R12, R8, 1 ;  /* 0x3ff000000c06742b */ /* 0x000fd00000000108 */
[----:B------:R-:W-:Y:S01]  /*2180*/  DFMA R8, R8, R6, R8 ;  /* 0x000000060808722b */ /* 0x000fe20000000008 */
[----:B------:R-:W-:Y:S01]  /*2190*/  BSSY.RECONVERGENT B0, `(.L_x_240) ;  /* 0x0000010000007945 */ /* 0x000fe20003800200 */
[----:B--2---:R-:W-:-:S06]  /*21a0*/  FADD R30, R24, -R3 ;  /* 0x80000003181e7221 */ /* 0x004fcc0000000000 */
        /* <DEDUP_REMOVED lines=14> */
.L_x_241:
[----:B------:R-:W-:Y:S05]  /*2290*/  BSYNC.RECONVERGENT B0 ;  /* 0x0000000000007941 */ /* 0x000fea0003800200 */
.L_x_240:
[----:B------:R-:W0:Y:S08]  /*22a0*/  LDC.64 R6, c[0x0][0x3b8] ;  /* 0x0000ee00ff067b82 */ /* 0x000e300000000a00 */
[----:B------:R-:W1:Y:S01]  /*22b0*/  LDC.64 R10, c[0x0][0x3a0] ;  /* 0x0000e800ff0a7b82 */ /* 0x000e620000000a00 */
[----:B0-----:R-:W-:-:S04]  /*22c0*/  IMAD R7, R6, R7, R4 ;  /* 0x0000000706077224 */ /* 0x001fc800078e0204 */
[----:B-1----:R-:W-:-:S05]  /*22d0*/  IMAD.WIDE R10, R7, 0x4, R10 ;  /* 0x00000004070a7825 */ /* 0x002fca00078e020a */
[----:B------:R-:W2:Y:S04]  /*22e0*/  LDG.E R0, desc[UR6][R10.64+0x4] ;  /* 0x000004060a007981 */ /* 0x000ea8000c1e1900 */
[----:B------:R-:W2:Y:S01]  /*22f0*/  LDG.E R5, desc[UR6][R10.64+-0x4] ;  /* 0xfffffc060a057981 */ /* 0x000ea2000c1e1900 */
[----:B------:R-:W0:Y:S01]  /*2300*/  MUFU.RCP64H R7, R13 ;  /* 0x0000000d00077308 */ /* 0x000e220000001800 */
[----:B------:R-:W-:Y:S01]  /*2310*/  HFMA2 R6, -RZ, RZ, 0, 5.9604644775390625e-08 ;  /* 0x00000001ff067431 */ /* 0x000fe200000001ff */
[----:B------:R-:W-:Y:S05]  /*2320*/  BSSY.RECONVERGENT B0, `(.L_x_242) ;  /* 0x0000014000007945 */ /* 0x000fea0003800200 */
        /* <DEDUP_REMOVED lines=10> */
[----:B------:R-:W-:Y:S02]  /*23d0*/  DFMA R8, R16, R6, R8 ;  /* 0x000000061008722b */ /* 0x000fe40000000008 */
        /* <DEDUP_REMOVED lines=8> */
.L_x_243:
[----:B------:R-:W-:Y:S05]  /*2460*/  BSYNC.RECONVERGENT B0 ;  /* 0x0000000000007941 */ /* 0x000fea0003800200 */
.L_x_242:
[----:B------:R-:W0:Y:S01]  /*2470*/  LDC.64 R2, c[0x0][0x3a8] ;  /* 0x0000ea00ff027b82 */ /* 0x000e220000000a00 */
[----:B------:R-:W2:Y:S04]  /*2480*/  LDG.E R5, desc[UR6][R22.64+0x4] ;  /* 0x0000040616057981 */ /* 0x000ea8000c1e1900 */
[----:B------:R-:W3:Y:S03]  /*2490*/  LDG.E R6, desc[UR6][R20.64+0x4] ;  /* 0x0000040614067981 */ /* 0x000ee6000c1e1900 */
[----:B------:R-:W1:Y:S08]  /*24a0*/  LDC.64 R12, c[0x0][0x390] ;  /* 0x0000e400ff0c7b82 */ /* 0x000e700000000a00 */
[----:B------:R-:W4:Y:S01]  /*24b0*/  LDC R15, c[0x0][0x3b0] ;  /* 0x0000ec00ff0f7b82 */ /* 0x000f220000000800 */
[----:B0-----:R-:W-:-:S06]  /*24c0*/  IMAD.WIDE.U32 R2, R14, 0x4, R2 ;  /* 0x000000040e027825 */ /* 0x001fcc00078e0002 */
[----:B------:R0:W5:Y:S01]  /*24d0*/  LDG.E R2, desc[UR6][R2.64] ;  /* 0x0000000602027981 */ /* 0x000162000c1e1900 */
[----:B-1----:R-:W-:-:S06]  /*24e0*/  IMAD.WIDE.U32 R12, R14, 0x4, R12 ;  /* 0x000000040e0c7825 */ /* 0x002fcc00078e000c */
[----:B------:R-:W3:Y:S01]  /*24f0*/  LDG.E R13, desc[UR6][R12.64] ;  /* 0x000000060c0d7981 */ /* 0x000ee2000c1e1900 */
[----:B----4-:R-:W-:-:S04]  /*2500*/  FADD R15, R15, R15 ;  /* 0x0000000f0f0f7221 */ /* 0x010fc80000000000 */
[----:B------:R-:W0:Y:S08]  /*2510*/  MUFU.RCP R14, R15 ;  /* 0x0000000f000e7308 */ /* 0x000e300000001000 */
[----:B------:R1:W4:Y:S01]  /*2520*/  F2F.F32.F64 R8, R8 ;  /* 0x0000000800087310 */ /* 0x0003220000301000 */
[----:B0-----:R-:W-:-:S04]  /*2530*/  FFMA R3, -R15, R14, 1 ;  /* 0x3f8000000f037423 */ /* 0x001fc8000000010e */
[----:B------:R-:W-:Y:S01]  /*2540*/  FFMA R3, R14, R3, R14 ;  /* 0x000000030e037223 */ /* 0x000fe2000000000e */
[----:B------:R-:W-:Y:S01]  /*2550*/  BSSY.RECONVERGENT B3, `(.L_x_244) ;  /* 0x000000d000037945 */ /* 0x000fe20003800200 */
[----:B--2---:R-:W-:Y:S01]  /*2560*/  FMUL R5, R5, R5 ;  /* 0x0000000505057220 */ /* 0x004fe20000400000 */
[----:B-----5:R-:W-:-:S04]  /*2570*/  FMUL R0, R2, R2 ;  /* 0x0000000202007220 */ /* 0x020fc80000400000 */
[----:B---3--:R-:W-:-:S04]  /*2580*/  FMUL R0, R0, R13 ;  /* 0x0000000d00007220 */ /* 0x008fc80000400000 */
[----:B------:R-:W-:-:S04]  /*2590*/  FFMA R2, R5, R6, -R0 ;  /* 0x0000000605027223 */ /* 0x000fc80000000800 */
[----:B------:R-:W0:Y:S01]  /*25a0*/  FCHK P0, R2, R15 ;  /* 0x0000000f02007302 */ /* 0x000e220000000000 */
[----:B------:R-:W-:-:S04]  /*25b0*/  FFMA R0, R2, R3, RZ ;  /* 0x0000000302007223 */ /* 0x000fc800000000ff */
[----:B------:R-:W-:-:S04]  /*25c0*/  FFMA R5, -R15, R0, R2 ;  /* 0x000000000f057223 */ /* 0x000fc80000000102 */
[----:B------:R-:W-:Y:S01]  /*25d0*/  FFMA R0, R3, R5, R0 ;  /* 0x0000000503007223 */ /* 0x000fe20000000000 */
[----:B01--4-:R-:W-:Y:S06]  /*25e0*/  @!P0 BRA `(.L_x_245) ;  /* 0x00000000000c8947 */ /* 0x013fec0003800000 */
[----:B------:R-:W-:Y:S02]  /*25f0*/  MOV R0, R15 ;  /* 0x0000000f00007202 */ /* 0x000fe40000000f00 */
[----:B------:R-:W-:-:S07]  /*2600*/  MOV R3, 0x2620 ;  /* 0x0000262000037802 */ /* 0x000fce0000000f00 */
[----:B------:R-:W-:Y:S05]  /*2610*/  CALL.REL.NOINC `($__internal_8_$__cuda_sm3x_div_rn_noftz_f32_slowpath) ;  /* 0x0000000800007944 */ /* 0x000fea0003c00000 */
.L_x_245:
[----:B------:R-:W-:Y:S05]  /*2620*/  BSYNC.RECONVERGENT B3 ;  /* 0x0000000000037941 */ /* 0x000fea0003800200 */
.L_x_244:
[----:B------:R-:W2:Y:S01]  /*2630*/  LDG.E R22, desc[UR6][R22.64] ;  /* 0x0000000616167981 */ /* 0x000ea2000c1e1900 */
[----:B------:R-:W0:Y:S03]  /*2640*/  LDC.64 R2, c[0x0][0x398] ;  /* 0x0000e600ff027b82 */ /* 0x000e260000000a00 */
[----:B------:R-:W3:Y:S04]  /*2650*/  LDG.E R11, desc[UR6][R10.64] ;  /* 0x000000060a0b7981 */ /* 0x000ee8000c1e1900 */
[----:B------:R-:W4:Y:S01]  /*2660*/  LDG.E R21, desc[UR6][R20.64] ;  /* 0x0000000614157981 */ /* 0x000f22000c1e1900 */
[----:B0-----:R-:W-:-:S06]  /*2670*/  IMAD.WIDE.U32 R12, R4, 0x4, R2 ;  /* 0x00000004040c7825 */ /* 0x001fcc00078e0002 */
[----:B------:R-:W5:Y:S01]  /*2680*/  LDG.E R12, desc[UR6][R12.64] ;  /* 0x000000060c0c7981 */ /* 0x000f62000c1e1900 */
[----:B------:R-:W-:Y:S01]  /*2690*/  BSSY.RECONVERGENT B3, `(.L_x_246) ;  /* 0x0000010000037945 */ /* 0x000fe20003800200 */
[----:B--2---:R-:W-:-:S04]  /*26a0*/  FFMA R3, R22, R22, 0.0099999997764825820923 ;  /* 0x3c23d70a16037423 */ /* 0x004fc80000000016 */
[----:B------:R-:W0:Y:S01]  /*26b0*/  MUFU.RCP R6, R3 ;  /* 0x0000000300067308 */ /* 0x000e220000001000 */
[----:B---3--:R-:W-:-:S07]  /*26c0*/  FMUL R2, R11, R0 ;  /* 0x000000000b027220 */ /* 0x008fce0000400000 */
[----:B------:R-:W1:Y:S01]  /*26d0*/  FCHK P0, R2, R3 ;  /* 0x0000000302007302 */ /* 0x000e620000000000 */
[----:B0-----:R-:W-:-:S04]  /*26e0*/  FFMA R5, -R3, R6, 1 ;  /* 0x3f80000003057423 */ /* 0x001fc80000000106 */
[----:B------:R-:W-:-:S04]  /*26f0*/  FFMA R5, R6, R5, R6 ;  /* 0x0000000506057223 */ /* 0x000fc80000000006 */
[----:B------:R-:W-:Y:S01]  /*2700*/  FFMA R0, R2, R5, RZ ;  /* 0x0000000502007223 */ /* 0x000fe200000000ff */
[----:B----4-:R-:W-:-:S03]  /*2710*/  FMUL R8, R8, R21 ;  /* 0x0000001508087220 */ /* 0x010fc60000400000 */
[----:B------:R-:W-:Y:S01]  /*2720*/  FFMA R6, -R3, R0, R2 ;  /* 0x0000000003067223 */ /* 0x000fe20000000102 */
[----:B-----5:R-:W-:-:S03]  /*2730*/  FFMA R7, R7, R12, R8 ;  /* 0x0000000c07077223 */ /* 0x020fc60000000008 */
[----:B------:R-:W-:Y:S01]  /*2740*/  FFMA R0, R5, R6, R0 ;  /* 0x0000000605007223 */ /* 0x000fe20000000000 */
[----:B-1----:R-:W-:Y:S06]  /*2750*/  @!P0 BRA `(.L_x_247) ;  /* 0x00000000000c8947 */ /* 0x002fec0003800000 */
[----:B------:R-:W-:Y:S02]  /*2760*/  MOV R0, R3 ;  /* 0x0000000300007202 */ /* 0x000fe40000000f00 */
[----:B------:R-:W-:-:S07]  /*2770*/  MOV R3, 0x2790 ;  /* 0x0000279000037802 */ /* 0x000fce0000000f00 */
[----:B------:R-:W-:Y:S05]  /*2780*/  CALL.REL.NOINC `($__internal_8_$__cuda_sm3x_div_rn_noftz_f32_slowpath) ;  /* 0x0000000400a47944 */ /* 0x000fea0003c00000 */
.L_x_247:
[----:B------:R-:W-:Y:S05]  /*2790*/  BSYNC.RECONVERGENT B3 ;  /* 0x0000000000037941 */ /* 0x000fea0003800200 */
.L_x_246:
[----:B------:R-:W0:Y:S01]  /*27a0*/  LDC.64 R2, c[0x0][0x380] ;  /* 0x0000e000ff027b82 */ /* 0x000e220000000a00 */
[----:B------:R-:W1:Y:S01]  /*27b0*/  LDCU UR5, c[0x0][0x3b4] ;  /* 0x00007680ff0577ac */ /* 0x000e620008000800 */
[----:B0-----:R-:W-:-:S05]  /*27c0*/  IMAD.WIDE.U32 R2, R4, 0x4, R2 ;  /* 0x0000000404027825 */ /* 0x001fca00078e0002 */
[----:B------:R-:W1:Y:S01]  /*27d0*/  LDG.E R5, desc[UR6][R2.64] ;  /* 0x0000000602057981 */ /* 0x000e62000c1e1900 */
[----:B------:R-:W-:-:S04]  /*27e0*/  FADD R0, R7, R0 ;  /* 0x0000000007007221 */ /* 0x000fc80000000000 */
[----:B-1----:R-:W-:-:S05]  /*27f0*/  FFMA R5, R0, UR5, R5 ;  /* 0x0000000500057c23 */ /* 0x002fca0008000005 */
[----:B------:R0:W-:Y:S02]  /*2800*/  STG.E desc[UR6][R2.64], R5 ;  /* 0x0000000502007986 */ /* 0x0001e4000c101906 */
.L_x_225:
[----:B------:R-:W-:Y:S05]  /*2810*/  BSYNC.RECONVERGENT B2 ;  /* 0x0000000000027941 */ /* 0x000fea0003800200 */
.L_x_224:
[----:B------:R-:W-:Y:S06]  /*2820*/  BAR.SYNC.DEFER_BLOCKING 0x0 ;  /* 0x0000000000007b1d */ /* 0x000fec0000010000 */
[----:B------:R-:W-:Y:S05]  /*2830*/  EXIT ;  /* 0x000000000000794d */ /* 0x000fea0003800000 */
        .weak           $__internal_7_$__cuda_sm20_div_rn_f64_full
        .type           $__internal_7_$__cuda_sm20_div_rn_f64_full,@function
        .size           $__internal_7_$__cuda_sm20_div_rn_f64_full,($__internal_8_$__cuda_sm3x_div_rn_noftz_f32_slowpath - $__internal_7_$__cuda_sm20_div_rn_f64_full)
$__internal_7_$__cuda_sm20_div_rn_f64_full:
[C---:B------:R-:W-:Y:S01]  /*2840*/  FSETP.GEU.AND P1, PT, |R5|.reuse, 1.469367938527859385e-39, PT ;  /* 0x001000000500780b */ /* 0x040fe20003f2e200 */
[----:B------:R-:W-:Y:S01]  /*2850*/  BSSY.RECONVERGENT B1, `(.L_x_248) ;  /* 0x0000057000017945 */ /* 0x000fe20003800200 */
[----:B------:R-:W-:Y:S02]  /*2860*/  LOP3.LUT R26, R5, 0x800fffff, RZ, 0xc0, !PT ;  /* 0x800fffff051a7812 */ /* 0x000fe400078ec0ff */
[----:B------:R-:W-:Y:S02]  /*2870*/  MOV R29, R5 ;  /* 0x00000005001d7202 */ /* 0x000fe40000000f00 */
[----:B------:R-:W-:Y:S02]  /*2880*/  LOP3.LUT R27, R26, 0x3ff00000, RZ, 0xfc, !PT ;  /* 0x3ff000001a1b7812 */ /* 0x000fe400078efcff */
[----:B------:R-:W-:Y:S02]  /*2890*/  MOV R26, R28 ;  /* 0x0000001c001a7202 */ /* 0x000fe40000000f00 */
[----:B------:R-:W-:-:S02]  /*28a0*/  MOV R8, 0x1 ;  /* 0x0000000100087802 */ /* 0x000fc40000000f00 */
[C---:B------:R-:W-:Y:S01]  /*28b0*/  FSETP.GEU.AND P3, PT, |R31|.reuse, 1.469367938527859385e-39, PT ;  /* 0x001000001f00780b */ /* 0x040fe20003f6e200 */
[----:B------:R-:W-:Y:S01]  /*28c0*/  @!P1 DMUL R26, R28, 8.98846567431157953865e+307 ;  /* 0x7fe000001c1a9828 */ /* 0x000fe20000000000 */
[----:B------:R-:W-:Y:S02]  /*28d0*/  LOP3.LUT R2, R31, 0x7ff00000, RZ, 0xc0, !PT ;  /* 0x7ff000001f027812 */ /* 0x000fe400078ec0ff */
[----:B------:R-:W-:-:S03]  /*28e0*/  LOP3.LUT R5, R5, 0x7ff00000, RZ, 0xc0, !PT ;  /* 0x7ff0000005057812 */ /* 0x000fc600078ec0ff */
[----:B------:R-:W0:Y:S01]  /*28f0*/  MUFU.RCP64H R9, R27 ;  /* 0x0000001b00097308 */ /* 0x000e220000001800 */
[----:B------:R-:W-:-:S03]  /*2900*/  ISETP.GE.U32.AND P2, PT, R2, R5, PT ;  /* 0x000000050200720c */ /* 0x000fc60003f46070 */
[----:B------:R-:W-:Y:S02]  /*2910*/  @!P1 LOP3.LUT R5, R27, 0x7ff00000, RZ, 0xc0, !PT ;  /* 0x7ff000001b059812 */ /* 0x000fe400078ec0ff */
[----:B------:R-:W-:Y:S02]  /*2920*/  @!P3 LOP3.LUT R3, R29, 0x7ff00000, RZ, 0xc0, !PT ;  /* 0x7ff000001d03b812 */ /* 0x000fe400078ec0ff */
[----:B------:R-:W-:Y:S02]  /*2930*/  @!P3 MOV R34, RZ ;  /* 0x000000ff0022b202 */ /* 0x000fe40000000f00 */
[----:B------:R-:W-:Y:S01]  /*2940*/  @!P3 ISETP.GE.U32.AND P4, PT, R2, R3, PT ;  /* 0x000000030200b20c */ /* 0x000fe20003f86070 */
[----:B------:R-:W-:-:S05]  /*2950*/  IMAD.MOV.U32 R3, RZ, RZ, 0x1ca00000 ;  /* 0x1ca00000ff037424 */ /* 0x000fca00078e00ff */
[----:B------:R-:W-:Y:S01]  /*2960*/  @!P3 SEL R6, R3, 0x63400000, !P4 ;  /* 0x634000000306b807 */ /* 0x000fe20006000000 */
[----:B0-----:R-:W-:-:S03]  /*2970*/  DFMA R32, R8, -R26, 1 ;  /* 0x3ff000000820742b */ /* 0x001fc6000000081a */
[----:B------:R-:W-:-:S04]  /*2980*/  @!P3 LOP3.LUT R6, R6, 0x80000000, R31, 0xf8, !PT ;  /* 0x800000000606b812 */ /* 0x000fc800078ef81f */
[----:B------:R-:W-:Y:S01]  /*2990*/  @!P3 LOP3.LUT R35, R6, 0x100000, RZ, 0xfc, !PT ;  /* 0x001000000623b812 */ /* 0x000fe200078efcff */
[----:B------:R-:W-:Y:S01]  /*29a0*/  DFMA R32, R32, R32, R32 ;  /* 0x000000202020722b */ /* 0x000fe20000000020 */
[----:B------:R-:W-:-:S07]  /*29b0*/  MOV R6, R2 ;  /* 0x0000000200067202 */ /* 0x000fce0000000f00 */
[----:B------:R-:W-:Y:S01]  /*29c0*/  DFMA R32, R8, R32, R8 ;  /* 0x000000200820722b */ /* 0x000fe20000000008 */
[----:B------:R-:W-:-:S04]  /*29d0*/  SEL R8, R3, 0x63400000, !P2 ;  /* 0x6340000003087807 */ /* 0x000fc80005000000 */
[----:B------:R-:W-:-:S03]  /*29e0*/  LOP3.LUT R9, R8, 0x800fffff, R31, 0xf8, !PT ;  /* 0x800fffff08097812 */ /* 0x000fc600078ef81f */
[----:B------:R-:W-:Y:S01]  /*29f0*/  DFMA R36, R32, -R26, 1 ;  /* 0x3ff000002024742b */ /* 0x000fe2000000081a */
[----:B------:R-:W-:-:S06]  /*2a00*/  MOV R8, R30 ;  /* 0x0000001e00087202 */ /* 0x000fcc0000000f00 */
[----:B------:R-:W-:Y:S02]  /*2a10*/  @!P3 DFMA R8, R8, 2, -R34 ;  /* 0x400000000808b82b */ /* 0x000fe40000000822 */
[----:B------:R-:W-:-:S08]  /*2a20*/  DFMA R36, R32, R36, R32 ;  /* 0x000000242024722b */ /* 0x000fd00000000020 */
[----:B------:R-:W-:Y:S01]  /*2a30*/  DMUL R34, R36, R8 ;  /* 0x0000000824227228 */ /* 0x000fe20000000000 */
[----:B------:R-:W-:-:S07]  /*2a40*/  @!P3 LOP3.LUT R6, R9, 0x7ff00000, RZ, 0xc0, !PT ;  /* 0x7ff000000906b812 */ /* 0x000fce00078ec0ff */
[----:B------:R-:W-:-:S08]  /*2a50*/  DFMA R32, R34, -R26, R8 ;  /* 0x8000001a2220722b */ /* 0x000fd00000000008 */
[----:B------:R-:W-:Y:S01]  /*2a60*/  DFMA R32, R36, R32, R34 ;  /* 0x000000202420722b */ /* 0x000fe20000000022 */
[----:B------:R-:W-:-:S04]  /*2a70*/  IADD3 R34, PT, PT, R6, -0x1, RZ ;  /* 0xffffffff06227810 */ /* 0x000fc80007ffe0ff */
[----:B------:R-:W-:Y:S02]  /*2a80*/  ISETP.GT.U32.AND P1, PT, R34, 0x7feffffe, PT ;  /* 0x7feffffe2200780c */ /* 0x000fe40003f24070 */
[----:B------:R-:W-:-:S04]  /*2a90*/  IADD3 R34, PT, PT, R5, -0x1, RZ ;  /* 0xffffffff05227810 */ /* 0x000fc80007ffe0ff */
[----:B------:R-:W-:-:S13]  /*2aa0*/  ISETP.GT.U32.OR P1, PT, R34, 0x7feffffe, P1 ;  /* 0x7feffffe2200780c */ /* 0x000fda0000f24470 */
[----:B------:R-:W-:Y:S05]  /*2ab0*/  @P1 BRA `(.L_x_249) ;  /* 0x00000000006c1947 */ /* 0x000fea0003800000 */
[----:B------:R-:W-:Y:S02]  /*2ac0*/  LOP3.LUT R31, R29, 0x7ff00000, RZ, 0xc0, !PT ;  /* 0x7ff000001d1f7812 */ /* 0x000fe400078ec0ff */
[----:B------:R-:W-:Y:S02]  /*2ad0*/  MOV R30, RZ ;  /* 0x000000ff001e7202 */ /* 0x000fe40000000f00 */
[CC--:B------:R-:W-:Y:S02]  /*2ae0*/  VIADDMNMX R5, R2.reuse, -R31.reuse, 0xb9600000, !PT ;  /* 0xb960000002057446 */ /* 0x0c0fe4000780091f */
[----:B------:R-:W-:Y:S02]  /*2af0*/  ISETP.GE.U32.AND P1, PT, R2, R31, PT ;  /* 0x0000001f0200720c */ /* 0x000fe40003f26070 */
[----:B------:R-:W-:Y:S02]  /*2b00*/  VIMNMX R5, PT, PT, R5, 0x46a00000, PT ;  /* 0x46a0000005057848 */ /* 0x000fe40003fe0100 */
[----:B------:R-:W-:-:S04]  /*2b10*/  SEL R2, R3, 0x63400000, !P1 ;  /* 0x6340000003027807 */ /* 0x000fc80004800000 */
[----:B------:R-:W-:-:S04]  /*2b20*/  IADD3 R5, PT, PT, -R2, R5, RZ ;  /* 0x0000000502057210 */ /* 0x000fc80007ffe1ff */
        /* <DEDUP_REMOVED lines=11> */
[----:B------:R-:W-:Y:S01]  /*2be0*/  DMUL.RP R30, R32, R30 ;  /* 0x0000001e201e7228 */ /* 0x000fe20000008000 */
[----:B------:R-:W-:Y:S02]  /*2bf0*/  MOV R8, RZ ;  /* 0x000000ff00087202 */ /* 0x000fe40000000f00 */
[----:B------:R-:W-:-:S04]  /*2c00*/  IADD3 R5, PT, PT, -R5, -0x43300000, RZ ;  /* 0xbcd0000005057810 */ /* 0x000fc80007ffe1ff */
[----:B------:R-:W-:-:S10]  /*2c10*/  DFMA R8, R2, -R8, R32 ;  /* 0x800000080208722b */ /* 0x000fd40000000020 */
[----:B------:R-:W-:Y:S02]  /*2c20*/  FSETP.NEU.AND P1, PT, |R9|, R5, PT ;  /* 0x000000050900720b */ /* 0x000fe40003f2d200 */
[----:B------:R-:W-:Y:S02]  /*2c30*/  LOP3.LUT R5, R31, R28, RZ, 0x3c, !PT ;  /* 0x0000001c1f057212 */ /* 0x000fe400078e3cff */
[----:B------:R-:W-:Y:S02]  /*2c40*/  FSEL R2, R30, R2, !P1 ;  /* 0x000000021e027208 */ /* 0x000fe40004800000 */
[----:B------:R-:W-:Y:S01]  /*2c50*/  FSEL R3, R5, R3, !P1 ;  /* 0x0000000305037208 */ /* 0x000fe20004800000 */
[----:B------:R-:W-:Y:S06]  /*2c60*/  BRA `(.L_x_250) ;  /* 0x0000000000547947 */ /* 0x000fec0003800000 */
.L_x_249:
        /* <DEDUP_REMOVED lines=16> */
.L_x_252:
[----:B------:R-:W-:Y:S02]  /*2d70*/  LOP3.LUT R3, R29, 0x80000, RZ, 0xfc, !PT ;  /* 0x000800001d037812 */ /* 0x000fe400078efcff */
[----:B------:R-:W-:Y:S01]  /*2d80*/  MOV R2, R28 ;  /* 0x0000001c00027202 */ /* 0x000fe20000000f00 */
[----:B------:R-:W-:Y:S06]  /*2d90*/  BRA `(.L_x_250) ;  /* 0x0000000000087947 */ /* 0x000fec0003800000 */
.L_x_251:
[----:B------:R-:W-:Y:S02]  /*2da0*/  LOP3.LUT R3, R31, 0x80000, RZ, 0xfc, !PT ;  /* 0x000800001f037812 */ /* 0x000fe400078efcff */
[----:B------:R-:W-:-:S07]  /*2db0*/  MOV R2, R30 ;  /* 0x0000001e00027202 */ /* 0x000fce0000000f00 */
.L_x_250:
[----:B------:R-:W-:Y:S05]  /*2dc0*/  BSYNC.RECONVERGENT B1 ;  /* 0x0000000000017941 */ /* 0x000fea0003800200 */
.L_x_248:
[----:B------:R-:W-:Y:S01]  /*2dd0*/  MOV R9, R3 ;  /* 0x0000000300097202 */ /* 0x000fe20000000f00 */
[----:B------:R-:W-:Y:S01]  /*2de0*/  HFMA2 R3, -RZ, RZ, 0, 0 ;  /* 0x00000000ff037431 */ /* 0x000fe200000001ff */
[----:B------:R-:W-:Y:S02]  /*2df0*/  MOV R8, R2 ;  /* 0x0000000200087202 */ /* 0x000fe40000000f00 */
[----:B------:R-:W-:-:S04]  /*2e00*/  MOV R2, R0 ;  /* 0x0000000000027202 */ /* 0x000fc80000000f00 */
[----:B------:R-:W-:Y:S05]  /*2e10*/  RET.REL.NODEC R2 `(_Z11evolution_PPfS_S_S_S_S_ffiii) ;  /* 0xffffffd002787950 */ /* 0x000fea0003c3ffff */
        .weak           $__internal_8_$__cuda_sm3x_div_rn_noftz_f32_slowpath
        .type           $__internal_8_$__cuda_sm3x_div_rn_noftz_f32_slowpath,@function
        .size           $__internal_8_$__cuda_sm3x_div_rn_noftz_f32_slowpath,(.L_x_331 - $__internal_8_$__cuda_sm3x_div_rn_noftz_f32_slowpath)
$__internal_8_$__cuda_sm3x_div_rn_noftz_f32_slowpath:
        /* <DEDUP_REMOVED lines=8> */
[----:B------:R-:W-:Y:S02]  /*2ea0*/  ISETP.GT.U32.OR P1, PT, R27, 0xfd, P1 ;  /* 0x000000fd1b00780c */ /* 0x000fe40000f24470 */
[----:B------:R-:W-:-:S11]  /*2eb0*/  MOV R27, R2 ;  /* 0x00000002001b7202 */ /* 0x000fd60000000f00 */
[----:B------:R-:W-:Y:S01]  /*2ec0*/  @!P1 MOV R6, RZ ;  /* 0x000000ff00069202 */ /* 0x000fe20000000f00 */
[----:B------:R-:W-:Y:S06]  /*2ed0*/  @!P1 BRA `(.L_x_254) ;  /* 0x0000000000649947 */ /* 0x000fec0003800000 */
[----:B------:R-:W-:Y:S02]  /*2ee0*/  FSETP.GTU.FTZ.AND P1, PT, |R2|, +INF , PT ;  /* 0x7f8000000200780b */ /* 0x000fe40003f3c200 */
[----:B------:R-:W-:-:S04]  /*2ef0*/  FSETP.GTU.FTZ.AND P2, PT, |R0|, +INF , PT ;  /* 0x7f8000000000780b */ /* 0x000fc80003f5c200 */
[----:B------:R-:W-:-:S13]  /*2f00*/  PLOP3.LUT P1, PT, P1, P2, PT, 0xf8, 0x8f ;  /* 0x00000000008f781c */ /* 0x000fda0000f25f70 */
[----:B------:R-:W-:Y:S05]  /*2f10*/  @P1 BRA `(.L_x_255) ;  /* 0x0000000400541947 */ /* 0x000fea0003800000 */
[----:B------:R-:W-:-:S13]  /*2f20*/  LOP3.LUT P1, RZ, R0, 0x7fffffff, R27, 0xc8, !PT ;  /* 0x7fffffff00ff7812 */ /* 0x000fda000782c81b */
[----:B------:R-:W-:Y:S05]  /*2f30*/  @!P1 BRA `(.L_x_256) ;  /* 0x0000000400449947 */ /* 0x000fea0003800000 */
[----:B------:R-:W-:Y:S02]  /*2f40*/  FSETP.NEU.FTZ.AND P2, PT, |R2|, +INF , PT ;  /* 0x7f8000000200780b */ /* 0x000fe40003f5d200 */
        /* <DEDUP_REMOVED lines=9> */
[----:B------:R-:W-:-:S04]  /*2fe0*/  IADD3 R6, PT, PT, R26, -0x1, RZ ;  /* 0xffffffff1a067810 */ /* 0x000fc80007ffe0ff */
[----:B------:R-:W-:Y:S01]  /*2ff0*/  ISETP.GE.AND P1, PT, R6, RZ, PT ;  /* 0x000000ff0600720c */ /* 0x000fe20003f26270 */
[----:B------:R-:W-:-:S05]  /*3000*/  VIADD R6, R5, 0xffffffff ;  /* 0xffffffff05067836 */ /* 0x000fca0000000000 */
[----:B------:R-:W-:-:S07]  /*3010*/  ISETP.GE.AND P2, PT, R6, RZ, PT ;  /* 0x000000ff0600720c */ /* 0x000fce0003f46270 */
[----:B------:R-:W-:Y:S01]  /*3020*/  @P1 MOV R6, RZ ;  /* 0x000000ff00061202 */ /* 0x000fe20000000f00 */
[----:B------:R-:W-:Y:S01]  /*3030*/  @!P1 FFMA R27, R2, 1.84467440737095516160e+19, RZ ;  /* 0x5f800000021b9823 */ /* 0x000fe200000000ff */
[----:B------:R-:W-:-:S04]  /*3040*/  @!P1 MOV R6, 0xffffffc0 ;  /* 0xffffffc000069802 */ /* 0x000fc80000000f00 */
[----:B------:R-:W-:Y:S01]  /*3050*/  @!P2 FFMA R0, R0, 1.84467440737095516160e+19, RZ ;  /* 0x5f8000000000a823 */ /* 0x000fe200000000ff */
[----:B------:R-:W-:-:S07]  /*3060*/  @!P2 IADD3 R6, PT, PT, R6, 0x40, RZ ;  /* 0x000000400606a810 */ /* 0x000fce0007ffe0ff */
.L_x_254:
[----:B------:R-:W-:Y:S01]  /*3070*/  LEA R2, R5, 0xc0800000, 0x17 ;  /* 0xc080000005027811 */ /* 0x000fe200078eb8ff */
[----:B------:R-:W-:Y:S01]  /*3080*/  BSSY.RECONVERGENT B1, `(.L_x_259) ;  /* 0x0000036000017945 */ /* 0x000fe20003800200 */
[----:B------:R-:W-:Y:S02]  /*3090*/  IADD3 R26, PT, PT, R26, -0x7f, RZ ;  /* 0xffffff811a1a7810 */ /* 0x000fe40007ffe0ff */
[----:B------:R-:W-:-:S04]  /*30a0*/  IADD3 R0, PT, PT, -R2, R0, RZ ;  /* 0x0000000002007210 */ /* 0x000fc80007ffe1ff */
[----:B------:R0:W1:Y:S01]  /*30b0*/  MUFU.RCP R28, R0 ;  /* 0x00000000001c7308 */ /* 0x0000620000001000 */
[----:B------:R-:W-:Y:S01]  /*30c0*/  FADD.FTZ R2, -R0, -RZ ;  /* 0x800000ff00027221 */ /* 0x000fe20000010100 */
[C---:B0-----:R-:W-:Y:S01]  /*30d0*/  IMAD R0, R26.reuse, -0x800000, R27 ;  /* 0xff8000001a007824 */ /* 0x041fe200078e021b */
[----:B------:R-:W-:-:S04]  /*30e0*/  IADD3 R26, PT, PT, R26, 0x7f, -R5 ;  /* 0x0000007f1a1a7810 */ /* 0x000fc80007ffe805 */
[----:B------:R-:W-:Y:S01]  /*30f0*/  IADD3 R26, PT, PT, R26, R6, RZ ;  /* 0x000000061a1a7210 */ /* 0x000fe20007ffe0ff */
[----:B-1----:R-:W-:-:S04]  /*3100*/  FFMA R29, R28, R2, 1 ;  /* 0x3f8000001c1d7423 */ /* 0x002fc80000000002 */
        /* <DEDUP_REMOVED lines=8> */
[----:B------:R-:W-:-:S04]  /*3190*/  IADD3 R5, PT, PT, R5, R26, RZ ;  /* 0x0000001a05057210 */ /* 0x000fc80007ffe0ff */
[----:B------:R-:W-:-:S04]  /*31a0*/  IADD3 R6, PT, PT, R5, -0x1, RZ ;  /* 0xffffffff05067810 */ /* 0x000fc80007ffe0ff */
        /* <DEDUP_REMOVED lines=10> */
[CCC-:B------:R-:W-:Y:S01]  /*3250*/  FFMA.RP R26, R29.reuse, R2.reuse, R28.reuse ;  /* 0x000000021d1a7223 */ /* 0x1c0fe2000000801c */
[----:B------:R-:W-:Y:S01]  /*3260*/  FFMA.RM R28, R29, R2, R28 ;  /* 0x000000021d1c7223 */ /* 0x000fe2000000401c */
[C---:B------:R-:W-:Y:S02]  /*3270*/  IADD3 R2, PT, PT, R5.reuse, 0x20, RZ ;  /* 0x0000002005027810 */ /* 0x040fe40007ffe0ff */
[----:B------:R-:W-:Y:S02]  /*3280*/  LOP3.LUT R6, R6, 0x7fffff, RZ, 0xc0, !PT ;  /* 0x007fffff06067812 */ /* 0x000fe400078ec0ff */
[C---:B------:R-:W-:Y:S02]  /*3290*/  ISETP.NE.AND P3, PT, R5.reuse, RZ, PT ;  /* 0x000000ff0500720c */ /* 0x040fe40003f65270 */
[----:B------:R-:W-:Y:S02]  /*32a0*/  LOP3.LUT R6, R6, 0x800000, RZ, 0xfc, !PT ;  /* 0x0080000006067812 */ /* 0x000fe400078efcff */
[----:B------:R-:W-:-:S02]  /*32b0*/  ISETP.NE.AND P2, PT, R5, RZ, PT ;  /* 0x000000ff0500720c */ /* 0x000fc40003f45270 */
        /* <DEDUP_REMOVED lines=10> */
[----:B------:R-:W-:-:S04]  /*3360*/  LOP3.LUT R2, R2, R6, RZ, 0xc0, !PT ;  /* 0x0000000602027212 */ /* 0x000fc800078ec0ff */
[----:B------:R-:W-:-:S04]  /*3370*/  IADD3 R2, PT, PT, R5, R2, RZ ;  /* 0x0000000205027210 */ /* 0x000fc80007ffe0ff */
[----:B------:R-:W-:Y:S01]  /*3380*/  LOP3.LUT R0, R2, R0, RZ, 0xfc, !PT ;  /* 0x0000000002007212 */ /* 0x000fe200078efcff */
[----:B------:R-:W-:Y:S06]  /*3390*/  BRA `(.L_x_262) ;  /* 0x0000000000107947 */ /* 0x000fec0003800000 */
.L_x_261:
[----:B------:R-:W-:-:S04]  /*33a0*/  LOP3.LUT R0, R0, 0x80000000, RZ, 0xc0, !PT ;  /* 0x8000000000007812 */ /* 0x000fc800078ec0ff */
[----:B------:R-:W-:Y:S01]  /*33b0*/  LOP3.LUT R0, R0, 0x7f800000, RZ, 0xfc, !PT ;  /* 0x7f80000000007812 */ /* 0x000fe200078efcff */
[----:B------:R-:W-:Y:S06]  /*33c0*/  BRA `(.L_x_262) ;  /* 0x0000000000047947 */ /* 0x000fec0003800000 */
.L_x_260:
[----:B------:R-:W-:-:S07]  /*33d0*/  LEA R0, R26, R0, 0x17 ;  /* 0x000000001a007211 */ /* 0x000fce00078eb8ff */
.L_x_262:
[----:B------:R-:W-:Y:S05]  /*33e0*/  BSYNC.RECONVERGENT B1 ;  /* 0x0000000000017941 */ /* 0x000fea0003800200 */
.L_x_259:
[----:B------:R-:W-:Y:S05]  /*33f0*/  BRA `(.L_x_263) ;  /* 0x0000000000207947 */ /* 0x000fea0003800000 */
.L_x_258:
[----:B------:R-:W-:-:S04]  /*3400*/  LOP3.LUT R0, R0, 0x80000000, R27, 0x48, !PT ;  /* 0x8000000000007812 */ /* 0x000fc800078e481b */
[----:B------:R-:W-:Y:S01]  /*3410*/  LOP3.LUT R0, R0, 0x7f800000, RZ, 0xfc, !PT ;  /* 0x7f80000000007812 */ /* 0x000fe200078efcff */
[----:B------:R-:W-:Y:S06]  /*3420*/  BRA `(.L_x_263) ;  /* 0x0000000000147947 */ /* 0x000fec0003800000 */
.L_x_257:
[----:B------:R-:W-:Y:S01]  /*3430*/  LOP3.LUT R0, R0, 0x80000000, R27, 0x48, !PT ;  /* 0x8000000000007812 */ /* 0x000fe200078e481b */
[----:B------:R-:W-:Y:S06]  /*3440*/  BRA `(.L_x_263) ;  /* 0x00000000000c7947 */ /* 0x000fec0003800000 */
.L_x_256:
[----:B------:R-:W0:Y:S01]  /*3450*/  MUFU.RSQ R0, -QNAN ;  /* 0xffc0000000007908 */ /* 0x000e220000001400 */
[----:B------:R-:W-:Y:S05]  /*3460*/  BRA `(.L_x_263) ;  /* 0x0000000000047947 */ /* 0x000fea0003800000 */
.L_x_255:
[----:B------:R-:W-:-:S07]  /*3470*/  FADD.FTZ R0, R2, R0 ;  /* 0x0000000002007221 */ /* 0x000fce0000010000 */
.L_x_263:
[----:B------:R-:W-:Y:S05]  /*3480*/  BSYNC.RECONVERGENT B0 ;  /* 0x0000000000007941 */ /* 0x000fea0003800200 */
.L_x_253:
[----:B------:R-:W-:Y:S01]  /*3490*/  MOV R2, R3 ;  /* 0x0000000300027202 */ /* 0x000fe20000000f00 */
[----:B------:R-:W-:-:S04]  /*34a0*/  HFMA2 R3, -RZ, RZ, 0, 0 ;  /* 0x00000000ff037431 */ /* 0x000fc800000001ff */
[----:B0-----:R-:W-:Y:S05]  /*34b0*/  RET.REL.NODEC R2 `(_Z11evolution_PPfS_S_S_S_S_ffiii) ;  /* 0xffffffc802d07950 */ /* 0x001fea0003c3ffff */
.L_x_264:
        /* <DEDUP_REMOVED lines=12> */
.L_x_331:


//--------------------- .text._Z11evolution_SPfS_S_S_S_S_ffiii --------------------------
	.section	.text._Z11evolution_SPfS_S_S_S_S_ffiii,"ax",@progbits
	.align	128
        .global         _Z11evolution_SPfS_S_S_S_S_ffiii
        .type           _Z11evolution_SPfS_S_S_S_S_ffiii,@function
        .size           _Z11evolution_SPfS_S_S_S_S_ffiii,(.L_x_333 - _Z11evolution_SPfS_S_S_S_S_ffiii)
        .other          _Z11evolution_SPfS_S_S_S_S_ffiii,@"STO_CUDA_ENTRY STV_DEFAULT"
_Z11evolution_SPfS_S_S_S_S_ffiii:
.text._Z11evolution_SPfS_S_S_S_S_ffiii:
        /* <DEDUP_REMOVED lines=8> */
[----:B------:R-:W3:Y:S01]  /*0080*/  LDC R0, c[0x0][0x3b0] ;  /* 0x0000ec00ff007b82 */ /* 0x000ee20000000800 */
[----:B-1----:R-:W-:Y:S01]  /*0090*/  UISETP.GE.AND UP0, UPT, UR5, 0x1, UPT ;  /* 0x000000010500788c */ /* 0x002fe2000bf06270 */
[----:B0-----:R-:W-:-:S04]  /*00a0*/  IMAD R3, R2, UR4, R3 ;  /* 0x0000000402037c24 */ /* 0x001fc8000f8e0203 */
[----:B--2---:R-:W-:-:S04]  /*00b0*/  IMAD.WIDE.U32 R30, R3, 0x4, R28 ;  /* 0x00000004031e7825 */ /* 0x004fc800078e001c */
[----:B------:R-:W-:-:S04]  /*00c0*/  IMAD.WIDE R28, R3, 0x4, R28 ;  /* 0x00000004031c7825 */ /* 0x000fc800078e021c */
[----:B----4-:R-:W-:Y:S01]  /*00d0*/  IMAD.WIDE.U32 R26, R3, 0x4, R18 ;  /* 0x00000004031a7825 */ /* 0x010fe200078e0012 */
[----:B------:R-:W-:Y:S06]  /*00e0*/  BRA.U !UP0, `(.L_x_265) ;  /* 0x0000001108087547 */ /* 0x000fec000b800000 */
[----:B------:R-:W0:Y:S01]  /*00f0*/  LDCU UR8, c[0x0][0x3b0] ;  /* 0x00007600ff0877ac */ /* 0x000e220008000800 */
[----:B------:R-:W1:Y:S01]  /*0100*/  LDC R24, c[0x0][0x3bc] ;  /* 0x0000ef00ff187b82 */ /* 0x000e620000000800 */
[----:B------:R-:W-:Y:S01]  /*0110*/  IMAD.WIDE R18, R3, 0x4, R18 ;  /* 0x0000000403127825 */ /* 0x000fe200078e0212 */
[----:B------:R-:W2:Y:S01]  /*0120*/  LDCU UR4, c[0x0][0x3b8] ;  /* 0x00007700ff0477ac */ /* 0x000ea20008000800 */
[----:B------:R-:W4:Y:S05]  /*0130*/  LDCU UR9, c[0x0][0x3b8] ;  /* 0x00007700ff0977ac */ /* 0x000f2a0008000800 */
[----:B------:R-:W5:Y:S01]  /*0140*/  LDC.64 R22, c[0x0][0x3a0] ;  /* 0x0000e800ff167b82 */ /* 0x000f620000000a00 */
[----:B------:R-:W-:-:S07]  /*0150*/  UIADD3 UR5, UPT, UPT, -UR5, URZ, URZ ;  /* 0x000000ff05057290 */ /* 0x000fce000fffe1ff */
[----:B------:R-:W3:Y:S01]  /*0160*/  LDC.64 R16, c[0x0][0x398] ;  /* 0x0000e600ff107b82 */ /* 0x000ee20000000a00 */
[----:B0-----:R-:W0:Y:S01]  /*0170*/  F2F.F64.F32 R20, UR8 ;  /* 0x0000000800147d10 */ /* 0x001e220008201800 */
[----:B------:R-:W0:Y:S01]  /*0180*/  LDCU UR8, c[0x0][0x3b4] ;  /* 0x00007680ff0877ac */ /* 0x000e220008000800 */
[----:B--2---:R-:W-:-:S05]  /*0190*/  ISETP.GE.AND P0, PT, R3, UR4, PT ;  /* 0x0000000403007c0c */ /* 0x004fca000bf06270 */
[----:B------:R-:W2:Y:S01]  /*01a0*/  LDC.64 R14, c[0x0][0x3a8] ;  /* 0x0000ea00ff0e7b82 */ /* 0x000ea20000000a00 */
[----:B-1----:R-:W-:Y:S01]  /*01b0*/  IMAD R24, R24, UR4, RZ ;  /* 0x0000000418187c24 */ /* 0x002fe2000f8e02ff */
[----:B------:R-:W-:Y:S01]  /*01c0*/  ISETP.GT.AND P0, PT, R3, -0x1, !P0 ;  /* 0xffffffff0300780c */ /* 0x000fe20004704270 */
[----:B------:R-:W-:-:S03]  /*01d0*/  UIADD3 UR4, UPT, UPT, UR4, -0x1, URZ ;  /* 0xffffffff04047890 */ /* 0x000fc6000fffe0ff */
[----:B------:R-:W-:Y:S02]  /*01e0*/  IADD3 R5, PT, PT, R3, R24, RZ ;  /* 0x0000001803057210 */ /* 0x000fe40007ffe0ff */
[----:B------:R-:W1:Y:S01]  /*01f0*/  LDC.64 R12, c[0x0][0x380] ;  /* 0x0000e000ff0c7b82 */ /* 0x000e620000000a00 */
[----:B0-----:R-:W-:Y:S01]  /*0200*/  DADD R20, R20, R20 ;  /* 0x0000000014147229 */ /* 0x001fe20000000014 */
[----:B-----5:R-:W-:-:S04]  /*0210*/  IMAD.WIDE R24, R24, 0x4, R22 ;  /* 0x0000000418187825 */ /* 0x020fc800078e0216 */
[----:B------:R-:W-:-:S04]  /*0220*/  IMAD.WIDE R22, R5, 0x4, R22 ;  /* 0x0000000405167825 */ /* 0x000fc800078e0216 */
[----:B---3--:R-:W-:-:S04]  /*0230*/  IMAD.WIDE.U32 R16, R3, 0x4, R16 ;  /* 0x0000000403107825 */ /* 0x008fc800078e0010 */
[----:B--2---:R-:W-:-:S04]  /*0240*/  IMAD.WIDE.U32 R14, R3, 0x4, R14 ;  /* 0x00000004030e7825 */ /* 0x004fc800078e000e */
[----:B-1--4-:R-:W-:-:S07]  /*0250*/  IMAD.WIDE.U32 R12, R3, 0x4, R12 ;  /* 0x00000004030c7825 */ /* 0x012fce00078e000c */
.L_x_286:
[----:B------:R-:W-:Y:S01]  /*0260*/  ISETP.GE.AND P1, PT, R3, UR9, PT ;  /* 0x0000000903007c0c */ /* 0x000fe2000bf26270 */
[----:B------:R-:W-:Y:S01]  /*0270*/  UIADD3 UR5, UPT, UPT, UR5, 0x1, URZ ;  /* 0x0000000105057890 */ /* 0x000fe2000fffe0ff */
[----:B------:R-:W-:Y:S03]  /*0280*/  BSSY.RECONVERGENT B0, `(.L_x_266) ;  /* 0x0000007000007945 */ /* 0x000fe60003800200 */
[----:B------:R-:W-:-:S08]  /*0290*/  UISETP.NE.AND UP0, UPT, UR5, URZ, UPT ;  /* 0x000000ff0500728c */ /* 0x000fd0000bf05270 */
[----:B0123--:R-:W-:Y:S05]  /*02a0*/  @P1 BRA `(.L_x_267) ;  /* 0x0000000000101947 */ /* 0x00ffea0003800000 */
[----:B------:R-:W0:Y:S02]  /*02b0*/  LDC.64 R4, c[0x0][0x380] ;  /* 0x0000e000ff047b82 */ /* 0x000e240000000a00 */
[----:B0-----:R-:W-:-:S06]  /*02c0*/  IMAD.WIDE R4, R3, 0x4, R4 ;  /* 0x0000000403047825 */ /* 0x001fcc00078e0204 */
[----:B------:R-:W2:Y:S04]  /*02d0*/  LDG.E R5, desc[UR6][R4.64] ;  /* 0x0000000604057981 */ /* 0x000ea8000c1e1900 */
[----:B--2---:R0:W-:Y:S02]  /*02e0*/  STG.E desc[UR6][R18.64], R5 ;  /* 0x0000000512007986 */ /* 0x0041e4000c101906 */
.L_x_267:
[----:B------:R-:W-:Y:S05]  /*02f0*/  BSYNC.RECONVERGENT B0 ;  /* 0x0000000000007941 */ /* 0x000fea0003800200 */
.L_x_266:
[----:B------:R-:W-:Y:S04]  /*0300*/  BSSY.RECONVERGENT B0, `(.L_x_268) ;  /* 0x00000de000007945 */ /* 0x000fe80003800200 */
[----:B------:R-:W-:Y:S05]  /*0310*/  @!P0 BRA `(.L_x_269) ;  /* 0x0000000c00708947 */ /* 0x000fea0003800000 */
[----:B------:R-:W-:-:S13]  /*0320*/  ISETP.NE.AND P1, PT, R3, UR4, PT ;  /* 0x0000000403007c0c */ /* 0x000fda000bf25270 */
[----:B------:R-:W-:Y:S05]  /*0330*/  @P1 BRA `(.L_x_270) ;  /* 0x0000000000fc1947 */ /* 0x000fea0003800000 */
[----:B------:R-:W2:Y:S01]  /*0340*/  LDG.E R6, desc[UR6][R26.64] ;  /* 0x000000061a067981 */ /* 0x000ea2000c1e1900 */
[----:B------:R-:W1:Y:S03]  /*0350*/  LDC R8, c[0x0][0x3b0] ;  /* 0x0000ec00ff087b82 */ /* 0x000e660000000800 */
[----:B0-----:R-:W2:Y:S01]  /*0360*/  LDG.E R5, desc[UR6][R18.64+-0x4] ;  /* 0xfffffc0612057981 */ /* 0x001ea2000c1e1900 */
        /* <DEDUP_REMOVED lines=10> */
[----:B------:R-:W-:-:S07]  /*0410*/  MOV R8, 0x430 ;  /* 0x0000043000087802 */ /* 0x000fce0000000f00 */
[----:B------:R-:W-:Y:S05]  /*0420*/  CALL.REL.NOINC `($__internal_10_$__cuda_sm3x_div_rn_noftz_f32_slowpath) ;  /* 0x0000002000987944 */ /* 0x000fea0003c00000 */
[----:B------:R-:W-:-:S07]  /*0430*/  IMAD.MOV.U32 R4, RZ, RZ, R2 ;  /* 0x000000ffff047224 */ /* 0x000fce00078e0002 */
.L_x_272:
[----:B------:R-:W-:Y:S05]  /*0440*/  BSYNC.RECONVERGENT B1 ;  /* 0x0000000000017941 */ /* 0x000fea0003800200 */
.L_x_271:
[----:B------:R-:W2:Y:S01]  /*0450*/  LDG.E R7, desc[UR6][R22.64] ;  /* 0x0000000616077981 */ /* 0x000ea2000c1e1900 */
[----:B------:R-:W0:Y:S03]  /*0460*/  LDC R10, c[0x0][0x3b0] ;  /* 0x0000ec00ff0a7b82 */ /* 0x000e260000000800 */
[----:B------:R-:W2:Y:S01]  /*0470*/  LDG.E R2, desc[UR6][R22.64+-0x4] ;  /* 0xfffffc0616027981 */ /* 0x000ea2000c1e1900 */
[----:B------:R-:W-:Y:S01]  /*0480*/  BSSY.RECONVERGENT B1, `(.L_x_273) ;  /* 0x000000d000017945 */ /* 0x000fe20003800200 */
[----:B0-----:R-:W0:Y:S02]  /*0490*/  MUFU.RCP R9, R10 ;  /* 0x0000000a00097308 */ /* 0x001e240000001000 */
[----:B0-----:R-:W-:Y:S01]  /*04a0*/  FFMA R8, R9, -R10, 1 ;  /* 0x3f80000009087423 */ /* 0x001fe2000000080a */
[----:B--2---:R-:W-:-:S03]  /*04b0*/  FADD R5, R7, -R2 ;  /* 0x8000000207057221 */ /* 0x004fc60000000000 */
[----:B------:R-:W-:Y:S02]  /*04c0*/  FFMA R2, R9, R8, R9 ;  /* 0x0000000809027223 */ /* 0x000fe40000000009 */
[----:B------:R-:W0:Y:S02]  /*04d0*/  FCHK P1, R5, R10 ;  /* 0x0000000a05007302 */ /* 0x000e240000020000 */
[----:B------:R-:W-:-:S04]  /*04e0*/  FFMA R8, R2, R5, RZ ;  /* 0x0000000502087223 */ /* 0x000fc800000000ff */
[----:B------:R-:W-:-:S04]  /*04f0*/  FFMA R9, R8, -R10, R5 ;  /* 0x8000000a08097223 */ /* 0x000fc80000000005 */
[----:B------:R-:W-:Y:S01]  /*0500*/  FFMA R9, R2, R9, R8 ;  /* 0x0000000902097223 */ /* 0x000fe20000000008 */
[----:B0-----:R-:W-:Y:S06]  /*0510*/  @!P1 BRA `(.L_x_274) ;  /* 0x00000000000c9947 */ /* 0x001fec0003800000 */
[----:B------:R-:W-:-:S07]  /*0520*/  MOV R8, 0x540 ;  /* 0x0000054000087802 */ /* 0x000fce0000000f00 */
[----:B------:R-:W-:Y:S05]  /*0530*/  CALL.REL.NOINC `($__internal_10_$__cuda_sm3x_div_rn_noftz_f32_slowpath) ;  /* 0x0000002000547944 */ /* 0x000fea0003c00000 */
[----:B------:R-:W-:-:S07]  /*0540*/  MOV R9, R2 ;  /* 0x0000000200097202 */ /* 0x000fce0000000f00 */
.L_x_274:
[----:B------:R-:W-:Y:S05]  /*0550*/  BSYNC.RECONVERGENT B1 ;  /* 0x0000000000017941 */ /* 0x000fea0003800200 */
.L_x_273:
[----:B------:R-:W2:Y:S01]  /*0560*/  LDG.E R10, desc[UR6][R30.64] ;  /* 0x000000061e0a7981 */ /* 0x000ea2000c1e1900 */
[----:B------:R-:W0:Y:S03]  /*0570*/  LDC R32, c[0x0][0x3b0] ;  /* 0x0000ec00ff207b82 */ /* 0x000e260000000800 */
[----:B------:R-:W2:Y:S01]  /*0580*/  LDG.E R5, desc[UR6][R28.64+-0x4] ;  /* 0xfffffc061c057981 */ /* 0x000ea2000c1e1900 */
[----:B------:R-:W-:Y:S01]  /*0590*/  BSSY.RECONVERGENT B1, `(.L_x_275) ;  /* 0x000000d000017945 */ /* 0x000fe20003800200 */
[----:B0-----:R-:W0:Y:S02]  /*05a0*/  MUFU.RCP R11, R32 ;  /* 0x00000020000b7308 */ /* 0x001e240000001000 */
        /* <DEDUP_REMOVED lines=11> */
.L_x_276:
[----:B------:R-:W-:Y:S05]  /*0660*/  BSYNC.RECONVERGENT B1 ;  /* 0x0000000000017941 */ /* 0x000fea0003800200 */
.L_x_275:
[----:B------:R-:W2:Y:S04]  /*0670*/  LDG.E R5, desc[UR6][R16.64] ;  /* 0x0000000610057981 */ /* 0x000ea8000c1e1900 */
[----:B------:R-:W3:Y:S04]  /*0680*/  LDG.E R2, desc[UR6][R14.64] ;  /* 0x000000060e027981 */ /* 0x000ee8000c1e1900 */
[----:B------:R-:W4:Y:S01]  /*0690*/  LDG.E R33, desc[UR6][R12.64] ;  /* 0x000000060c217981 */ /* 0x000f22000c1e1900 */
[----:B------:R-:W-:-:S04]  /*06a0*/  FMUL R10, R10, R9 ;  /* 0x000000090a0a7220 */ /* 0x000fc80000400000 */
[----:B--2---:R-:W-:Y:S01]  /*06b0*/  FFMA R4, R5, R4, R10 ;  /* 0x0000000405047223 */ /* 0x004fe2000000000a */
[----:B---3--:R-:W-:-:S04]  /*06c0*/  FFMA R2, R6, R2, R11 ;  /* 0x0000000206027223 */ /* 0x008fc8000000000b */
[----:B------:R-:W-:-:S04]  /*06d0*/  FFMA R2, R7, R2, R4 ;  /* 0x0000000207027223 */ /* 0x000fc80000000004 */
[----:B----4-:R-:W-:-:S04]  /*06e0*/  FFMA R2, R2, UR8, R33 ;  /* 0x0000000802027c23 */ /* 0x010fc80008000021 */
[----:B------:R-:W-:-:S04]  /*06f0*/  FADD R2, R33, R2 ;  /* 0x0000000221027221 */ /* 0x000fc80000000000 */
[----:B------:R-:W-:-:S05]  /*0700*/  FMUL R5, R2, 0.5 ;  /* 0x3f00000002057820 */ /* 0x000fca0000400000 */
[----:B------:R3:W-:Y:S01]  /*0710*/  STG.E desc[UR6][R26.64], R5 ;  /* 0x000000051a007986 */ /* 0x0007e2000c101906 */
[----:B------:R-:W-:Y:S05]  /*0720*/  BRA `(.L_x_269) ;  /* 0x00000008006c7947 */ /* 0x000fea0003800000 */
.L_x_270:
[----:B------:R-:W-:-:S13]  /*0730*/  ISETP.NE.AND P1, PT, R3, RZ, PT ;  /* 0x000000ff0300720c */ /* 0x000fda0003f25270 */
[----:B------:R-:W-:Y:S05]  /*0740*/  @P1 BRA `(.L_x_277) ;  /* 0x0000000000c41947 */ /* 0x000fea0003800000 */
[----:B------:R-:W0:Y:S08]  /*0750*/  LDC.64 R8, c[0x0][0x390] ;  /* 0x0000e400ff087b82 */ /* 0x000e300000000a00 */
        /* <DEDUP_REMOVED lines=14> */
[----:B------:R-:W-:-:S07]  /*0840*/  MOV R6, R2 ;  /* 0x0000000200067202 */ /* 0x000fce0000000f00 */
.L_x_278:
[----:B------:R-:W0:Y:S08]  /*0850*/  LDC.64 R8, c[0x0][0x388] ;  /* 0x0000e200ff087b82 */ /* 0x000e300000000a00 */
[----:B------:R-:W1:Y:S01]  /*0860*/  LDC R32, c[0x0][0x3b0] ;  /* 0x0000ec00ff207b82 */ /* 0x000e620000000800 */
[----:B0-----:R-:W2:Y:S04]  /*0870*/  LDG.E R2, desc[UR6][R8.64+0x4] ;  /* 0x0000040608027981 */ /* 0x001ea8000c1e1900 */
[----:B------:R-:W2:Y:S01]  /*0880*/  LDG.E R7, desc[UR6][R8.64] ;  /* 0x0000000608077981 */ /* 0x000ea2000c1e1900 */
[----:B-1----:R-:W0:Y:S02]  /*0890*/  MUFU.RCP R11, R32 ;  /* 0x00000020000b7308 */ /* 0x002e240000001000 */
        /* <DEDUP_REMOVED lines=10> */
[----:B------:R-:W-:-:S07]  /*0940*/  IMAD.MOV.U32 R37, RZ, RZ, R2 ;  /* 0x000000ffff257224 */ /* 0x000fce00078e0002 */
.L_x_279:
[----:B------:R-:W0:Y:S01]  /*0950*/  LDC.64 R10, c[0x0][0x398] ;  /* 0x0000e600ff0a7b82 */ /* 0x000e220000000a00 */
[----:B------:R-:W2:Y:S07]  /*0960*/  LDG.E R5, desc[UR6][R24.64] ;  /* 0x0000000618057981 */ /* 0x000eae000c1e1900 */
[----:B------:R-:W1:Y:S08]  /*0970*/  LDC.64 R32, c[0x0][0x3a8] ;  /* 0x0000ea00ff207b82 */ /* 0x000e700000000a00 */
[----:B------:R-:W3:Y:S01]  /*0980*/  LDC.64 R34, c[0x0][0x380] ;  /* 0x0000e000ff227b82 */ /* 0x000ee20000000a00 */
[----:B0-----:R-:W4:Y:S04]  /*0990*/  LDG.E R11, desc[UR6][R10.64] ;  /* 0x000000060a0b7981 */ /* 0x001f28000c1e1900 */
[----:B-1----:R-:W5:Y:S04]  /*09a0*/  LDG.E R32, desc[UR6][R32.64] ;  /* 0x0000000620207981 */ /* 0x002f68000c1e1900 */
[----:B---3--:R-:W3:Y:S01]  /*09b0*/  LDG.E R35, desc[UR6][R34.64] ;  /* 0x0000000622237981 */ /* 0x008ee2000c1e1900 */
[----:B------:R-:W0:Y:S01]  /*09c0*/  LDC.64 R8, c[0x0][0x390] ;  /* 0x0000e400ff087b82 */ /* 0x000e220000000a00 */
[----:B----4-:R-:W-:-:S04]  /*09d0*/  FMUL R2, R11, R6 ;  /* 0x000000060b027220 */ /* 0x010fc80000400000 */
[----:B------:R-:W-:Y:S01]  /*09e0*/  FFMA R2, RZ, R7, R2 ;  /* 0x00000007ff027223 */ /* 0x000fe20000000002 */
[----:B-----5:R-:W-:-:S04]  /*09f0*/  FFMA R37, R4, R32, R37 ;  /* 0x0000002004257223 */ /* 0x020fc80000000025 */
[----:B--2---:R-:W-:-:S04]  /*0a00*/  FFMA R2, R5, R37, R2 ;  /* 0x0000002505027223 */ /* 0x004fc80000000002 */
[----:B---3--:R-:W-:-:S04]  /*0a10*/  FFMA R2, R2, UR8, R35 ;  /* 0x0000000802027c23 */ /* 0x008fc80008000023 */
[----:B------:R-:W-:-:S04]  /*0a20*/  FADD R2, R35, R2 ;  /* 0x0000000223027221 */ /* 0x000fc80000000000 */
[----:B------:R-:W-:-:S05]  /*0a30*/  FMUL R5, R2, 0.5 ;  /* 0x3f00000002057820 */ /* 0x000fca0000400000 */
[----:B0-----:R1:W-:Y:S01]  /*0a40*/  STG.E desc[UR6][R8.64], R5 ;  /* 0x0000000508007986 */ /* 0x0013e2000c101906 */
[----:B------:R-:W-:Y:S05]  /*0a50*/  BRA `(.L_x_269) ;  /* 0x0000000400a07947 */ /* 0x000fea0003800000 */
.L_x_277:
[----:B------:R-:W1:Y:S01]  /*0a60*/  LDC.64 R6, c[0x0][0x390] ;  /* 0x0000e400ff067b82 */ /* 0x000e620000000a00 */
[----:B------:R-:W-:Y:S01]  /*0a70*/  IADD3 R4, PT, PT, R3, -0x1, RZ ;  /* 0xffffffff03047810 */ /* 0x000fe20007ffe0ff */
[----:B------:R-:W2:Y:S04]  /*0a80*/  LDG.E R2, desc[UR6][R26.64+0x4] ;  /* 0x000004061a027981 */ /* 0x000ea8000c1e1900 */
[----:B-1----:R-:W-:-:S06]  /*0a90*/  IMAD.WIDE.U32 R6, R4, 0x4, R6 ;  /* 0x0000000404067825 */ /* 0x002fcc00078e0006 */
[----:B------:R-:W2:Y:S01]  /*0aa0*/  LDG.E R7, desc[UR6][R6.64] ;  /* 0x0000000606077981 */ /* 0x000ea2000c1e1900 */
[----:B------:R-:W1:Y:S01]  /*0ab0*/  MUFU.RCP64H R9, R21 ;  /* 0x0000001500097308 */ /* 0x000e620000001800 */
[----:B------:R-:W-:-:S06]  /*0ac0*/  IMAD.MOV.U32 R8, RZ, RZ, 0x1 ;  /* 0x00000001ff087424 */ /* 0x000fcc00078e00ff */
[----:B-1----:R-:W-:-:S08]  /*0ad0*/  DFMA R10, -R20, R8, 1 ;  /* 0x3ff00000140a742b */ /* 0x002fd00000000108 */
[----:B------:R-:W-:-:S08]  /*0ae0*/  DFMA R10, R10, R10, R10 ;  /* 0x0000000a0a0a722b */ /* 0x000fd0000000000a */
[----:B------:R-:W-:-:S08]  /*0af0*/  DFMA R10, R8, R10, R8 ;  /* 0x0000000a080a722b */ /* 0x000fd00000000008 */
[----:B------:R-:W-:-:S08]  /*0b00*/  DFMA R32, -R20, R10, 1 ;  /* 0x3ff000001420742b */ /* 0x000fd0000000010a */
[----:B------:R-:W-:Y:S01]  /*0b10*/  DFMA R32, R10, R32, R10 ;  /* 0x000000200a20722b */ /* 0x000fe2000000000a */
[----:B------:R-:W-:Y:S01]  /*0b20*/  BSSY.RECONVERGENT B1, `(.L_x_280) ;  /* 0x0000012000017945 */ /* 0x000fe20003800200 */
[----:B--2---:R-:W-:-:S04]  /*0b30*/  FADD R2, R2, -R7 ;  /* 0x8000000702027221 */ /* 0x004fc80000000000 */
[----:B------:R-:W1:Y:S02]  /*0b40*/  F2F.F64.F32 R8, R2 ;  /* 0x0000000200087310 */ /* 0x000e640000201800 */
[----:B-1----:R-:W-:-:S08]  /*0b50*/  DMUL R10, R8, R32 ;  /* 0x00000020080a7228 */ /* 0x002fd00000000000 */
[----:B------:R-:W-:-:S08]  /*0b60*/  DFMA R6, -R20, R10, R8 ;  /* 0x0000000a1406722b */ /* 0x000fd00000000108 */
[----:B------:R-:W-:Y:S01]  /*0b70*/  DFMA R6, R32, R6, R10 ;  /* 0x000000062006722b */ /* 0x000fe2000000000a */
[----:B------:R-:W-:-:S09]  /*0b80*/  FSETP.GEU.AND P2, PT, |R9|, 6.5827683646048100446e-37, PT ;  /* 0x036000000900780b */ /* 0x000fd20003f4e200 */
[----:B0-----:R-:W-:-:S05]  /*0b90*/  FFMA R5, RZ, R21, R7 ;  /* 0x00000015ff057223 */ /* 0x001fca0000000007 */
[----:B------:R-:W-:-:S13]  /*0ba0*/  FSETP.GT.AND P1, PT, |R5|, 1.469367938527859385e-39, PT ;  /* 0x001000000500780b */ /* 0x000fda0003f24200 */
[----:B------:R-:W-:Y:S05]  /*0bb0*/  @P1 BRA P2, `(.L_x_281) ;  /* 0x0000000000201947 */ /* 0x000fea0001000000 */
[----:B------:R-:W-:Y:S01]  /*0bc0*/  MOV R6, R8 ;  /* 0x0000000800067202 */ /* 0x000fe20000000f00 */
[----:B------:R-:W-:Y:S01]  /*0bd0*/  IMAD.MOV.U32 R7, RZ, RZ, R9 ;  /* 0x000000ffff077224 */ /* 0x000fe200078e0009 */
[----:B------:R-:W-:Y:S01]  /*0be0*/  MOV R8, R20 ;  /* 0x0000001400087202 */ /* 0x000fe20000000f00 */
[----:B------:R-:W-:Y:S01]  /*0bf0*/  IMAD.MOV.U32 R9, RZ, RZ, R21 ;  /* 0x000000ffff097224 */ /* 0x000fe200078e0015 */
[----:B------:R-:W-:-:S07]  /*0c00*/  MOV R2, 0xc20 ;  /* 0x00000c2000027802 */ /* 0x000fce0000000f00 */
[----:B------:R-:W-:Y:S05]  /*0c10*/  CALL.REL.NOINC `($__internal_9_$__cuda_sm20_div_rn_f64_full) ;  /* 0x0000001400287944 */ /* 0x000fea0003c00000 */
[----:B------:R-:W-:Y:S01]  /*0c20*/  MOV R6, R8 ;  /* 0x0000000800067202 */ /* 0x000fe20000000f00 */
[----:B------:R-:W-:-:S07]  /*0c30*/  IMAD.MOV.U32 R7, RZ, RZ, R9 ;  /* 0x000000ffff077224 */ /* 0x000fce00078e0009 */
.L_x_281:
[----:B------:R-:W-:Y:S05]  /*0c40*/  BSYNC.RECONVERGENT B1 ;  /* 0x0000000000017941 */ /* 0x000fea0003800200 */
.L_x_280:
        /* <DEDUP_REMOVED lines=10> */
[----:B--2---:R-:W-:Y:S02]  /*0cf0*/  FADD R2, R2, -R5 ;  /* 0x8000000502027221 */ /* 0x004fe40000000000 */
[----:B------:R-:W-:Y:S08]  /*0d00*/  F2F.F32.F64 R5, R6 ;  /* 0x0000000600057310 */ /* 0x000ff00000301000 */
[----:B------:R-:W0:Y:S02]  /*0d10*/  F2F.F64.F32 R10, R2 ;  /* 0x00000002000a7310 */ /* 0x000e240000201800 */
[----:B0-----:R-:W-:Y:S01]  /*0d20*/  DMUL R8, R34, R10 ;  /* 0x0000000a22087228 */ /* 0x001fe20000000000 */
[----:B------:R-:W-:-:S07]  /*0d30*/  FSETP.GEU.AND P2, PT, |R11|, 6.5827683646048100446e-37, PT ;  /* 0x036000000b00780b */ /* 0x000fce0003f4e200 */
        /* <DEDUP_REMOVED lines=8> */
[----:B------:R-:W-:Y:S02]  /*0dc0*/  MOV R8, R20 ;  /* 0x0000001400087202 */ /* 0x000fe40000000f00 */
[----:B------:R-:W-:-:S07]  /*0dd0*/  MOV R2, 0xdf0 ;  /* 0x00000df000027802 */ /* 0x000fce0000000f00 */
[----:B------:R-:W-:Y:S05]  /*0de0*/  CALL.REL.NOINC `($__internal_9_$__cuda_sm20_div_rn_f64_full) ;  /* 0x0000001000b47944 */ /* 0x000fea0003c00000 */
.L_x_283:
[----:B------:R-:W-:Y:S05]  /*0df0*/  BSYNC.RECONVERGENT B1 ;  /* 0x0000000000017941 */ /* 0x000fea0003800200 */
.L_x_282:
[----:B------:R-:W0:Y:S01]  /*0e00*/  LDC.64 R6, c[0x0][0x388] ;  /* 0x0000e200ff067b82 */ /* 0x000e220000000a00 */
[----:B------:R-:W2:Y:S01]  /*0e10*/  LDG.E R2, desc[UR6][R30.64+0x4] ;  /* 0x000004061e027981 */ /* 0x000ea2000c1e1900 */
[----:B0-----:R-:W-:-:S06]  /*0e20*/  IMAD.WIDE.U32 R6, R4, 0x4, R6 ;  /* 0x0000000404067825 */ /* 0x001fcc00078e0006 */
[----:B------:R-:W2:Y:S01]  /*0e30*/  LDG.E R7, desc[UR6][R6.64] ;  /* 0x0000000606077981 */ /* 0x000ea2000c1e1900 */
[----:B------:R-:W0:Y:S01]  /*0e40*/  MUFU.RCP64H R11, R21 ;  /* 0x00000015000b7308 */ /* 0x000e220000001800 */
[----:B------:R-:W-:-:S06]  /*0e50*/  MOV R10, 0x1 ;  /* 0x00000001000a7802 */ /* 0x000fcc0000000f00 */
[----:B0-----:R-:W-:-:S08]  /*0e60*/  DFMA R32, -R20, R10, 1 ;  /* 0x3ff000001420742b */ /* 0x001fd0000000010a */
[----:B------:R-:W-:-:S08]  /*0e70*/  DFMA R32, R32, R32, R32 ;  /* 0x000000202020722b */ /* 0x000fd00000000020 */
[----:B------:R-:W-:-:S08]  /*0e80*/  DFMA R32, R10, R32, R10 ;  /* 0x000000200a20722b */ /* 0x000fd0000000000a */
[----:B------:R-:W-:-:S08]  /*0e90*/  DFMA R34, -R20, R32, 1 ;  /* 0x3ff000001422742b */ /* 0x000fd00000000120 */
[----:B------:R-:W-:Y:S01]  /*0ea0*/  DFMA R34, R32, R34, R32 ;  /* 0x000000222022722b */ /* 0x000fe20000000020 */
[----:B------:R-:W-:Y:S01]  /*0eb0*/  F2F.F32.F64 R4, R8 ;  /* 0x0000000800047310 */ /* 0x000fe20000301000 */
        /* <DEDUP_REMOVED lines=10> */
[----:B------:R-:W-:Y:S01]  /*0f60*/  MOV R6, R10 ;  /* 0x0000000a00067202 */ /* 0x000fe20000000f00 */
[----:B------:R-:W-:Y:S01]  /*0f70*/  IMAD.MOV.U32 R7, RZ, RZ, R11 ;  /* 0x000000ffff077224 */ /* 0x000fe200078e000b */
[----:B------:R-:W-:Y:S02]  /*0f80*/  MOV R8, R20 ;  /* 0x0000001400087202 */ /* 0x000fe40000000f00 */
[----:B------:R-:W-:Y:S02]  /*0f90*/  MOV R9, R21 ;  /* 0x0000001500097202 */ /* 0x000fe40000000f00 */
[----:B------:R-:W-:-:S07]  /*0fa0*/  MOV R2, 0xfc0 ;  /* 0x00000fc000027802 */ /* 0x000fce0000000f00 */
[----:B------:R-:W-:Y:S05]  /*0fb0*/  CALL.REL.NOINC `($__internal_9_$__cuda_sm20_div_rn_f64_full) ;  /* 0x0000001000407944 */ /* 0x000fea0003c00000 */
[----:B------:R-:W-:Y:S01]  /*0fc0*/  IMAD.MOV.U32 R6, RZ, RZ, R8 ;  /* 0x000000ffff067224 */ /* 0x000fe200078e0008 */
[----:B------:R-:W-:-:S07]  /*0fd0*/  MOV R7, R9 ;  /* 0x0000000900077202 */ /* 0x000fce0000000f00 */
.L_x_285:
[----:B------:R-:W-:Y:S05]  /*0fe0*/  BSYNC.RECONVERGENT B1 ;  /* 0x0000000000017941 */ /* 0x000fea0003800200 */
.L_x_284:
[----:B------:R-:W2:Y:S04]  /*0ff0*/  LDG.E R9, desc[UR6][R30.64] ;  /* 0x000000061e097981 */ /* 0x000ea8000c1e1900 */
[----:B------:R-:W3:Y:S04]  /*1000*/  LDG.E R2, desc[UR6][R16.64] ;  /* 0x0000000610027981 */ /* 0x000ee8000c1e1900 */
[----:B------:R-:W4:Y:S04]  /*1010*/  LDG.E R33, desc[UR6][R14.64] ;  /* 0x000000060e217981 */ /* 0x000f28000c1e1900 */
[----:B------:R-:W4:Y:S04]  /*1020*/  LDG.E R8, desc[UR6][R26.64] ;  /* 0x000000061a087981 */ /* 0x000f28000c1e1900 */
[----:B------:R-:W5:Y:S04]  /*1030*/  LDG.E R11, desc[UR6][R22.64] ;  /* 0x00000006160b7981 */ /* 0x000f68000c1e1900 */
[----:B------:R-:W5:Y:S01]  /*1040*/  LDG.E R35, desc[UR6][R12.64] ;  /* 0x000000060c237981 */ /* 0x000f62000c1e1900 */
[----:B------:R-:W4:Y:S01]  /*1050*/  F2F.F32.F64 R6, R6 ;  /* 0x0000000600067310 */ /* 0x000f220000301000 */
[----:B--2---:R-:W-:-:S04]  /*1060*/  FMUL R4, R4, R9 ;  /* 0x0000000904047220 */ /* 0x004fc80000400000 */
[----:B---3--:R-:W-:Y:S01]  /*1070*/  FFMA R2, R5, R2, R4 ;  /* 0x0000000205027223 */ /* 0x008fe20000000004 */
[----:B----4-:R-:W-:-:S04]  /*1080*/  FFMA R8, R33, R8, R6 ;  /* 0x0000000821087223 */ /* 0x010fc80000000006 */
[----:B-----5:R-:W-:-:S04]  /*1090*/  FFMA R2, R11, R8, R2 ;  /* 0x000000080b027223 */ /* 0x020fc80000000002 */
[----:B------:R-:W-:-:S04]  /*10a0*/  FFMA R2, R2, UR8, R35 ;  /* 0x0000000802027c23 */ /* 0x000fc80008000023 */
[----:B------:R-:W-:-:S04]  /*10b0*/  FADD R2, R35, R2 ;  /* 0x0000000223027221 */ /* 0x000fc80000000000 */
[----:B------:R-:W-:-:S05]  /*10c0*/  FMUL R5, R2, 0.5 ;  /* 0x3f00000002057820 */ /* 0x000fca0000400000 */
[----:B------:R2:W-:Y:S02]  /*10d0*/  STG.E desc[UR6][R26.64], R5 ;  /* 0x000000051a007986 */ /* 0x0005e4000c101906 */
.L_x_269:
[----:B------:R-:W-:Y:S05]  /*10e0*/  BSYNC.RECONVERGENT B0 ;  /* 0x0000000000007941 */ /* 0x000fea0003800200 */
.L_x_268:
[----:B------:R-:W-:Y:S06]  /*10f0*/  BAR.SYNC.DEFER_BLOCKING 0x0 ;  /* 0x0000000000007b1d */ /* 0x000fec0000010000 */
[----:B------:R-:W-:Y:S05]  /*1100*/  BRA.U UP0, `(.L_x_286) ;  /* 0xfffffff100547547 */ /* 0x000fea000b83ffff */
.L_x_265:
        /* <DEDUP_REMOVED lines=8> */
[----:B---3--:R-:W3:Y:S01]  /*1190*/  LDG.E R4, desc[UR6][R26.64] ;  /* 0x000000061a047981 */ /* 0x008ee2000c1e1900 */
[----:B-1----:R-:W1:Y:S03]  /*11a0*/  LDC R8, c[0x0][0x3b0] ;  /* 0x0000ec00ff087b82 */ /* 0x002e660000000800 */
[----:B0-2---:R-:W3:Y:S01]  /*11b0*/  LDG.E R5, desc[UR6][R26.64+-0x4] ;  /* 0xfffffc061a057981 */ /* 0x005ee2000c1e1900 */
        /* <DEDUP_REMOVED lines=13> */
.L_x_291:
[----:B------:R-:W-:Y:S05]  /*1290*/  BSYNC.RECONVERGENT B1 ;  /* 0x0000000000017941 */ /* 0x000fea0003800200 */
.L_x_290:
        /* <DEDUP_REMOVED lines=9> */
[----:B0-----:R-:W-:Y:S01]  /*1330*/  FFMA R8, R9, -R12, 1 ;  /* 0x3f80000009087423 */ /* 0x001fe2000000080c */
[----:B---3--:R-:W-:-:S03]  /*1340*/  FADD R5, R7, -R2 ;  /* 0x8000000207057221 */ /* 0x008fc60000000000 */
        /* <DEDUP_REMOVED lines=9> */
.L_x_293:
[----:B------:R-:W-:Y:S05]  /*13e0*/  BSYNC.RECONVERGENT B1 ;  /* 0x0000000000017941 */ /* 0x000fea0003800200 */
.L_x_292:
        /* <DEDUP_REMOVED lines=16> */
.L_x_295:
[----:B------:R-:W-:Y:S05]  /*14f0*/  BSYNC.RECONVERGENT B1 ;  /* 0x0000000000017941 */ /* 0x000fea0003800200 */
.L_x_294:
[----:B------:R-:W0:Y:S01]  /*1500*/  LDC.64 R10, c[0x0][0x398] ;  /* 0x0000e600ff0a7b82 */ /* 0x000e220000000a00 */
[----:B------:R-:W1:Y:S07]  /*1510*/  LDCU UR5, c[0x0][0x3b4] ;  /* 0x00007680ff0577ac */ /* 0x000e6e0008000800 */
[----:B------:R-:W2:Y:S08]  /*1520*/  LDC.64 R12, c[0x0][0x3a8] ;  /* 0x0000ea00ff0c7b82 */ /* 0x000eb00000000a00 */
[----:B------:R-:W3:Y:S01]  /*1530*/  LDC.64 R14, c[0x0][0x380] ;  /* 0x0000e000ff0e7b82 */ /* 0x000ee20000000a00 */
[----:B0-----:R-:W-:-:S06]  /*1540*/  IMAD.WIDE.U32 R10, R3, 0x4, R10 ;  /* 0x00000004030a7825 */ /* 0x001fcc00078e000a */
[----:B------:R-:W4:Y:S01]  /*1550*/  LDG.E R11, desc[UR6][R10.64] ;  /* 0x000000060a0b7981 */ /* 0x000f22000c1e1900 */
[----:B--2---:R-:W-:-:S06]  /*1560*/  IMAD.WIDE.U32 R12, R3, 0x4, R12 ;  /* 0x00000004030c7825 */ /* 0x004fcc00078e000c */
[----:B------:R-:W2:Y:S01]  /*1570*/  LDG.E R12, desc[UR6][R12.64] ;  /* 0x000000060c0c7981 */ /* 0x000ea2000c1e1900 */
[----:B---3--:R-:W-:-:S05]  /*1580*/  IMAD.WIDE.U32 R14, R3, 0x4, R14 ;  /* 0x00000004030e7825 */ /* 0x008fca00078e000e */
[----:B------:R-:W1:Y:S01]  /*1590*/  LDG.E R3, desc[UR6][R14.64] ;  /* 0x000000060e037981 */ /* 0x000e62000c1e1900 */
[----:B------:R-:W-:-:S04]  /*15a0*/  FMUL R30, R30, R9 ;  /* 0x000000091e1e7220 */ /* 0x000fc80000400000 */
[----:B----4-:R-:W-:Y:S01]  /*15b0*/  FFMA R6, R11, R6, R30 ;  /* 0x000000060b067223 */ /* 0x010fe2000000001e */
[----:B--2---:R-:W-:-:S04]  /*15c0*/  FFMA R17, R4, R12, R17 ;  /* 0x0000000c04117223 */ /* 0x004fc80000000011 */
[----:B------:R-:W-:-:S04]  /*15d0*/  FFMA R6, R7, R17, R6 ;  /* 0x0000001107067223 */ /* 0x000fc80000000006 */
[----:B-1----:R-:W-:-:S05]  /*15e0*/  FFMA R3, R6, UR5, R3 ;  /* 0x0000000506037c23 */ /* 0x002fca0008000003 */
[----:B------:R0:W-:Y:S01]  /*15f0*/  STG.E desc[UR6][R14.64], R3 ;  /* 0x000000030e007986 */ /* 0x0001e2000c101906 */
[----:B------:R-:W-:Y:S05]  /*1600*/  BRA `(.L_x_288) ;  /* 0x0000000800a07947 */ /* 0x000fea0003800000 */
.L_x_289:
[----:B------:R-:W-:-:S13]  /*1610*/  ISETP.NE.AND P0, PT, R3, RZ, PT ;  /* 0x000000ff0300720c */ /* 0x000fda0003f05270 */
[----:B------:R-:W-:Y:S05]  /*1620*/  @P0 BRA `(.L_x_296) ;  /* 0x0000000000c80947 */ /* 0x000fea0003800000 */
[----:B------:R-:W3:Y:S08]  /*1630*/  LDC.64 R6, c[0x0][0x390] ;  /* 0x0000e400ff067b82 */ /* 0x000ef00000000a00 */
[----:B-1----:R-:W1:Y:S01]  /*1640*/  LDC R8, c[0x0][0x3b0] ;  /* 0x0000ec00ff087b82 */ /* 0x002e620000000800 */
[----:B---3--:R-:W0:Y:S04]  /*1650*/  LDG.E R2, desc[UR6][R6.64+0x4] ;  /* 0x0000040606027981 */ /* 0x008e28000c1e1900 */
[----:B------:R-:W0:Y:S01]  /*1660*/  LDG.E R3, desc[UR6][R6.64] ;  /* 0x0000000606037981 */ /* 0x000e22000c1e1900 */
[----:B-1----:R-:W1:Y:S02]  /*1670*/  MUFU.RCP R9, R8 ;  /* 0x0000000800097308 */ /* 0x002e640000001000 */
[----:B-1----:R-:W-:Y:S01]  /*1680*/  FFMA R4, R9, -R8, 1 ;  /* 0x3f80000009047423 */ /* 0x002fe20000000808 */
[----:B0-2---:R-:W-:-:S03]  /*1690*/  FADD R5, R2, -R3 ;  /* 0x8000000302057221 */ /* 0x005fc60000000000 */
        /* <DEDUP_REMOVED lines=9> */
.L_x_297:
        /* <DEDUP_REMOVED lines=15> */
.L_x_298:
[----:B------:R-:W0:Y:S01]  /*1820*/  LDC.64 R16, c[0x0][0x3b8] ;  /* 0x0000ee00ff107b82 */ /* 0x000e220000000a00 */
[----:B------:R-:W1:Y:S07]  /*1830*/  LDCU UR5, c[0x0][0x3b4] ;  /* 0x00007680ff0577ac */ /* 0x000e6e0008000800 */
[----:B------:R-:W2:Y:S08]  /*1840*/  LDC.64 R8, c[0x0][0x398] ;  /* 0x0000e600ff087b82 */ /* 0x000eb00000000a00 */
[----:B------:R-:W3:Y:S08]  /*1850*/  LDC.64 R10, c[0x0][0x3a0] ;  /* 0x0000e800ff0a7b82 */ /* 0x000ef00000000a00 */
[----:B------:R-:W4:Y:S08]  /*1860*/  LDC.64 R12, c[0x0][0x3a8] ;  /* 0x0000ea00ff0c7b82 */ /* 0x000f300000000a00 */
[----:B------:R-:W5:Y:S01]  /*1870*/  LDC.64 R14, c[0x0][0x380] ;  /* 0x0000e000ff0e7b82 */ /* 0x000f620000000a00 */
[----:B0-----:R-:W-:Y:S01]  /*1880*/  IMAD R17, R16, R17, RZ ;  /* 0x0000001110117224 */ /* 0x001fe200078e02ff */
[----:B--2---:R-:W2:Y:S03]  /*1890*/  LDG.E R9, desc[UR6][R8.64] ;  /* 0x0000000608097981 */ /* 0x004ea6000c1e1900 */
[----:B---3--:R-:W-:-:S06]  /*18a0*/  IMAD.WIDE R10, R17, 0x4, R10 ;  /* 0x00000004110a7825 */ /* 0x008fcc00078e020a */
[----:B------:R-:W3:Y:S04]  /*18b0*/  LDG.E R11, desc[UR6][R10.64] ;  /* 0x000000060a0b7981 */ /* 0x000ee8000c1e1900 */
[----:B----4-:R-:W4:Y:S04]  /*18c0*/  LDG.E R12, desc[UR6][R12.64] ;  /* 0x000000060c0c7981 */ /* 0x010f28000c1e1900 */
[----:B-----5:R-:W1:Y:S01]  /*18d0*/  LDG.E R5, desc[UR6][R14.64] ;  /* 0x000000060e057981 */ /* 0x020e62000c1e1900 */
[----:B--2---:R-:W-:-:S04]  /*18e0*/  FMUL R0, R9, R4 ;  /* 0x0000000409007220 */ /* 0x004fc80000400000 */
[----:B------:R-:W-:Y:S01]  /*18f0*/  FFMA R0, RZ, R7, R0 ;  /* 0x00000007ff007223 */ /* 0x000fe20000000000 */
[----:B----4-:R-:W-:-:S04]  /*1900*/  FFMA R2, R3, R12, R2 ;  /* 0x0000000c03027223 */ /* 0x010fc80000000002 */
[----:B---3--:R-:W-:-:S04]  /*1910*/  FFMA R0, R11, R2, R0 ;  /* 0x000000020b007223 */ /* 0x008fc80000000000 */
[----:B-1----:R-:W-:-:S05]  /*1920*/  FFMA R5, R0, UR5, R5 ;  /* 0x0000000500057c23 */ /* 0x002fca0008000005 */
[----:B------:R0:W-:Y:S01]  /*1930*/  STG.E desc[UR6][R14.64], R5 ;  /* 0x000000050e007986 */ /* 0x0001e2000c101906 */
[----:B------:R-:W-:Y:S05]  /*1940*/  BRA `(.L_x_288) ;  /* 0x0000000400d07947 */ /* 0x000fea0003800000 */
.L_x_296:
[----:B0123--:R-:W0:Y:S01]  /*1950*/  LDC.64 R4, c[0x0][0x390] ;  /* 0x0000e400ff047b82 */ /* 0x00fe220000000a00 */
[----:B------:R-:W-:Y:S01]  /*1960*/  VIADD R14, R3, 0xffffffff ;  /* 0xffffffff030e7836 */ /* 0x000fe20000000000 */
[----:B------:R-:W2:Y:S01]  /*1970*/  LDG.E R0, desc[UR6][R26.64+0x4] ;  /* 0x000004061a007981 */ /* 0x000ea2000c1e1900 */
[----:B------:R-:W1:Y:S02]  /*1980*/  LDCU UR5, c[0x0][0x3b0] ;  /* 0x00007600ff0577ac */ /* 0x000e640008000800 */
[----:B0-----:R-:W-:-:S06]  /*1990*/  IMAD.WIDE.U32 R4, R14, 0x4, R4 ;  /* 0x000000040e047825 */ /* 0x001fcc00078e0004 */
[----:B------:R-:W2:Y:S01]  /*19a0*/  LDG.E R5, desc[UR6][R4.64] ;  /* 0x0000000604057981 */ /* 0x000ea2000c1e1900 */
[----:B-1----:R-:W0:Y:S02]  /*19b0*/  F2F.F64.F32 R12, UR5 ;  /* 0x00000005000c7d10 */ /* 0x002e240008201800 */
[----:B0-----:R-:W-:-:S06]  /*19c0*/  DADD R12, R12, R12 ;  /* 0x000000000c0c7229 */ /* 0x001fcc000000000c */
[----:B------:R-:W0:Y:S01]  /*19d0*/  MUFU.RCP64H R7, R13 ;  /* 0x0000000d00077308 */ /* 0x000e220000001800 */
[----:B------:R-:W-:-:S06]  /*19e0*/  MOV R6, 0x1 ;  /* 0x0000000100067802 */ /* 0x000fcc0000000f00 */
        /* <DEDUP_REMOVED lines=23> */
.L_x_300:
[----:B------:R-:W-:Y:S05]  /*1b60*/  BSYNC.RECONVERGENT B1 ;  /* 0x0000000000017941 */ /* 0x000fea0003800200 */
.L_x_299:
        /* <DEDUP_REMOVED lines=30> */
.L_x_302:
[----:B------:R-:W-:Y:S05]  /*1d50*/  BSYNC.RECONVERGENT B1 ;  /* 0x0000000000017941 */ /* 0x000fea0003800200 */
.L_x_301:
        /* <DEDUP_REMOVED lines=30> */
.L_x_304:
[----:B------:R-:W-:Y:S05]  /*1f40*/  BSYNC.RECONVERGENT B1 ;  /* 0x0000000000017941 */ /* 0x000fea0003800200 */
.L_x_303:
[----:B------:R-:W0:Y:S01]  /*1f50*/  LDC.64 R8, c[0x0][0x398] ;  /* 0x0000e600ff087b82 */ /* 0x000e220000000a00 */
[----:B------:R-:W2:Y:S04]  /*1f60*/  LDG.E R31, desc[UR6][R30.64] ;  /* 0x000000061e1f7981 */ /* 0x000ea8000c1e1900 */
[----:B------:R-:W3:Y:S03]  /*1f70*/  LDG.E R26, desc[UR6][R26.64] ;  /* 0x000000061a1a7981 */ /* 0x000ee6000c1e1900 */
[----:B------:R-:W1:Y:S01]  /*1f80*/  LDC.64 R10, c[0x0][0x3a8] ;  /* 0x0000ea00ff0a7b82 */ /* 0x000e620000000a00 */
[----:B------:R-:W4:Y:S07]  /*1f90*/  LDG.E R5, desc[UR6][R4.64] ;  /* 0x0000000604057981 */ /* 0x000f2e000c1e1900 */
[----:B------:R-:W5:Y:S01]  /*1fa0*/  LDC.64 R12, c[0x0][0x380] ;  /* 0x0000e000ff0c7b82 */ /* 0x000f620000000a00 */
[----:B------:R-:W3:Y:S01]  /*1fb0*/  F2F.F32.F64 R6, R6 ;  /* 0x0000000600067310 */ /* 0x000ee20000301000 */
[----:B------:R-:W4:Y:S01]  /*1fc0*/  LDCU UR5, c[0x0][0x3b4] ;  /* 0x00007680ff0577ac */ /* 0x000f220008000800 */
[----:B0-----:R-:W-:-:S06]  /*1fd0*/  IMAD.WIDE.U32 R8, R3, 0x4, R8 ;  /* 0x0000000403087825 */ /* 0x001fcc00078e0008 */
[----:B------:R-:W3:Y:S01]  /*1fe0*/  LDG.E R9, desc[UR6][R8.64] ;  /* 0x0000000608097981 */ /* 0x000ee2000c1e1900 */
[----:B-1----:R-:W-:-:S06]  /*1ff0*/  IMAD.WIDE.U32 R10, R3, 0x4, R10 ;  /* 0x00000004030a7825 */ /* 0x002fcc00078e000a */
[----:B------:R-:W4:Y:S01]  /*2000*/  LDG.E R11, desc[UR6][R10.64] ;  /* 0x000000060a0b7981 */ /* 0x000f22000c1e1900 */
[----:B-----5:R-:W-:-:S05]  /*2010*/  IMAD.WIDE.U32 R12, R3, 0x4, R12 ;  /* 0x00000004030c7825 */ /* 0x020fca00078e000c */
[----:B------:R-:W5:Y:S01]  /*2020*/  LDG.E R3, desc[UR6][R12.64] ;  /* 0x000000060c037981 */ /* 0x000f62000c1e1900 */
[----:B--2---:R-:W-:-:S04]  /*2030*/  FMUL R31, R14, R31 ;  /* 0x0000001f0e1f7220 */ /* 0x004fc80000400000 */
[----:B---3--:R-:W-:Y:S01]  /*2040*/  FFMA R0, R0, R9, R31 ;  /* 0x0000000900007223 */ /* 0x008fe2000000001f */
[----:B----4-:R-:W-:-:S04]  /*2050*/  FFMA R2, R11, R26, R6 ;  /* 0x0000001a0b027223 */ /* 0x010fc80000000006 */
[----:B------:R-:W-:-:S04]  /*2060*/  FFMA R0, R5, R2, R0 ;  /* 0x0000000205007223 */ /* 0x000fc80000000000 */
[----:B-----5:R-:W-:-:S05]  /*2070*/  FFMA R3, R0, UR5, R3 ;  /* 0x0000000500037c23 */ /* 0x020fca0008000003 */
[----:B------:R4:W-:Y:S02]  /*2080*/  STG.E desc[UR6][R12.64], R3 ;  /* 0x000000030c007986 */ /* 0x0009e4000c101906 */
.L_x_288:
[----:B---3--:R-:W-:Y:S05]  /*2090*/  BSYNC.RECONVERGENT B0 ;  /* 0x0000000000007941 */ /* 0x008fea0003800200 */
.L_x_287:
[----:B------:R-:W-:Y:S06]  /*20a0*/  BAR.SYNC.DEFER_BLOCKING 0x0 ;  /* 0x0000000000007b1d */ /* 0x000fec0000010000 */
[----:B------:R-:W-:Y:S05]  /*20b0*/  EXIT ;  /* 0x000000000000794d */ /* 0x000fea0003800000 */
        .weak           $__internal_9_$__cuda_sm20_div_rn_f64_full
        .type           $__internal_9_$__cuda_sm20_div_rn_f64_full,@function
        .size           $__internal_9_$__cuda_sm20_div_rn_f64_full,($__internal_10_$__cuda_sm3x_div_rn_noftz_f32_slowpath - $__internal_9_$__cuda_sm20_div_rn_f64_full)
$__internal_9_$__cuda_sm20_div_rn_f64_full:
[C---:B------:R-:W-:Y:S01]  /*20c0*/  FSETP.GEU.AND P1, PT, |R9|.reuse, 1.469367938527859385e-39, PT ;  /* 0x001000000900780b */ /* 0x040fe20003f2e200 */
[----:B------:R-:W-:Y:S01]  /*20d0*/  IMAD.MOV.U32 R34, RZ, RZ, 0x1 ;  /* 0x00000001ff227424 */ /* 0x000fe200078e00ff */
[----:B------:R-:W-:Y:S01]  /*20e0*/  LOP3.LUT R10, R9, 0x800fffff, RZ, 0xc0, !PT ;  /* 0x800fffff090a7812 */ /* 0x000fe200078ec0ff */
[----:B------:R-:W-:Y:S01]  /*20f0*/  BSSY.RECONVERGENT B2, `(.L_x_305) ;  /* 0x0000054000027945 */ /* 0x000fe20003800200 */
[C---:B------:R-:W-:Y:S02]  /*2100*/  FSETP.GEU.AND P3, PT, |R7|.reuse, 1.469367938527859385e-39, PT ;  /* 0x001000000700780b */ /* 0x040fe40003f6e200 */
[----:B------:R-:W-:Y:S02]  /*2110*/  LOP3.LUT R11, R10, 0x3ff00000, RZ, 0xfc, !PT ;  /* 0x3ff000000a0b7812 */ /* 0x000fe400078efcff */
[----:B------:R-:W-:Y:S02]  /*2120*/  MOV R10, R8 ;  /* 0x00000008000a7202 */ /* 0x000fe40000000f00 */
[----:B------:R-:W-:-:S02]  /*2130*/  LOP3.LUT R40, R7, 0x7ff00000, RZ, 0xc0, !PT ;  /* 0x7ff0000007287812 */ /* 0x000fc400078ec0ff */
[----:B------:R-:W-:Y:S01]  /*2140*/  MOV R41, 0x1ca00000 ;  /* 0x1ca0000000297802 */ /* 0x000fe20000000f00 */
[----:B------:R-:W-:Y:S01]  /*2150*/  @!P1 DMUL R10, R8, 8.98846567431157953865e+307 ;  /* 0x7fe00000080a9828 */ /* 0x000fe20000000000 */
[----:B------:R-:W-:-:S03]  /*2160*/  LOP3.LUT R43, R9, 0x7ff00000, RZ, 0xc0, !PT ;  /* 0x7ff00000092b7812 */ /* 0x000fc600078ec0ff */
[----:B------:R-:W-:Y:S01]  /*2170*/  @!P3 LOP3.LUT R33, R9, 0x7ff00000, RZ, 0xc0, !PT ;  /* 0x7ff000000921b812 */ /* 0x000fe200078ec0ff */
[----:B------:R-:W-:Y:S01]  /*2180*/  @!P3 IMAD.MOV.U32 R38, RZ, RZ, RZ ;  /* 0x000000ffff26b224 */ /* 0x000fe200078e00ff */
[----:B------:R-:W0:Y:S01]  /*2190*/  MUFU.RCP64H R35, R11 ;  /* 0x0000000b00237308 */ /* 0x000e220000001800 */
[C---:B------:R-:W-:Y:S02]  /*21a0*/  ISETP.GE.U32.AND P2, PT, R40.reuse, R43, PT ;  /* 0x0000002b2800720c */ /* 0x040fe40003f46070 */
[----:B------:R-:W-:Y:S02]  /*21b0*/  @!P3 ISETP.GE.U32.AND P4, PT, R40, R33, PT ;  /* 0x000000212800b20c */ /* 0x000fe40003f86070 */
[----:B------:R-:W-:Y:S02]  /*21c0*/  SEL R33, R41, 0x63400000, !P2 ;  /* 0x6340000029217807 */ /* 0x000fe40005000000 */
[----:B------:R-:W-:Y:S02]  /*21d0*/  @!P1 LOP3.LUT R43, R11, 0x7ff00000, RZ, 0xc0, !PT ;  /* 0x7ff000000b2b9812 */ /* 0x000fe400078ec0ff */
[----:B------:R-:W-:Y:S01]  /*21e0*/  LOP3.LUT R33, R33, 0x800fffff, R7, 0xf8, !PT ;  /* 0x800fffff21217812 */ /* 0x000fe200078ef807 */
[----:B0-----:R-:W-:-:S08]  /*21f0*/  DFMA R36, R34, -R10, 1 ;  /* 0x3ff000002224742b */ /* 0x001fd0000000080a */
[----:B------:R-:W-:-:S08]  /*2200*/  DFMA R36, R36, R36, R36 ;  /* 0x000000242424722b */ /* 0x000fd00000000024 */
[----:B------:R-:W-:Y:S01]  /*2210*/  DFMA R36, R34, R36, R34 ;  /* 0x000000242224722b */ /* 0x000fe20000000022 */
[----:B------:R-:W-:-:S04]  /*2220*/  @!P3 SEL R35, R41, 0x63400000, !P4 ;  /* 0x634000002923b807 */ /* 0x000fc80006000000 */
[----:B------:R-:W-:-:S03]  /*2230*/  @!P3 LOP3.LUT R32, R35, 0x80000000, R7, 0xf8, !PT ;  /* 0x800000002320b812 */ /* 0x000fc600078ef807 */
[----:B------:R-:W-:Y:S01]  /*2240*/  DFMA R34, R36, -R10, 1 ;  /* 0x3ff000002422742b */ /* 0x000fe2000000080a */
[----:B------:R-:W-:Y:S02]  /*2250*/  @!P3 LOP3.LUT R39, R32, 0x100000, RZ, 0xfc, !PT ;  /* 0x001000002027b812 */ /* 0x000fe400078efcff */
[----:B------:R-:W-:-:S05]  /*2260*/  MOV R32, R6 ;  /* 0x0000000600207202 */ /* 0x000fca0000000f00 */
[----:B------:R-:W-:Y:S02]  /*2270*/  DFMA R34, R36, R34, R36 ;  /* 0x000000222422722b */ /* 0x000fe40000000024 */
[----:B------:R-:W-:-:S08]  /*2280*/  @!P3 DFMA R32, R32, 2, -R38 ;  /* 0x400000002020b82b */ /* 0x000fd00000000826 */
[----:B------:R-:W-:-:S08]  /*2290*/  DMUL R36, R34, R32 ;  /* 0x0000002022247228 */ /* 0x000fd00000000000 */
[----:B------:R-:W-:-:S08]  /*22a0*/  DFMA R38, R36, -R10, R32 ;  /* 0x8000000a2426722b */ /* 0x000fd00000000020 */
[----:B------:R-:W-:Y:S01]  /*22b0*/  DFMA R38, R34, R38, R36 ;  /* 0x000000262226722b */ /* 0x000fe20000000024 */
[----:B------:R-:W-:Y:S02]  /*22c0*/  MOV R34, R40 ;  /* 0x0000002800227202 */ /* 0x000fe40000000f00 */
[----:B------:R-:W-:-:S04]  /*22d0*/  @!P3 LOP3.LUT R34, R33, 0x7ff00000, RZ, 0xc0, !PT ;  /* 0x7ff000002122b812 */ /* 0x000fc800078ec0ff */
[----:B------:R-:W-:-:S04]  /*22e0*/  IADD3 R35, PT, PT, R34, -0x1, RZ ;  /* 0xffffffff22237810 */ /* 0x000fc80007ffe0ff */
[----:B------:R-:W-:Y:S01]  /*22f0*/  ISETP.GT.U32.AND P1, PT, R35, 0x7feffffe, PT ;  /* 0x7feffffe2300780c */ /* 0x000fe20003f24070 */
[----:B------:R-:W-:-:S05]  /*2300*/  VIADD R35, R43, 0xffffffff ;  /* 0xffffffff2b237836 */ /* 0x000fca0000000000 */
[----:B------:R-:W-:-:S13]  /*2310*/  ISETP.GT.U32.OR P1, PT, R35, 0x7feffffe, P1 ;  /* 0x7feffffe2300780c */ /* 0x000fda0000f24470 */
[----:B------:R-:W-:Y:S05]  /*2320*/  @P1 BRA `(.L_x_306) ;  /* 0x00000000006c1947 */ /* 0x000fea0003800000 */
[----:B------:R-:W-:Y:S01]  /*2330*/  LOP3.LUT R7, R9, 0x7ff00000, RZ, 0xc0, !PT ;  /* 0x7ff0000009077812 */ /* 0x000fe200078ec0ff */
[----:B------:R-:W-:-:S03]  /*2340*/  IMAD.MOV.U32 R34, RZ, RZ, RZ ;  /* 0x000000ffff227224 */ /* 0x000fc600078e00ff */
        /* <DEDUP_REMOVED lines=25> */
.L_x_306:
        /* <DEDUP_REMOVED lines=16> */
.L_x_309:
[----:B------:R-:W-:Y:S01]  /*25e0*/  LOP3.LUT R37, R9, 0x80000, RZ, 0xfc, !PT ;  /* 0x0008000009257812 */ /* 0x000fe200078efcff */
[----:B------:R-:W-:Y:S01]  /*25f0*/  IMAD.MOV.U32 R36, RZ, RZ, R8 ;  /* 0x000000ffff247224 */ /* 0x000fe200078e0008 */
[----:B------:R-:W-:Y:S06]  /*2600*/  BRA `(.L_x_307) ;  /* 0x0000000000087947 */ /* 0x000fec0003800000 */
.L_x_308:
[----:B------:R-:W-:Y:S02]  /*2610*/  LOP3.LUT R37, R7, 0x80000, RZ, 0xfc, !PT ;  /* 0x0008000007257812 */ /* 0x000fe400078efcff */
[----:B------:R-:W-:-:S07]  /*2620*/  MOV R36, R6 ;  /* 0x0000000600247202 */ /* 0x000fce0000000f00 */
.L_x_307:
[----:B------:R-:W-:Y:S05]  /*2630*/  BSYNC.RECONVERGENT B2 ;  /* 0x0000000000027941 */ /* 0x000fea0003800200 */
.L_x_305:
[----:B------:R-:W-:Y:S01]  /*2640*/  HFMA2 R7, -RZ, RZ, 0, 0 ;  /* 0x00000000ff077431 */ /* 0x000fe200000001ff */
[----:B------:R-:W-:Y:S01]  /*2650*/  MOV R6, R2 ;  /* 0x0000000200067202 */ /* 0x000fe20000000f00 */
[----:B------:R-:W-:Y:S01]  /*2660*/  IMAD.MOV.U32 R9, RZ, RZ, R37 ;  /* 0x000000ffff097224 */ /* 0x000fe200078e0025 */
[----:B------:R-:W-:Y:S02]  /*2670*/  MOV R8, R36 ;  /* 0x0000002400087202 */ /* 0x000fe40000000f00 */
[----:B------:R-:W-:Y:S05]  /*2680*/  RET.REL.NODEC R6 `(_Z11evolution_SPfS_S_S_S_S_ffiii) ;  /* 0xffffffd8065c7950 */ /* 0x000fea0003c3ffff */
        .weak           $__internal_10_$__cuda_sm3x_div_rn_noftz_f32_slowpath
        .type           $__internal_10_$__cuda_sm3x_div_rn_noftz_f32_slowpath,@function
        .size           $__internal_10_$__cuda_sm3x_div_rn_noftz_f32_slowpath,(.L_x_333 - $__internal_10_$__cuda_sm3x_div_rn_noftz_f32_slowpath)
$__internal_10_$__cuda_sm3x_div_rn_noftz_f32_slowpath:
[----:B------:R-:W-:Y:S01]  /*2690*/  SHF.R.U32.HI R11, RZ, 0x17, R0 ;  /* 0x00000017ff0b7819 */ /* 0x000fe20000011600 */
[----:B------:R-:W-:Y:S01]  /*26a0*/  BSSY.RECONVERGENT B2, `(.L_x_310) ;  /* 0x0000063000027945 */ /* 0x000fe20003800200 */
[----:B------:R-:W-:Y:S02]  /*26b0*/  SHF.R.U32.HI R34, RZ, 0x17, R5 ;  /* 0x00000017ff227819 */ /* 0x000fe40000011605 */
[----:B------:R-:W-:Y:S02]  /*26c0*/  LOP3.LUT R11, R11, 0xff, RZ, 0xc0, !PT ;  /* 0x000000ff0b0b7812 */ /* 0x000fe400078ec0ff */
[----:B------:R-:W-:Y:S02]  /*26d0*/  LOP3.LUT R34, R34, 0xff, RZ, 0xc0, !PT ;  /* 0x000000ff22227812 */ /* 0x000fe400078ec0ff */
[----:B------:R-:W-:Y:S01]  /*26e0*/  MOV R2, R0 ;  /* 0x0000000000027202 */ /* 0x000fe20000000f00 */
[----:B------:R-:W-:Y:S01]  /*26f0*/  VIADD R33, R11, 0xffffffff ;  /* 0xffffffff0b217836 */ /* 0x000fe20000000000 */
[----:B------:R-:W-:-:S04]  /*2700*/  IADD3 R35, PT, PT, R34, -0x1, RZ ;  /* 0xffffffff22237810 */ /* 0x000fc80007ffe0ff */
        /* <DEDUP_REMOVED lines=23> */
[----:B------:R-:W-:Y:S01]  /*2880*/  @!P1 FFMA R5, R5, 1.84467440737095516160e+19, RZ ;  /* 0x5f80000005059823 */ /* 0x000fe200000000ff */
[----:B------:R-:W-:Y:S01]  /*2890*/  @!P1 MOV R32, 0xffffffc0 ;  /* 0xffffffc000209802 */ /* 0x000fe20000000f00 */
[----:B------:R-:W-:-:S04]  /*28a0*/  @!P2 FFMA R2, R0, 1.84467440737095516160e+19, RZ ;  /* 0x5f8000000002a823 */ /* 0x000fc800000000ff */
[----:B------:R-:W-:-:S07]  /*28b0*/  @!P2 VIADD R32, R32, 0x40 ;  /* 0x000000402020a836 */ /* 0x000fce0000000000 */
.L_x_311:
[----:B------:R-:W-:Y:S01]  /*28c0*/  LEA R33, R11, 0xc0800000, 0x17 ;  /* 0xc08000000b217811 */ /* 0x000fe200078eb8ff */
[----:B------:R-:W-:Y:S01]  /*28d0*/  BSSY.RECONVERGENT B3, `(.L_x_316) ;  /* 0x0000036000037945 */ /* 0x000fe20003800200 */
[----:B------:R-:W-:Y:S02]  /*28e0*/  IADD3 R34, PT, PT, R34, -0x7f, RZ ;  /* 0xffffff8122227810 */ /* 0x000fe40007ffe0ff */
[----:B------:R-:W-:-:S03]  /*28f0*/  IADD3 R37, PT, PT, -R33, R2, RZ ;  /* 0x0000000221257210 */ /* 0x000fc60007ffe1ff */
[----:B------:R-:W-:Y:S01]  /*2900*/  IMAD R2, R34, -0x800000, R5 ;  /* 0xff80000022027824 */ /* 0x000fe200078e0205 */
[----:B------:R-:W0:Y:S01]  /*2910*/  MUFU.RCP R36, R37 ;  /* 0x0000002500247308 */ /* 0x000e220000001000 */
[----:B------:R-:W-:-:S04]  /*2920*/  FADD.FTZ R33, -R37, -RZ ;  /* 0x800000ff25217221 */ /* 0x000fc80000010100 */
[----:B0-----:R-:W-:-:S04]  /*2930*/  FFMA R35, R36, R33, 1 ;  /* 0x3f80000024237423 */ /* 0x001fc80000000021 */
[----:B------:R-:W-:-:S04]  /*2940*/  FFMA R5, R36, R35, R36 ;  /* 0x0000002324057223 */ /* 0x000fc80000000024 */
[----:B------:R-:W-:-:S04]  /*2950*/  FFMA R36, R2, R5, RZ ;  /* 0x0000000502247223 */ /* 0x000fc800000000ff */
[----:B------:R-:W-:-:S04]  /*2960*/  FFMA R35, R33, R36, R2 ;  /* 0x0000002421237223 */ /* 0x000fc80000000002 */
[----:B------:R-:W-:Y:S01]  /*2970*/  FFMA R36, R5, R35, R36 ;  /* 0x0000002305247223 */ /* 0x000fe20000000024 */
[----:B------:R-:W-:-:S03]  /*2980*/  IADD3 R35, PT, PT, R34, 0x7f, -R11 ;  /* 0x0000007f22237810 */ /* 0x000fc60007ffe80b */
[----:B------:R-:W-:Y:S02]  /*2990*/  FFMA R33, R33, R36, R2 ;  /* 0x0000002421217223 */ /* 0x000fe40000000002 */
[----:B------:R-:W-:Y:S02]  /*29a0*/  IMAD.IADD R35, R35, 0x1, R32 ;  /* 0x0000000123237824 */ /* 0x000fe400078e0220 */
        /* <DEDUP_REMOVED lines=17> */
[C---:B------:R-:W-:Y:S01]  /*2ac0*/  VIADD R33, R11.reuse, 0x20 ;  /* 0x000000200b217836 */ /* 0x040fe20000000000 */
[C---:B------:R-:W-:Y:S02]  /*2ad0*/  ISETP.NE.AND P3, PT, R11.reuse, RZ, PT ;  /* 0x000000ff0b00720c */ /* 0x040fe40003f65270 */
        /* <DEDUP_REMOVED lines=17> */
.L_x_318:
[----:B------:R-:W-:-:S04]  /*2bf0*/  LOP3.LUT R2, R2, 0x80000000, RZ, 0xc0, !PT ;  /* 0x8000000002027812 */ /* 0x000fc800078ec0ff */
[----:B------:R-:W-:Y:S01]  /*2c00*/  LOP3.LUT R2, R2, 0x7f800000, RZ, 0xfc, !PT ;  /* 0x7f80000002027812 */ /* 0x000fe200078efcff */
[----:B------:R-:W-:Y:S06]  /*2c10*/  BRA `(.L_x_319) ;  /* 0x0000000000047947 */ /* 0x000fec0003800000 */
.L_x_317:
[----:B------:R-:W-:-:S07]  /*2c20*/  IMAD R2, R35, 0x800000, R2 ;  /* 0x0080000023027824 */ /* 0x000fce00078e0202 */
.L_x_319:
[----:B------:R-:W-:Y:S05]  /*2c30*/  BSYNC.RECONVERGENT B3 ;  /* 0x0000000000037941 */ /* 0x000fea0003800200 */
.L_x_316:
[----:B------:R-:W-:Y:S05]  /*2c40*/  BRA `(.L_x_320) ;  /* 0x0000000000207947 */ /* 0x000fea0003800000 */
.L_x_315:
[----:B------:R-:W-:-:S04]  /*2c50*/  LOP3.LUT R2, R2, 0x80000000, R5, 0x48, !PT ;  /* 0x8000000002027812 */ /* 0x000fc800078e4805 */
[----:B------:R-:W-:Y:S01]  /*2c60*/  LOP3.LUT R2, R2, 0x7f800000, RZ, 0xfc, !PT ;  /* 0x7f80000002027812 */ /* 0x000fe200078efcff */
[----:B------:R-:W-:Y:S06]  /*2c70*/  BRA `(.L_x_320) ;  /* 0x0000000000147947 */ /* 0x000fec0003800000 */
.L_x_314:
[----:B------:R-:W-:Y:S01]  /*2c80*/  LOP3.LUT R2, R2, 0x80000000, R5, 0x48, !PT ;  /* 0x8000000002027812 */ /* 0x000fe200078e4805 */
[----:B------:R-:W-:Y:S06]  /*2c90*/  BRA `(.L_x_320) ;  /* 0x00000000000c7947 */ /* 0x000fec0003800000 */
.L_x_313:
[----:B------:R-:W0:Y:S01]  /*2ca0*/  MUFU.RSQ R2, -QNAN ;  /* 0xffc0000000027908 */ /* 0x000e220000001400 */
[----:B------:R-:W-:Y:S05]  /*2cb0*/  BRA `(.L_x_320) ;  /* 0x0000000000047947 */ /* 0x000fea0003800000 */
.L_x_312:
[----:B------:R-:W-:-:S07]  /*2cc0*/  FADD.FTZ R2, R5, R0 ;  /* 0x0000000005027221 */ /* 0x000fce0000010000 */
.L_x_320:
[----:B------:R-:W-:Y:S05]  /*2cd0*/  BSYNC.RECONVERGENT B2 ;  /* 0x0000000000027941 */ /* 0x000fea0003800200 */
.L_x_310:
[----:B------:R-:W-:Y:S01]  /*2ce0*/  HFMA2 R33, -RZ, RZ, 0, 0 ;  /* 0x00000000ff217431 */ /* 0x000fe200000001ff */
[----:B------:R-:W-:-:S04]  /*2cf0*/  MOV R32, R8 ;  /* 0x0000000800207202 */ /* 0x000fc80000000f00 */
[----:B0-----:R-:W-:Y:S05]  /*2d00*/  RET.REL.NODEC R32 `(_Z11evolution_SPfS_S_S_S_S_ffiii) ;  /* 0xffffffd020bc7950 */ /* 0x001fea0003c3ffff */
.L_x_321:
        /* <DEDUP_REMOVED lines=15> */
.L_x_333:


//--------------------- .text._Z13evolution_chiPfS_S_S_S_fiii --------------------------
	.section	.text._Z13evolution_chiPfS_S_S_S_fiii,"ax",@progbits
	.align	128
        .global         _Z13evolution_chiPfS_S_S_S_fiii
        .type           _Z13evolution_chiPfS_S_S_S_fiii,@function
        .size           _Z13evolution_chiPfS_S_S_S_fiii,(.L_x_340 - _Z13evolution_chiPfS_S_S_S_fiii)
        .other          _Z13evolution_chiPfS_S_S_S_fiii,@"STO_CUDA_ENTRY STV_DEFAULT"
_Z13evolution_chiPfS_S_S_S_fiii:
.text._Z13evolution_chiPfS_S_S_S_fiii:
[----:B------:R-:W-:Y:S01]  /*0000*/  LDC R1, c[0x0][0x37c] ;  /* 0x0000df00ff017b82 */ /* 0x000fe20000000800 */
[----:B------:R-:W0:Y:S07]  /*0010*/  S2R R15, SR_TID.X ;  /* 0x00000000000f7919 */ /* 0x000e2e0000002100 */
[----:B------:R-:W1:Y:S01]  /*0020*/  LDC.64 R2, c[0x0][0x3b0] ;  /* 0x0000ec00ff027b82 */ /* 0x000e620000000a00 */
[----:B------:R-:W0:Y:S01]  /*0030*/  LDCU UR4, c[0x0][0x360] ;  /* 0x00006c00ff0477ac */ /* 0x000e220008000800 */
[----:B------:R-:W0:Y:S01]  /*0040*/  S2R R0, SR_CTAID.X ;  /* 0x0000000000007919 */ /* 0x000e220000002500 */
[----:B------:R-:W2:Y:S01]  /*0050*/  LDCU UR5, c[0x0][0x3ac] ;  /* 0x00007580ff0577ac */ /* 0x000ea20008000800 */
[----:B0-----:R-:W-:-:S02]  /*0060*/  IMAD R15, R0, UR4, R15 ;  /* 0x00000004000f7c24 */ /* 0x001fc4000f8e020f */
[C---:B-1----:R-:W-:Y:S02]  /*0070*/  IMAD R0, R2.reuse, R3, -0x1 ;  /* 0xffffffff02007424 */ /* 0x042fe400078e0203 */
[----:B--2---:R-:W-:-:S05]  /*0080*/  IMAD R3, R2, UR5, R15 ;  /* 0x0000000502037c24 */ /* 0x004fca000f8e020f */
[----:B------:R-:W-:-:S04]  /*0090*/  ISETP.GE.AND P0, PT, R3, R0, PT ;  /* 0x000000000300720c */ /* 0x000fc80003f06270 */
[----:B------:R-:W-:-:S13]  /*00a0*/  ISETP.GE.OR P0, PT, R15, R2, P0 ;  /* 0x000000020f00720c */ /* 0x000fda0000706670 */
[----:B------:R-:W-:Y:S05]  /*00b0*/  @P0 EXIT ;  /* 0x000000000000094d */ /* 0x000fea0003800000 */
[----:B------:R-:W0:Y:S01]  /*00c0*/  LDC.64 R10, c[0x0][0x3a0] ;  /* 0x0000e800ff0a7b82 */ /* 0x000e220000000a00 */
[----:B------:R-:W1:Y:S01]  /*00d0*/  LDCU.64 UR4, c[0x0][0x358] ;  /* 0x00006b00ff0477ac */ /* 0x000e620008000a00 */
[----:B------:R-:W2:Y:S06]  /*00e0*/  LDCU UR6, c[0x0][0x3a8] ;  /* 0x00007500ff0677ac */ /* 0x000eac0008000800 */
[----:B------:R-:W3:Y:S08]  /*00f0*/  LDC.64 R12, c[0x0][0x388] ;  /* 0x0000e200ff0c7b82 */ /* 0x000ef00000000a00 */
[----:B------:R-:W4:Y:S08]  /*0100*/  LDC.64 R6, c[0x0][0x398] ;  /* 0x0000e600ff067b82 */ /* 0x000f300000000a00 */
[----:B------:R-:W5:Y:S01]  /*0110*/  LDC.64 R8, c[0x0][0x380] ;  /* 0x0000e000ff087b82 */ /* 0x000f620000000a00 */
[----:B0-----:R-:W-:-:S06]  /*0120*/  IMAD.WIDE R10, R15, 0x4, R10 ;  /* 0x000000040f0a7825 */ /* 0x001fcc00078e020a */
[----:B-1----:R-:W2:Y:S01]  /*0130*/  LDG.E R10, desc[UR4][R10.64] ;  /* 0x000000040a0a7981 */ /* 0x002ea2000c1e1900 */
[----:B------:R-:W0:Y:S01]  /*0140*/  LDC.64 R4, c[0x0][0x390] ;  /* 0x0000e400ff047b82 */ /* 0x000e220000000a00 */
[----:B---3--:R-:W-:-:S06]  /*0150*/  IMAD.WIDE R12, R15, 0x4, R12 ;  /* 0x000000040f0c7825 */ /* 0x008fcc00078e020c */
[----:B------:R-:W2:Y:S01]  /*0160*/  LDG.E R13, desc[UR4][R12.64] ;  /* 0x000000040c0d7981 */ /* 0x000ea2000c1e1900 */
[----:B----4-:R-:W-:-:S06]  /*0170*/  IMAD.WIDE R6, R3, 0x4, R6 ;  /* 0x0000000403067825 */ /* 0x010fcc00078e0206 */
[----:B------:R-:W3:Y:S01]  /*0180*/  LDG.E R6, desc[UR4][R6.64] ;  /* 0x0000000406067981 */ /* 0x000ee2000c1e1900 */
[----:B-----5:R-:W-:-:S06]  /*0190*/  IMAD.WIDE R8, R15, 0x4, R8 ;  /* 0x000000040f087825 */ /* 0x020fcc00078e0208 */
[----:B------:R-:W3:Y:S01]  /*01a0*/  LDG.E R9, desc[UR4][R8.64] ;  /* 0x0000000408097981 */ /* 0x000ee2000c1e1900 */
[----:B0-----:R-:W-:-:S05]  /*01b0*/  IMAD.WIDE R4, R3, 0x4, R4 ;  /* 0x0000000403047825 */ /* 0x001fca00078e0204 */
[----:B------:R-:W4:Y:S01]  /*01c0*/  LDG.E R15, desc[UR4][R4.64] ;  /* 0x00000004040f7981 */ /* 0x000f22000c1e1900 */
[----:B--2---:R-:W-:-:S04]  /*01d0*/  FMUL R3, R10, R13 ;  /* 0x0000000d0a037220 */ /* 0x004fc80000400000 */
[----:B---3--:R-:W-:Y:S01]  /*01e0*/  FFMA R0, R6, R9, R3 ;  /* 0x0000000906007223 */ /* 0x008fe20000000003 */
[----:B------:R-:W-:-:S04]  /*01f0*/  IMAD.WIDE R2, R2, 0x4, R4 ;  /* 0x0000000402027825 */ /* 0x000fc800078e0204 */
[----:B----4-:R-:W-:-:S05]  /*0200*/  FFMA R15, R0, UR6, R15 ;  /* 0x00000006000f7c23 */ /* 0x010fca000800000f */
[----:B------:R-:W-:Y:S01]  /*0210*/  STG.E desc[UR4][R2.64], R15 ;  /* 0x0000000f02007986 */ /* 0x000fe2000c101904 */
[----:B------:R-:W-:Y:S05]  /*0220*/  EXIT ;  /* 0x000000000000794d */ /* 0x000fea0003800000 */
.L_x_322:
        /* <DEDUP_REMOVED lines=13> */
.L_x_340:


//--------------------- .nv.shared.reserved.0     --------------------------
	.section	.nv.shared.reserved.0,"aw",@nobits
	.weak		__nv_reservedSMEM_offset_0_alias
	.size		__nv_reservedSMEM_offset_0_alias, 0, 64
	.other		__nv_reservedSMEM_offset_0_alias,@"STO_CUDA_RESERVED_SHARED STV_DEFAULT"
__nv_reservedSMEM_offset_0_alias:
	.zero		0
	.zero		64


//--------------------- .nv.constant0._Z2KAPfS_S_S_fi --------------------------
	.section	.nv.constant0._Z2KAPfS_S_S_fi,"a",@progbits
	.sectionflags	@""
	.align	4
.nv.constant0._Z2KAPfS_S_S_fi:
	.zero		936


//--------------------- .nv.constant0._Z14beta_constrainPfS_S_fii --------------------------
	.section	.nv.constant0._Z14beta_constrainPfS_S_fii,"a",@progbits
	.sectionflags	@""
	.align	4
.nv.constant0._Z14beta_constrainPfS_S_fii:
	.zero		932


//--------------------- .nv.constant0._Z7N_lapsoPfS_S_S_fiiS_S_S_S_i --------------------------
	.section	.nv.constant0._Z7N_lapsoPfS_S_S_fiiS_S_S_S_i,"a",@progbits
	.sectionflags	@""
	.align	4
.nv.constant0._Z7N_lapsoPfS_S_S_fiiS_S_S_S_i:
	.zero		980


//--------------------- .nv.constant0._Z11evolution_RPfS_S_S_S_ffiii --------------------------
	.section	.nv.constant0._Z11evolution_RPfS_S_S_S_ffiii,"a",@progbits
	.sectionflags	@""
	.align	4
.nv.constant0._Z11evolution_RPfS_S_S_S_ffiii:
	.zero		956


//--------------------- .nv.constant0._Z11evolution_PPfS_S_S_S_S_ffiii --------------------------
	.section	.nv.constant0._Z11evolution_PPfS_S_S_S_S_ffiii,"a",@progbits
	.sectionflags	@""
	.align	4
.nv.constant0._Z11evolution_PPfS_S_S_S_S_ffiii:
	.zero		964


//--------------------- .nv.constant0._Z11evolution_SPfS_S_S_S_S_ffiii --------------------------
	.section	.nv.constant0._Z11evolution_SPfS_S_S_S_S_ffiii,"a",@progbits
	.sectionflags	@""
	.align	4
.nv.constant0._Z11evolution_SPfS_S_S_S_S_ffiii:
	.zero		964


//--------------------- .nv.constant0._Z13evolution_chiPfS_S_S_S_fiii --------------------------
	.section	.nv.constant0._Z13evolution_chiPfS_S_S_S_fiii,"a",@progbits
	.sectionflags	@""
	.align	4
.nv.constant0._Z13evolution_chiPfS_S_S_S_fiii:
	.zero		952


//--------------------- SYMBOLS --------------------------

	.type		.nv.reservedSmem.offset0,@object
	.size		.nv.reservedSmem.offset0,0x4
